//
// Generated by NVIDIA NVVM Compiler
//
// Compiler Build ID: CL-36424714
// Cuda compilation tools, release 13.0, V13.0.88
// Based on NVVM 20.0.0
//

.version 9.0
.target sm_100
.address_size 64

// _ZZN36_GLOBAL__N__5b83fff9_4_k_cu_f16c72dc20layernorm_fwd_kernelILi256EEEvPKfS2_S2_PfiifE5s_sum has been demoted
// _ZZN36_GLOBAL__N__5b83fff9_4_k_cu_f16c72dc20layernorm_bwd_kernelILi256EEEvPKfS2_S2_PfS3_S3_iifE5s_acc has been demoted

.entry _ZN36_GLOBAL__N__5b83fff9_4_k_cu_f16c72dc20layernorm_fwd_kernelILi256EEEvPKfS2_S2_Pfiif(
	.param .u64 .ptr .align 1 _ZN36_GLOBAL__N__5b83fff9_4_k_cu_f16c72dc20layernorm_fwd_kernelILi256EEEvPKfS2_S2_Pfiif_param_0,
	.param .u64 .ptr .align 1 _ZN36_GLOBAL__N__5b83fff9_4_k_cu_f16c72dc20layernorm_fwd_kernelILi256EEEvPKfS2_S2_Pfiif_param_1,
	.param .u64 .ptr .align 1 _ZN36_GLOBAL__N__5b83fff9_4_k_cu_f16c72dc20layernorm_fwd_kernelILi256EEEvPKfS2_S2_Pfiif_param_2,
	.param .u64 .ptr .align 1 _ZN36_GLOBAL__N__5b83fff9_4_k_cu_f16c72dc20layernorm_fwd_kernelILi256EEEvPKfS2_S2_Pfiif_param_3,
	.param .u32 _ZN36_GLOBAL__N__5b83fff9_4_k_cu_f16c72dc20layernorm_fwd_kernelILi256EEEvPKfS2_S2_Pfiif_param_4,
	.param .u32 _ZN36_GLOBAL__N__5b83fff9_4_k_cu_f16c72dc20layernorm_fwd_kernelILi256EEEvPKfS2_S2_Pfiif_param_5,
	.param .f32 _ZN36_GLOBAL__N__5b83fff9_4_k_cu_f16c72dc20layernorm_fwd_kernelILi256EEEvPKfS2_S2_Pfiif_param_6
)
{
	.reg .pred 	%p<54>;
	.reg .b32 	%r<155>;
	.reg .b32 	%f<314>;
	.reg .b64 	%rd<205>;
	// demoted variable
	.shared .align 4 .f32 _ZZN36_GLOBAL__N__5b83fff9_4_k_cu_f16c72dc20layernorm_fwd_kernelILi256EEEvPKfS2_S2_PfiifE5s_sum;
	ld.param.u64 	%rd91, [_ZN36_GLOBAL__N__5b83fff9_4_k_cu_f16c72dc20layernorm_fwd_kernelILi256EEEvPKfS2_S2_Pfiif_param_0];
	ld.param.u64 	%rd92, [_ZN36_GLOBAL__N__5b83fff9_4_k_cu_f16c72dc20layernorm_fwd_kernelILi256EEEvPKfS2_S2_Pfiif_param_1];
	ld.param.u64 	%rd93, [_ZN36_GLOBAL__N__5b83fff9_4_k_cu_f16c72dc20layernorm_fwd_kernelILi256EEEvPKfS2_S2_Pfiif_param_2];
	ld.param.u64 	%rd94, [_ZN36_GLOBAL__N__5b83fff9_4_k_cu_f16c72dc20layernorm_fwd_kernelILi256EEEvPKfS2_S2_Pfiif_param_3];
	ld.param.u32 	%r71, [_ZN36_GLOBAL__N__5b83fff9_4_k_cu_f16c72dc20layernorm_fwd_kernelILi256EEEvPKfS2_S2_Pfiif_param_4];
	ld.param.u32 	%r70, [_ZN36_GLOBAL__N__5b83fff9_4_k_cu_f16c72dc20layernorm_fwd_kernelILi256EEEvPKfS2_S2_Pfiif_param_5];
	ld.param.f32 	%f32, [_ZN36_GLOBAL__N__5b83fff9_4_k_cu_f16c72dc20layernorm_fwd_kernelILi256EEEvPKfS2_S2_Pfiif_param_6];
	cvta.to.global.u64 	%rd1, %rd94;
	cvta.to.global.u64 	%rd2, %rd93;
	cvta.to.global.u64 	%rd3, %rd92;
	mov.u32 	%r1, %ctaid.x;
	setp.ge.s32 	%p1, %r1, %r71;
	@%p1 bra 	$L__BB0_63;
	cvta.to.global.u64 	%rd4, %rd91;
	mul.lo.s32 	%r72, %r70, %r1;
	cvt.s64.s32 	%rd5, %r72;
	mov.u32 	%r2, %tid.x;
	setp.ne.s32 	%p2, %r2, 0;
	@%p2 bra 	$L__BB0_3;
	mov.b32 	%r73, 0;
	st.shared.u32 	[_ZZN36_GLOBAL__N__5b83fff9_4_k_cu_f16c72dc20layernorm_fwd_kernelILi256EEEvPKfS2_S2_PfiifE5s_sum], %r73;
$L__BB0_3:
	shl.b64 	%rd95, %rd5, 2;
	add.s64 	%rd6, %rd4, %rd95;
	bar.sync 	0;
	setp.ge.s32 	%p3, %r2, %r70;
	mov.f32 	%f304, 0f00000000;
	@%p3 bra 	$L__BB0_16;
	not.b32 	%r74, %r2;
	add.s32 	%r75, %r70, %r74;
	shr.u32 	%r76, %r75, 8;
	add.s32 	%r3, %r76, 1;
	and.b32  	%r4, %r3, 15;
	setp.lt.u32 	%p4, %r75, 3840;
	mov.f32 	%f304, 0f00000000;
	mov.u32 	%r136, %r2;
	@%p4 bra 	$L__BB0_7;
	and.b32  	%r77, %r3, 33554416;
	neg.s32 	%r135, %r77;
	mul.wide.u32 	%rd97, %r2, 4;
	add.s64 	%rd98, %rd95, %rd97;
	add.s64 	%rd99, %rd98, %rd4;
	add.s64 	%rd178, %rd99, 8192;
	mov.f32 	%f304, 0f00000000;
	mov.u32 	%r136, %r2;
$L__BB0_6:
	.pragma "nounroll";
	ld.global.nc.f32 	%f37, [%rd178+-8192];
	add.f32 	%f38, %f304, %f37;
	ld.global.nc.f32 	%f39, [%rd178+-7168];
	add.f32 	%f40, %f38, %f39;
	ld.global.nc.f32 	%f41, [%rd178+-6144];
	add.f32 	%f42, %f40, %f41;
	ld.global.nc.f32 	%f43, [%rd178+-5120];
	add.f32 	%f44, %f42, %f43;
	ld.global.nc.f32 	%f45, [%rd178+-4096];
	add.f32 	%f46, %f44, %f45;
	ld.global.nc.f32 	%f47, [%rd178+-3072];
	add.f32 	%f48, %f46, %f47;
	ld.global.nc.f32 	%f49, [%rd178+-2048];
	add.f32 	%f50, %f48, %f49;
	ld.global.nc.f32 	%f51, [%rd178+-1024];
	add.f32 	%f52, %f50, %f51;
	ld.global.nc.f32 	%f53, [%rd178];
	add.f32 	%f54, %f52, %f53;
	ld.global.nc.f32 	%f55, [%rd178+1024];
	add.f32 	%f56, %f54, %f55;
	ld.global.nc.f32 	%f57, [%rd178+2048];
	add.f32 	%f58, %f56, %f57;
	ld.global.nc.f32 	%f59, [%rd178+3072];
	add.f32 	%f60, %f58, %f59;
	ld.global.nc.f32 	%f61, [%rd178+4096];
	add.f32 	%f62, %f60, %f61;
	ld.global.nc.f32 	%f63, [%rd178+5120];
	add.f32 	%f64, %f62, %f63;
	ld.global.nc.f32 	%f65, [%rd178+6144];
	add.f32 	%f66, %f64, %f65;
	ld.global.nc.f32 	%f67, [%rd178+7168];
	add.f32 	%f304, %f66, %f67;
	add.s32 	%r136, %r136, 4096;
	add.s32 	%r135, %r135, 16;
	add.s64 	%rd178, %rd178, 16384;
	setp.eq.s32 	%p5, %r135, 0;
	@%p5 bra 	$L__BB0_7;
	bra.uni 	$L__BB0_6;
$L__BB0_7:
	setp.eq.s32 	%p6, %r4, 0;
	@%p6 bra 	$L__BB0_16;
	and.b32  	%r7, %r3, 7;
	setp.lt.u32 	%p7, %r4, 8;
	@%p7 bra 	$L__BB0_10;
	mul.wide.u32 	%rd100, %r136, 4;
	add.s64 	%rd101, %rd6, %rd100;
	ld.global.nc.f32 	%f69, [%rd101];
	add.f32 	%f70, %f304, %f69;
	ld.global.nc.f32 	%f71, [%rd101+1024];
	add.f32 	%f72, %f70, %f71;
	ld.global.nc.f32 	%f73, [%rd101+2048];
	add.f32 	%f74, %f72, %f73;
	ld.global.nc.f32 	%f75, [%rd101+3072];
	add.f32 	%f76, %f74, %f75;
	ld.global.nc.f32 	%f77, [%rd101+4096];
	add.f32 	%f78, %f76, %f77;
	ld.global.nc.f32 	%f79, [%rd101+5120];
	add.f32 	%f80, %f78, %f79;
	ld.global.nc.f32 	%f81, [%rd101+6144];
	add.f32 	%f82, %f80, %f81;
	ld.global.nc.f32 	%f83, [%rd101+7168];
	add.f32 	%f304, %f82, %f83;
	add.s32 	%r136, %r136, 2048;
$L__BB0_10:
	setp.eq.s32 	%p8, %r7, 0;
	@%p8 bra 	$L__BB0_16;
	and.b32  	%r10, %r3, 3;
	setp.lt.u32 	%p9, %r7, 4;
	@%p9 bra 	$L__BB0_13;
	mul.wide.u32 	%rd102, %r136, 4;
	add.s64 	%rd103, %rd6, %rd102;
	ld.global.nc.f32 	%f85, [%rd103];
	add.f32 	%f86, %f304, %f85;
	ld.global.nc.f32 	%f87, [%rd103+1024];
	add.f32 	%f88, %f86, %f87;
	ld.global.nc.f32 	%f89, [%rd103+2048];
	add.f32 	%f90, %f88, %f89;
	ld.global.nc.f32 	%f91, [%rd103+3072];
	add.f32 	%f304, %f90, %f91;
	add.s32 	%r136, %r136, 1024;
$L__BB0_13:
	setp.eq.s32 	%p10, %r10, 0;
	@%p10 bra 	$L__BB0_16;
	mul.wide.u32 	%rd105, %r136, 4;
	add.s64 	%rd106, %rd95, %rd105;
	add.s64 	%rd177, %rd4, %rd106;
	neg.s32 	%r134, %r10;
$L__BB0_15:
	.pragma "nounroll";
	ld.global.nc.f32 	%f92, [%rd177];
	add.f32 	%f304, %f304, %f92;
	add.s64 	%rd177, %rd177, 1024;
	add.s32 	%r134, %r134, 1;
	setp.eq.s32 	%p11, %r134, 0;
	@%p11 bra 	$L__BB0_16;
	bra.uni 	$L__BB0_15;
$L__BB0_16:
	mov.b32 	%r78, %f304;
	shfl.sync.down.b32	%r79|%p12, %r78, 16, 31, -1;
	mov.b32 	%f93, %r79;
	add.f32 	%f94, %f304, %f93;
	mov.b32 	%r80, %f94;
	shfl.sync.down.b32	%r81|%p13, %r80, 8, 31, -1;
	mov.b32 	%f95, %r81;
	add.f32 	%f96, %f94, %f95;
	mov.b32 	%r82, %f96;
	shfl.sync.down.b32	%r83|%p14, %r82, 4, 31, -1;
	mov.b32 	%f97, %r83;
	add.f32 	%f98, %f96, %f97;
	mov.b32 	%r84, %f98;
	shfl.sync.down.b32	%r85|%p15, %r84, 2, 31, -1;
	mov.b32 	%f99, %r85;
	add.f32 	%f100, %f98, %f99;
	mov.b32 	%r86, %f100;
	shfl.sync.down.b32	%r87|%p16, %r86, 1, 31, -1;
	mov.b32 	%f101, %r87;
	add.f32 	%f14, %f100, %f101;
	and.b32  	%r20, %r2, 31;
	setp.ne.s32 	%p17, %r20, 0;
	@%p17 bra 	$L__BB0_18;
	atom.shared.add.f32 	%f102, [_ZZN36_GLOBAL__N__5b83fff9_4_k_cu_f16c72dc20layernorm_fwd_kernelILi256EEEvPKfS2_S2_PfiifE5s_sum], %f14;
$L__BB0_18:
	setp.ne.s32 	%p18, %r2, 0;
	bar.sync 	0;
	ld.shared.f32 	%f103, [_ZZN36_GLOBAL__N__5b83fff9_4_k_cu_f16c72dc20layernorm_fwd_kernelILi256EEEvPKfS2_S2_PfiifE5s_sum];
	cvt.rn.f32.s32 	%f15, %r70;
	div.rn.f32 	%f16, %f103, %f15;
	@%p18 bra 	$L__BB0_20;
	mov.b32 	%r88, 0;
	st.shared.u32 	[_ZZN36_GLOBAL__N__5b83fff9_4_k_cu_f16c72dc20layernorm_fwd_kernelILi256EEEvPKfS2_S2_PfiifE5s_sum], %r88;
$L__BB0_20:
	setp.ge.s32 	%p19, %r2, %r70;
	bar.sync 	0;
	mov.f32 	%f313, 0f00000000;
	@%p19 bra 	$L__BB0_33;
	not.b32 	%r89, %r2;
	add.s32 	%r90, %r70, %r89;
	shr.u32 	%r91, %r90, 8;
	add.s32 	%r21, %r91, 1;
	and.b32  	%r22, %r21, 15;
	setp.lt.u32 	%p20, %r90, 3840;
	mov.f32 	%f313, 0f00000000;
	mov.u32 	%r142, %r2;
	@%p20 bra 	$L__BB0_24;
	and.b32  	%r92, %r21, 33554416;
	neg.s32 	%r141, %r92;
	shl.b64 	%rd107, %rd5, 2;
	mul.wide.u32 	%rd108, %r2, 4;
	add.s64 	%rd109, %rd107, %rd108;
	add.s64 	%rd110, %rd109, %rd4;
	add.s64 	%rd180, %rd110, 8192;
	mov.f32 	%f313, 0f00000000;
	mov.u32 	%r142, %r2;
$L__BB0_23:
	.pragma "nounroll";
	ld.global.nc.f32 	%f108, [%rd180+-8192];
	sub.f32 	%f109, %f108, %f16;
	fma.rn.f32 	%f110, %f109, %f109, %f313;
	ld.global.nc.f32 	%f111, [%rd180+-7168];
	sub.f32 	%f112, %f111, %f16;
	fma.rn.f32 	%f113, %f112, %f112, %f110;
	ld.global.nc.f32 	%f114, [%rd180+-6144];
	sub.f32 	%f115, %f114, %f16;
	fma.rn.f32 	%f116, %f115, %f115, %f113;
	ld.global.nc.f32 	%f117, [%rd180+-5120];
	sub.f32 	%f118, %f117, %f16;
	fma.rn.f32 	%f119, %f118, %f118, %f116;
	ld.global.nc.f32 	%f120, [%rd180+-4096];
	sub.f32 	%f121, %f120, %f16;
	fma.rn.f32 	%f122, %f121, %f121, %f119;
	ld.global.nc.f32 	%f123, [%rd180+-3072];
	sub.f32 	%f124, %f123, %f16;
	fma.rn.f32 	%f125, %f124, %f124, %f122;
	ld.global.nc.f32 	%f126, [%rd180+-2048];
	sub.f32 	%f127, %f126, %f16;
	fma.rn.f32 	%f128, %f127, %f127, %f125;
	ld.global.nc.f32 	%f129, [%rd180+-1024];
	sub.f32 	%f130, %f129, %f16;
	fma.rn.f32 	%f131, %f130, %f130, %f128;
	ld.global.nc.f32 	%f132, [%rd180];
	sub.f32 	%f133, %f132, %f16;
	fma.rn.f32 	%f134, %f133, %f133, %f131;
	ld.global.nc.f32 	%f135, [%rd180+1024];
	sub.f32 	%f136, %f135, %f16;
	fma.rn.f32 	%f137, %f136, %f136, %f134;
	ld.global.nc.f32 	%f138, [%rd180+2048];
	sub.f32 	%f139, %f138, %f16;
	fma.rn.f32 	%f140, %f139, %f139, %f137;
	ld.global.nc.f32 	%f141, [%rd180+3072];
	sub.f32 	%f142, %f141, %f16;
	fma.rn.f32 	%f143, %f142, %f142, %f140;
	ld.global.nc.f32 	%f144, [%rd180+4096];
	sub.f32 	%f145, %f144, %f16;
	fma.rn.f32 	%f146, %f145, %f145, %f143;
	ld.global.nc.f32 	%f147, [%rd180+5120];
	sub.f32 	%f148, %f147, %f16;
	fma.rn.f32 	%f149, %f148, %f148, %f146;
	ld.global.nc.f32 	%f150, [%rd180+6144];
	sub.f32 	%f151, %f150, %f16;
	fma.rn.f32 	%f152, %f151, %f151, %f149;
	ld.global.nc.f32 	%f153, [%rd180+7168];
	sub.f32 	%f154, %f153, %f16;
	fma.rn.f32 	%f313, %f154, %f154, %f152;
	add.s32 	%r142, %r142, 4096;
	add.s32 	%r141, %r141, 16;
	add.s64 	%rd180, %rd180, 16384;
	setp.eq.s32 	%p21, %r141, 0;
	@%p21 bra 	$L__BB0_24;
	bra.uni 	$L__BB0_23;
$L__BB0_24:
	setp.eq.s32 	%p22, %r22, 0;
	@%p22 bra 	$L__BB0_33;
	and.b32  	%r25, %r21, 7;
	setp.lt.u32 	%p23, %r22, 8;
	@%p23 bra 	$L__BB0_27;
	mul.wide.u32 	%rd111, %r142, 4;
	add.s64 	%rd112, %rd6, %rd111;
	ld.global.nc.f32 	%f156, [%rd112];
	sub.f32 	%f157, %f156, %f16;
	fma.rn.f32 	%f158, %f157, %f157, %f313;
	ld.global.nc.f32 	%f159, [%rd112+1024];
	sub.f32 	%f160, %f159, %f16;
	fma.rn.f32 	%f161, %f160, %f160, %f158;
	ld.global.nc.f32 	%f162, [%rd112+2048];
	sub.f32 	%f163, %f162, %f16;
	fma.rn.f32 	%f164, %f163, %f163, %f161;
	ld.global.nc.f32 	%f165, [%rd112+3072];
	sub.f32 	%f166, %f165, %f16;
	fma.rn.f32 	%f167, %f166, %f166, %f164;
	ld.global.nc.f32 	%f168, [%rd112+4096];
	sub.f32 	%f169, %f168, %f16;
	fma.rn.f32 	%f170, %f169, %f169, %f167;
	ld.global.nc.f32 	%f171, [%rd112+5120];
	sub.f32 	%f172, %f171, %f16;
	fma.rn.f32 	%f173, %f172, %f172, %f170;
	ld.global.nc.f32 	%f174, [%rd112+6144];
	sub.f32 	%f175, %f174, %f16;
	fma.rn.f32 	%f176, %f175, %f175, %f173;
	ld.global.nc.f32 	%f177, [%rd112+7168];
	sub.f32 	%f178, %f177, %f16;
	fma.rn.f32 	%f313, %f178, %f178, %f176;
	add.s32 	%r142, %r142, 2048;
$L__BB0_27:
	setp.eq.s32 	%p24, %r25, 0;
	@%p24 bra 	$L__BB0_33;
	and.b32  	%r28, %r21, 3;
	setp.lt.u32 	%p25, %r25, 4;
	@%p25 bra 	$L__BB0_30;
	mul.wide.u32 	%rd113, %r142, 4;
	add.s64 	%rd114, %rd6, %rd113;
	ld.global.nc.f32 	%f180, [%rd114];
	sub.f32 	%f181, %f180, %f16;
	fma.rn.f32 	%f182, %f181, %f181, %f313;
	ld.global.nc.f32 	%f183, [%rd114+1024];
	sub.f32 	%f184, %f183, %f16;
	fma.rn.f32 	%f185, %f184, %f184, %f182;
	ld.global.nc.f32 	%f186, [%rd114+2048];
	sub.f32 	%f187, %f186, %f16;
	fma.rn.f32 	%f188, %f187, %f187, %f185;
	ld.global.nc.f32 	%f189, [%rd114+3072];
	sub.f32 	%f190, %f189, %f16;
	fma.rn.f32 	%f313, %f190, %f190, %f188;
	add.s32 	%r142, %r142, 1024;
$L__BB0_30:
	setp.eq.s32 	%p26, %r28, 0;
	@%p26 bra 	$L__BB0_33;
	shl.b64 	%rd115, %rd5, 2;
	mul.wide.u32 	%rd116, %r142, 4;
	add.s64 	%rd117, %rd115, %rd116;
	add.s64 	%rd179, %rd4, %rd117;
	neg.s32 	%r140, %r28;
$L__BB0_32:
	.pragma "nounroll";
	ld.global.nc.f32 	%f191, [%rd179];
	sub.f32 	%f192, %f191, %f16;
	fma.rn.f32 	%f313, %f192, %f192, %f313;
	add.s64 	%rd179, %rd179, 1024;
	add.s32 	%r140, %r140, 1;
	setp.eq.s32 	%p27, %r140, 0;
	@%p27 bra 	$L__BB0_33;
	bra.uni 	$L__BB0_32;
$L__BB0_33:
	setp.ne.s32 	%p28, %r20, 0;
	mov.b32 	%r93, %f313;
	shfl.sync.down.b32	%r94|%p29, %r93, 16, 31, -1;
	mov.b32 	%f193, %r94;
	add.f32 	%f194, %f313, %f193;
	mov.b32 	%r95, %f194;
	shfl.sync.down.b32	%r96|%p30, %r95, 8, 31, -1;
	mov.b32 	%f195, %r96;
	add.f32 	%f196, %f194, %f195;
	mov.b32 	%r97, %f196;
	shfl.sync.down.b32	%r98|%p31, %r97, 4, 31, -1;
	mov.b32 	%f197, %r98;
	add.f32 	%f198, %f196, %f197;
	mov.b32 	%r99, %f198;
	shfl.sync.down.b32	%r100|%p32, %r99, 2, 31, -1;
	mov.b32 	%f199, %r100;
	add.f32 	%f200, %f198, %f199;
	mov.b32 	%r101, %f200;
	shfl.sync.down.b32	%r102|%p33, %r101, 1, 31, -1;
	mov.b32 	%f201, %r102;
	add.f32 	%f30, %f200, %f201;
	@%p28 bra 	$L__BB0_35;
	atom.shared.add.f32 	%f202, [_ZZN36_GLOBAL__N__5b83fff9_4_k_cu_f16c72dc20layernorm_fwd_kernelILi256EEEvPKfS2_S2_PfiifE5s_sum], %f30;
$L__BB0_35:
	setp.ge.s32 	%p34, %r2, %r70;
	bar.sync 	0;
	ld.shared.f32 	%f203, [_ZZN36_GLOBAL__N__5b83fff9_4_k_cu_f16c72dc20layernorm_fwd_kernelILi256EEEvPKfS2_S2_PfiifE5s_sum];
	div.rn.f32 	%f204, %f203, %f15;
	add.f32 	%f205, %f32, %f204;
	rsqrt.approx.f32 	%f31, %f205;
	@%p34 bra 	$L__BB0_63;
	setp.ne.s64 	%p35, %rd92, 0;
	@%p35 bra 	$L__BB0_50;
	setp.ne.s64 	%p45, %rd93, 0;
	@%p45 bra 	$L__BB0_44;
	not.b32 	%r124, %r2;
	add.s32 	%r38, %r70, %r124;
	and.b32  	%r125, %r38, 768;
	setp.eq.s32 	%p50, %r125, 768;
	@%p50 bra 	$L__BB0_41;
	shr.u32 	%r126, %r38, 8;
	add.s32 	%r127, %r126, 1;
	and.b32  	%r128, %r127, 3;
	cvt.u64.u32 	%rd163, %r2;
	add.s64 	%rd164, %rd5, %rd163;
	shl.b64 	%rd165, %rd164, 2;
	add.s64 	%rd182, %rd1, %rd165;
	shl.b64 	%rd166, %rd5, 2;
	mul.wide.u32 	%rd167, %r2, 4;
	add.s64 	%rd168, %rd166, %rd167;
	add.s64 	%rd181, %rd4, %rd168;
	neg.s32 	%r143, %r128;
	shl.b32 	%r129, %r127, 8;
	and.b32  	%r130, %r129, 768;
	add.s32 	%r2, %r2, %r130;
$L__BB0_40:
	.pragma "nounroll";
	ld.global.nc.f32 	%f281, [%rd181];
	sub.f32 	%f282, %f281, %f16;
	mul.f32 	%f283, %f31, %f282;
	st.global.f32 	[%rd182], %f283;
	add.s64 	%rd182, %rd182, 1024;
	add.s64 	%rd181, %rd181, 1024;
	add.s32 	%r143, %r143, 1;
	setp.ne.s32 	%p51, %r143, 0;
	@%p51 bra 	$L__BB0_40;
$L__BB0_41:
	setp.lt.u32 	%p52, %r38, 768;
	@%p52 bra 	$L__BB0_63;
	shl.b64 	%rd169, %rd5, 2;
	cvt.u64.u32 	%rd170, %r2;
	mul.wide.u32 	%rd171, %r2, 4;
	add.s64 	%rd172, %rd169, %rd171;
	add.s64 	%rd173, %rd172, %rd4;
	add.s64 	%rd184, %rd173, 2048;
	add.s64 	%rd174, %rd5, %rd170;
	shl.b64 	%rd175, %rd174, 2;
	add.s64 	%rd176, %rd175, %rd1;
	add.s64 	%rd183, %rd176, 2048;
$L__BB0_43:
	ld.global.nc.f32 	%f284, [%rd184+-2048];
	sub.f32 	%f285, %f284, %f16;
	mul.f32 	%f286, %f31, %f285;
	st.global.f32 	[%rd183+-2048], %f286;
	ld.global.nc.f32 	%f287, [%rd184+-1024];
	sub.f32 	%f288, %f287, %f16;
	mul.f32 	%f289, %f31, %f288;
	st.global.f32 	[%rd183+-1024], %f289;
	ld.global.nc.f32 	%f290, [%rd184];
	sub.f32 	%f291, %f290, %f16;
	mul.f32 	%f292, %f31, %f291;
	st.global.f32 	[%rd183], %f292;
	ld.global.nc.f32 	%f293, [%rd184+1024];
	sub.f32 	%f294, %f293, %f16;
	mul.f32 	%f295, %f31, %f294;
	st.global.f32 	[%rd183+1024], %f295;
	add.s32 	%r2, %r2, 1024;
	add.s64 	%rd184, %rd184, 4096;
	add.s64 	%rd183, %rd183, 4096;
	setp.lt.s32 	%p53, %r2, %r70;
	@%p53 bra 	$L__BB0_43;
	bra.uni 	$L__BB0_63;
$L__BB0_44:
	not.b32 	%r117, %r2;
	add.s32 	%r46, %r70, %r117;
	and.b32  	%r118, %r46, 768;
	setp.eq.s32 	%p46, %r118, 768;
	@%p46 bra 	$L__BB0_47;
	shr.u32 	%r119, %r46, 8;
	add.s32 	%r120, %r119, 1;
	and.b32  	%r121, %r120, 3;
	cvt.u64.u32 	%rd148, %r2;
	add.s64 	%rd149, %rd5, %rd148;
	shl.b64 	%rd150, %rd149, 2;
	add.s64 	%rd187, %rd1, %rd150;
	mul.wide.u32 	%rd151, %r2, 4;
	add.s64 	%rd186, %rd2, %rd151;
	shl.b64 	%rd152, %rd5, 2;
	add.s64 	%rd153, %rd152, %rd151;
	add.s64 	%rd185, %rd4, %rd153;
	neg.s32 	%r146, %r121;
	shl.b32 	%r122, %r120, 8;
	and.b32  	%r123, %r122, 768;
	add.s32 	%r2, %r2, %r123;
$L__BB0_46:
	.pragma "nounroll";
	ld.global.nc.f32 	%f261, [%rd185];
	sub.f32 	%f262, %f261, %f16;
	ld.global.nc.f32 	%f263, [%rd186];
	fma.rn.f32 	%f264, %f31, %f262, %f263;
	st.global.f32 	[%rd187], %f264;
	add.s64 	%rd187, %rd187, 1024;
	add.s64 	%rd186, %rd186, 1024;
	add.s64 	%rd185, %rd185, 1024;
	add.s32 	%r146, %r146, 1;
	setp.ne.s32 	%p47, %r146, 0;
	@%p47 bra 	$L__BB0_46;
$L__BB0_47:
	setp.lt.u32 	%p48, %r46, 768;
	@%p48 bra 	$L__BB0_63;
	shl.b64 	%rd154, %rd5, 2;
	cvt.u64.u32 	%rd155, %r2;
	mul.wide.u32 	%rd156, %r2, 4;
	add.s64 	%rd157, %rd154, %rd156;
	add.s64 	%rd158, %rd157, %rd4;
	add.s64 	%rd190, %rd158, 2048;
	add.s64 	%rd159, %rd156, %rd2;
	add.s64 	%rd189, %rd159, 2048;
	add.s64 	%rd160, %rd5, %rd155;
	shl.b64 	%rd161, %rd160, 2;
	add.s64 	%rd162, %rd161, %rd1;
	add.s64 	%rd188, %rd162, 2048;
$L__BB0_49:
	ld.global.nc.f32 	%f265, [%rd190+-2048];
	sub.f32 	%f266, %f265, %f16;
	ld.global.nc.f32 	%f267, [%rd189+-2048];
	fma.rn.f32 	%f268, %f31, %f266, %f267;
	st.global.f32 	[%rd188+-2048], %f268;
	ld.global.nc.f32 	%f269, [%rd190+-1024];
	sub.f32 	%f270, %f269, %f16;
	ld.global.nc.f32 	%f271, [%rd189+-1024];
	fma.rn.f32 	%f272, %f31, %f270, %f271;
	st.global.f32 	[%rd188+-1024], %f272;
	ld.global.nc.f32 	%f273, [%rd190];
	sub.f32 	%f274, %f273, %f16;
	ld.global.nc.f32 	%f275, [%rd189];
	fma.rn.f32 	%f276, %f31, %f274, %f275;
	st.global.f32 	[%rd188], %f276;
	ld.global.nc.f32 	%f277, [%rd190+1024];
	sub.f32 	%f278, %f277, %f16;
	ld.global.nc.f32 	%f279, [%rd189+1024];
	fma.rn.f32 	%f280, %f31, %f278, %f279;
	st.global.f32 	[%rd188+1024], %f280;
	add.s32 	%r2, %r2, 1024;
	add.s64 	%rd190, %rd190, 4096;
	add.s64 	%rd189, %rd189, 4096;
	add.s64 	%rd188, %rd188, 4096;
	setp.lt.s32 	%p49, %r2, %r70;
	@%p49 bra 	$L__BB0_49;
	bra.uni 	$L__BB0_63;
$L__BB0_50:
	setp.ne.s64 	%p36, %rd93, 0;
	@%p36 bra 	$L__BB0_57;
	not.b32 	%r110, %r2;
	add.s32 	%r54, %r70, %r110;
	and.b32  	%r111, %r54, 768;
	setp.eq.s32 	%p41, %r111, 768;
	@%p41 bra 	$L__BB0_54;
	shr.u32 	%r112, %r54, 8;
	add.s32 	%r113, %r112, 1;
	and.b32  	%r114, %r113, 3;
	cvt.u64.u32 	%rd133, %r2;
	add.s64 	%rd134, %rd5, %rd133;
	shl.b64 	%rd135, %rd134, 2;
	add.s64 	%rd193, %rd1, %rd135;
	mul.wide.u32 	%rd136, %r2, 4;
	add.s64 	%rd192, %rd3, %rd136;
	shl.b64 	%rd137, %rd5, 2;
	add.s64 	%rd138, %rd137, %rd136;
	add.s64 	%rd191, %rd4, %rd138;
	neg.s32 	%r149, %r114;
	shl.b32 	%r115, %r113, 8;
	and.b32  	%r116, %r115, 768;
	add.s32 	%r2, %r2, %r116;
$L__BB0_53:
	.pragma "nounroll";
	ld.global.nc.f32 	%f236, [%rd191];
	sub.f32 	%f237, %f236, %f16;
	mul.f32 	%f238, %f31, %f237;
	ld.global.nc.f32 	%f239, [%rd192];
	mul.f32 	%f240, %f238, %f239;
	st.global.f32 	[%rd193], %f240;
	add.s64 	%rd193, %rd193, 1024;
	add.s64 	%rd192, %rd192, 1024;
	add.s64 	%rd191, %rd191, 1024;
	add.s32 	%r149, %r149, 1;
	setp.ne.s32 	%p42, %r149, 0;
	@%p42 bra 	$L__BB0_53;
$L__BB0_54:
	setp.lt.u32 	%p43, %r54, 768;
	@%p43 bra 	$L__BB0_63;
	shl.b64 	%rd139, %rd5, 2;
	cvt.u64.u32 	%rd140, %r2;
	mul.wide.u32 	%rd141, %r2, 4;
	add.s64 	%rd142, %rd139, %rd141;
	add.s64 	%rd143, %rd142, %rd4;
	add.s64 	%rd196, %rd143, 2048;
	add.s64 	%rd144, %rd141, %rd3;
	add.s64 	%rd195, %rd144, 2048;
	add.s64 	%rd145, %rd5, %rd140;
	shl.b64 	%rd146, %rd145, 2;
	add.s64 	%rd147, %rd146, %rd1;
	add.s64 	%rd194, %rd147, 2048;
$L__BB0_56:
	ld.global.nc.f32 	%f241, [%rd196+-2048];
	sub.f32 	%f242, %f241, %f16;
	mul.f32 	%f243, %f31, %f242;
	ld.global.nc.f32 	%f244, [%rd195+-2048];
	mul.f32 	%f245, %f243, %f244;
	st.global.f32 	[%rd194+-2048], %f245;
	ld.global.nc.f32 	%f246, [%rd196+-1024];
	sub.f32 	%f247, %f246, %f16;
	mul.f32 	%f248, %f31, %f247;
	ld.global.nc.f32 	%f249, [%rd195+-1024];
	mul.f32 	%f250, %f248, %f249;
	st.global.f32 	[%rd194+-1024], %f250;
	ld.global.nc.f32 	%f251, [%rd196];
	sub.f32 	%f252, %f251, %f16;
	mul.f32 	%f253, %f31, %f252;
	ld.global.nc.f32 	%f254, [%rd195];
	mul.f32 	%f255, %f253, %f254;
	st.global.f32 	[%rd194], %f255;
	ld.global.nc.f32 	%f256, [%rd196+1024];
	sub.f32 	%f257, %f256, %f16;
	mul.f32 	%f258, %f31, %f257;
	ld.global.nc.f32 	%f259, [%rd195+1024];
	mul.f32 	%f260, %f258, %f259;
	st.global.f32 	[%rd194+1024], %f260;
	add.s32 	%r2, %r2, 1024;
	add.s64 	%rd196, %rd196, 4096;
	add.s64 	%rd195, %rd195, 4096;
	add.s64 	%rd194, %rd194, 4096;
	setp.lt.s32 	%p44, %r2, %r70;
	@%p44 bra 	$L__BB0_56;
	bra.uni 	$L__BB0_63;
$L__BB0_57:
	not.b32 	%r103, %r2;
	add.s32 	%r62, %r70, %r103;
	and.b32  	%r104, %r62, 768;
	setp.eq.s32 	%p37, %r104, 768;
	@%p37 bra 	$L__BB0_60;
	shr.u32 	%r105, %r62, 8;
	add.s32 	%r106, %r105, 1;
	and.b32  	%r107, %r106, 3;
	cvt.u64.u32 	%rd118, %r2;
	add.s64 	%rd119, %rd5, %rd118;
	shl.b64 	%rd120, %rd119, 2;
	add.s64 	%rd200, %rd1, %rd120;
	mul.wide.u32 	%rd121, %r2, 4;
	add.s64 	%rd199, %rd2, %rd121;
	add.s64 	%rd198, %rd3, %rd121;
	shl.b64 	%rd122, %rd5, 2;
	add.s64 	%rd123, %rd122, %rd121;
	add.s64 	%rd197, %rd4, %rd123;
	neg.s32 	%r152, %r107;
	shl.b32 	%r108, %r106, 8;
	and.b32  	%r109, %r108, 768;
	add.s32 	%r2, %r2, %r109;
$L__BB0_59:
	.pragma "nounroll";
	ld.global.nc.f32 	%f206, [%rd197];
	sub.f32 	%f207, %f206, %f16;
	mul.f32 	%f208, %f31, %f207;
	ld.global.nc.f32 	%f209, [%rd198];
	ld.global.nc.f32 	%f210, [%rd199];
	fma.rn.f32 	%f211, %f208, %f209, %f210;
	st.global.f32 	[%rd200], %f211;
	add.s64 	%rd200, %rd200, 1024;
	add.s64 	%rd199, %rd199, 1024;
	add.s64 	%rd198, %rd198, 1024;
	add.s64 	%rd197, %rd197, 1024;
	add.s32 	%r152, %r152, 1;
	setp.ne.s32 	%p38, %r152, 0;
	@%p38 bra 	$L__BB0_59;
$L__BB0_60:
	setp.lt.u32 	%p39, %r62, 768;
	@%p39 bra 	$L__BB0_63;
	shl.b64 	%rd124, %rd5, 2;
	cvt.u64.u32 	%rd125, %r2;
	mul.wide.u32 	%rd126, %r2, 4;
	add.s64 	%rd127, %rd124, %rd126;
	add.s64 	%rd128, %rd127, %rd4;
	add.s64 	%rd204, %rd128, 2048;
	add.s64 	%rd129, %rd126, 2048;
	add.s64 	%rd203, %rd3, %rd129;
	add.s64 	%rd202, %rd2, %rd129;
	add.s64 	%rd130, %rd5, %rd125;
	shl.b64 	%rd131, %rd130, 2;
	add.s64 	%rd132, %rd131, %rd1;
	add.s64 	%rd201, %rd132, 2048;
$L__BB0_62:
	ld.global.nc.f32 	%f212, [%rd204+-2048];
	sub.f32 	%f213, %f212, %f16;
	mul.f32 	%f214, %f31, %f213;
	ld.global.nc.f32 	%f215, [%rd203+-2048];
	ld.global.nc.f32 	%f216, [%rd202+-2048];
	fma.rn.f32 	%f217, %f214, %f215, %f216;
	st.global.f32 	[%rd201+-2048], %f217;
	ld.global.nc.f32 	%f218, [%rd204+-1024];
	sub.f32 	%f219, %f218, %f16;
	mul.f32 	%f220, %f31, %f219;
	ld.global.nc.f32 	%f221, [%rd203+-1024];
	ld.global.nc.f32 	%f222, [%rd202+-1024];
	fma.rn.f32 	%f223, %f220, %f221, %f222;
	st.global.f32 	[%rd201+-1024], %f223;
	ld.global.nc.f32 	%f224, [%rd204];
	sub.f32 	%f225, %f224, %f16;
	mul.f32 	%f226, %f31, %f225;
	ld.global.nc.f32 	%f227, [%rd203];
	ld.global.nc.f32 	%f228, [%rd202];
	fma.rn.f32 	%f229, %f226, %f227, %f228;
	st.global.f32 	[%rd201], %f229;
	ld.global.nc.f32 	%f230, [%rd204+1024];
	sub.f32 	%f231, %f230, %f16;
	mul.f32 	%f232, %f31, %f231;
	ld.global.nc.f32 	%f233, [%rd203+1024];
	ld.global.nc.f32 	%f234, [%rd202+1024];
	fma.rn.f32 	%f235, %f232, %f233, %f234;
	st.global.f32 	[%rd201+1024], %f235;
	add.s32 	%r2, %r2, 1024;
	add.s64 	%rd204, %rd204, 4096;
	add.s64 	%rd203, %rd203, 4096;
	add.s64 	%rd202, %rd202, 4096;
	add.s64 	%rd201, %rd201, 4096;
	setp.lt.s32 	%p40, %r2, %r70;
	@%p40 bra 	$L__BB0_62;
$L__BB0_63:
	ret;

}
.entry _ZN36_GLOBAL__N__5b83fff9_4_k_cu_f16c72dc20layernorm_bwd_kernelILi256EEEvPKfS2_S2_PfS3_S3_iif(
	.param .u64 .ptr .align 1 _ZN36_GLOBAL__N__5b83fff9_4_k_cu_f16c72dc20layernorm_bwd_kernelILi256EEEvPKfS2_S2_PfS3_S3_iif_param_0,
	.param .u64 .ptr .align 1 _ZN36_GLOBAL__N__5b83fff9_4_k_cu_f16c72dc20layernorm_bwd_kernelILi256EEEvPKfS2_S2_PfS3_S3_iif_param_1,
	.param .u64 .ptr .align 1 _ZN36_GLOBAL__N__5b83fff9_4_k_cu_f16c72dc20layernorm_bwd_kernelILi256EEEvPKfS2_S2_PfS3_S3_iif_param_2,
	.param .u64 .ptr .align 1 _ZN36_GLOBAL__N__5b83fff9_4_k_cu_f16c72dc20layernorm_bwd_kernelILi256EEEvPKfS2_S2_PfS3_S3_iif_param_3,
	.param .u64 .ptr .align 1 _ZN36_GLOBAL__N__5b83fff9_4_k_cu_f16c72dc20layernorm_bwd_kernelILi256EEEvPKfS2_S2_PfS3_S3_iif_param_4,
	.param .u64 .ptr .align 1 _ZN36_GLOBAL__N__5b83fff9_4_k_cu_f16c72dc20layernorm_bwd_kernelILi256EEEvPKfS2_S2_PfS3_S3_iif_param_5,
	.param .u32 _ZN36_GLOBAL__N__5b83fff9_4_k_cu_f16c72dc20layernorm_bwd_kernelILi256EEEvPKfS2_S2_PfS3_S3_iif_param_6,
	.param .u32 _ZN36_GLOBAL__N__5b83fff9_4_k_cu_f16c72dc20layernorm_bwd_kernelILi256EEEvPKfS2_S2_PfS3_S3_iif_param_7,
	.param .f32 _ZN36_GLOBAL__N__5b83fff9_4_k_cu_f16c72dc20layernorm_bwd_kernelILi256EEEvPKfS2_S2_PfS3_S3_iif_param_8
)
{
	.reg .pred 	%p<88>;
	.reg .b32 	%r<235>;
	.reg .b32 	%f<821>;
	.reg .b64 	%rd<294>;
	// demoted variable
	.shared .align 4 .b8 _ZZN36_GLOBAL__N__5b83fff9_4_k_cu_f16c72dc20layernorm_bwd_kernelILi256EEEvPKfS2_S2_PfS3_S3_iifE5s_acc[16];
	ld.param.u64 	%rd105, [_ZN36_GLOBAL__N__5b83fff9_4_k_cu_f16c72dc20layernorm_bwd_kernelILi256EEEvPKfS2_S2_PfS3_S3_iif_param_0];
	ld.param.u64 	%rd107, [_ZN36_GLOBAL__N__5b83fff9_4_k_cu_f16c72dc20layernorm_bwd_kernelILi256EEEvPKfS2_S2_PfS3_S3_iif_param_2];
	ld.param.u64 	%rd109, [_ZN36_GLOBAL__N__5b83fff9_4_k_cu_f16c72dc20layernorm_bwd_kernelILi256EEEvPKfS2_S2_PfS3_S3_iif_param_4];
	ld.param.u32 	%r106, [_ZN36_GLOBAL__N__5b83fff9_4_k_cu_f16c72dc20layernorm_bwd_kernelILi256EEEvPKfS2_S2_PfS3_S3_iif_param_6];
	ld.param.u32 	%r105, [_ZN36_GLOBAL__N__5b83fff9_4_k_cu_f16c72dc20layernorm_bwd_kernelILi256EEEvPKfS2_S2_PfS3_S3_iif_param_7];
	ld.param.f32 	%f83, [_ZN36_GLOBAL__N__5b83fff9_4_k_cu_f16c72dc20layernorm_bwd_kernelILi256EEEvPKfS2_S2_PfS3_S3_iif_param_8];
	cvta.to.global.u64 	%rd1, %rd109;
	mov.u32 	%r1, %ctaid.x;
	setp.ge.s32 	%p1, %r1, %r106;
	@%p1 bra 	$L__BB1_96;
	cvta.to.global.u64 	%rd2, %rd105;
	cvta.to.global.u64 	%rd3, %rd107;
	mul.lo.s32 	%r107, %r105, %r1;
	cvt.s64.s32 	%rd4, %r107;
	mov.u32 	%r221, %tid.x;
	setp.gt.u32 	%p2, %r221, 3;
	@%p2 bra 	$L__BB1_3;
	shl.b32 	%r108, %r221, 2;
	mov.u32 	%r109, _ZZN36_GLOBAL__N__5b83fff9_4_k_cu_f16c72dc20layernorm_bwd_kernelILi256EEEvPKfS2_S2_PfS3_S3_iifE5s_acc;
	add.s32 	%r110, %r109, %r108;
	mov.b32 	%r111, 0;
	st.shared.u32 	[%r110], %r111;
$L__BB1_3:
	shl.b64 	%rd111, %rd4, 2;
	add.s64 	%rd5, %rd2, %rd111;
	bar.sync 	0;
	setp.ge.s32 	%p3, %r221, %r105;
	mov.f32 	%f789, 0f00000000;
	mov.f32 	%f790, %f789;
	@%p3 bra 	$L__BB1_16;
	not.b32 	%r112, %r221;
	add.s32 	%r113, %r105, %r112;
	shr.u32 	%r114, %r113, 8;
	add.s32 	%r3, %r114, 1;
	and.b32  	%r4, %r3, 15;
	setp.lt.u32 	%p4, %r113, 3840;
	mov.f32 	%f790, 0f00000000;
	mov.u32 	%r202, %r221;
	mov.f32 	%f789, %f790;
	@%p4 bra 	$L__BB1_7;
	and.b32  	%r115, %r3, 33554416;
	neg.s32 	%r201, %r115;
	mul.wide.u32 	%rd113, %r221, 4;
	add.s64 	%rd114, %rd111, %rd113;
	add.s64 	%rd115, %rd114, %rd2;
	add.s64 	%rd263, %rd115, 8192;
	mov.f32 	%f790, 0f00000000;
	mov.u32 	%r202, %r221;
$L__BB1_6:
	.pragma "nounroll";
	ld.global.nc.f32 	%f88, [%rd263+-8192];
	add.f32 	%f89, %f789, %f88;
	fma.rn.f32 	%f90, %f88, %f88, %f790;
	ld.global.nc.f32 	%f91, [%rd263+-7168];
	add.f32 	%f92, %f89, %f91;
	fma.rn.f32 	%f93, %f91, %f91, %f90;
	ld.global.nc.f32 	%f94, [%rd263+-6144];
	add.f32 	%f95, %f92, %f94;
	fma.rn.f32 	%f96, %f94, %f94, %f93;
	ld.global.nc.f32 	%f97, [%rd263+-5120];
	add.f32 	%f98, %f95, %f97;
	fma.rn.f32 	%f99, %f97, %f97, %f96;
	ld.global.nc.f32 	%f100, [%rd263+-4096];
	add.f32 	%f101, %f98, %f100;
	fma.rn.f32 	%f102, %f100, %f100, %f99;
	ld.global.nc.f32 	%f103, [%rd263+-3072];
	add.f32 	%f104, %f101, %f103;
	fma.rn.f32 	%f105, %f103, %f103, %f102;
	ld.global.nc.f32 	%f106, [%rd263+-2048];
	add.f32 	%f107, %f104, %f106;
	fma.rn.f32 	%f108, %f106, %f106, %f105;
	ld.global.nc.f32 	%f109, [%rd263+-1024];
	add.f32 	%f110, %f107, %f109;
	fma.rn.f32 	%f111, %f109, %f109, %f108;
	ld.global.nc.f32 	%f112, [%rd263];
	add.f32 	%f113, %f110, %f112;
	fma.rn.f32 	%f114, %f112, %f112, %f111;
	ld.global.nc.f32 	%f115, [%rd263+1024];
	add.f32 	%f116, %f113, %f115;
	fma.rn.f32 	%f117, %f115, %f115, %f114;
	ld.global.nc.f32 	%f118, [%rd263+2048];
	add.f32 	%f119, %f116, %f118;
	fma.rn.f32 	%f120, %f118, %f118, %f117;
	ld.global.nc.f32 	%f121, [%rd263+3072];
	add.f32 	%f122, %f119, %f121;
	fma.rn.f32 	%f123, %f121, %f121, %f120;
	ld.global.nc.f32 	%f124, [%rd263+4096];
	add.f32 	%f125, %f122, %f124;
	fma.rn.f32 	%f126, %f124, %f124, %f123;
	ld.global.nc.f32 	%f127, [%rd263+5120];
	add.f32 	%f128, %f125, %f127;
	fma.rn.f32 	%f129, %f127, %f127, %f126;
	ld.global.nc.f32 	%f130, [%rd263+6144];
	add.f32 	%f131, %f128, %f130;
	fma.rn.f32 	%f132, %f130, %f130, %f129;
	ld.global.nc.f32 	%f133, [%rd263+7168];
	add.f32 	%f789, %f131, %f133;
	fma.rn.f32 	%f790, %f133, %f133, %f132;
	add.s32 	%r202, %r202, 4096;
	add.s32 	%r201, %r201, 16;
	add.s64 	%rd263, %rd263, 16384;
	setp.eq.s32 	%p5, %r201, 0;
	@%p5 bra 	$L__BB1_7;
	bra.uni 	$L__BB1_6;
$L__BB1_7:
	setp.eq.s32 	%p6, %r4, 0;
	@%p6 bra 	$L__BB1_16;
	and.b32  	%r7, %r3, 7;
	setp.lt.u32 	%p7, %r4, 8;
	@%p7 bra 	$L__BB1_10;
	mul.wide.u32 	%rd116, %r202, 4;
	add.s64 	%rd117, %rd5, %rd116;
	ld.global.nc.f32 	%f135, [%rd117];
	add.f32 	%f136, %f789, %f135;
	fma.rn.f32 	%f137, %f135, %f135, %f790;
	ld.global.nc.f32 	%f138, [%rd117+1024];
	add.f32 	%f139, %f136, %f138;
	fma.rn.f32 	%f140, %f138, %f138, %f137;
	ld.global.nc.f32 	%f141, [%rd117+2048];
	add.f32 	%f142, %f139, %f141;
	fma.rn.f32 	%f143, %f141, %f141, %f140;
	ld.global.nc.f32 	%f144, [%rd117+3072];
	add.f32 	%f145, %f142, %f144;
	fma.rn.f32 	%f146, %f144, %f144, %f143;
	ld.global.nc.f32 	%f147, [%rd117+4096];
	add.f32 	%f148, %f145, %f147;
	fma.rn.f32 	%f149, %f147, %f147, %f146;
	ld.global.nc.f32 	%f150, [%rd117+5120];
	add.f32 	%f151, %f148, %f150;
	fma.rn.f32 	%f152, %f150, %f150, %f149;
	ld.global.nc.f32 	%f153, [%rd117+6144];
	add.f32 	%f154, %f151, %f153;
	fma.rn.f32 	%f155, %f153, %f153, %f152;
	ld.global.nc.f32 	%f156, [%rd117+7168];
	add.f32 	%f789, %f154, %f156;
	fma.rn.f32 	%f790, %f156, %f156, %f155;
	add.s32 	%r202, %r202, 2048;
$L__BB1_10:
	setp.eq.s32 	%p8, %r7, 0;
	@%p8 bra 	$L__BB1_16;
	and.b32  	%r10, %r3, 3;
	setp.lt.u32 	%p9, %r7, 4;
	@%p9 bra 	$L__BB1_13;
	mul.wide.u32 	%rd118, %r202, 4;
	add.s64 	%rd119, %rd5, %rd118;
	ld.global.nc.f32 	%f158, [%rd119];
	add.f32 	%f159, %f789, %f158;
	fma.rn.f32 	%f160, %f158, %f158, %f790;
	ld.global.nc.f32 	%f161, [%rd119+1024];
	add.f32 	%f162, %f159, %f161;
	fma.rn.f32 	%f163, %f161, %f161, %f160;
	ld.global.nc.f32 	%f164, [%rd119+2048];
	add.f32 	%f165, %f162, %f164;
	fma.rn.f32 	%f166, %f164, %f164, %f163;
	ld.global.nc.f32 	%f167, [%rd119+3072];
	add.f32 	%f789, %f165, %f167;
	fma.rn.f32 	%f790, %f167, %f167, %f166;
	add.s32 	%r202, %r202, 1024;
$L__BB1_13:
	setp.eq.s32 	%p10, %r10, 0;
	@%p10 bra 	$L__BB1_16;
	mul.wide.u32 	%rd121, %r202, 4;
	add.s64 	%rd122, %rd111, %rd121;
	add.s64 	%rd262, %rd2, %rd122;
	neg.s32 	%r200, %r10;
$L__BB1_15:
	.pragma "nounroll";
	ld.global.nc.f32 	%f168, [%rd262];
	add.f32 	%f789, %f789, %f168;
	fma.rn.f32 	%f790, %f168, %f168, %f790;
	add.s64 	%rd262, %rd262, 1024;
	add.s32 	%r200, %r200, 1;
	setp.eq.s32 	%p11, %r200, 0;
	@%p11 bra 	$L__BB1_16;
	bra.uni 	$L__BB1_15;
$L__BB1_16:
	mov.b32 	%r116, %f789;
	shfl.sync.down.b32	%r117|%p12, %r116, 16, 31, -1;
	mov.b32 	%f169, %r117;
	add.f32 	%f170, %f789, %f169;
	mov.b32 	%r118, %f170;
	shfl.sync.down.b32	%r119|%p13, %r118, 8, 31, -1;
	mov.b32 	%f171, %r119;
	add.f32 	%f172, %f170, %f171;
	mov.b32 	%r120, %f172;
	shfl.sync.down.b32	%r121|%p14, %r120, 4, 31, -1;
	mov.b32 	%f173, %r121;
	add.f32 	%f174, %f172, %f173;
	mov.b32 	%r122, %f174;
	shfl.sync.down.b32	%r123|%p15, %r122, 2, 31, -1;
	mov.b32 	%f175, %r123;
	add.f32 	%f176, %f174, %f175;
	mov.b32 	%r124, %f176;
	shfl.sync.down.b32	%r125|%p16, %r124, 1, 31, -1;
	mov.b32 	%f177, %r125;
	add.f32 	%f27, %f176, %f177;
	mov.b32 	%r126, %f790;
	shfl.sync.down.b32	%r127|%p17, %r126, 16, 31, -1;
	mov.b32 	%f178, %r127;
	add.f32 	%f179, %f790, %f178;
	mov.b32 	%r128, %f179;
	shfl.sync.down.b32	%r129|%p18, %r128, 8, 31, -1;
	mov.b32 	%f180, %r129;
	add.f32 	%f181, %f179, %f180;
	mov.b32 	%r130, %f181;
	shfl.sync.down.b32	%r131|%p19, %r130, 4, 31, -1;
	mov.b32 	%f182, %r131;
	add.f32 	%f183, %f181, %f182;
	mov.b32 	%r132, %f183;
	shfl.sync.down.b32	%r133|%p20, %r132, 2, 31, -1;
	mov.b32 	%f184, %r133;
	add.f32 	%f185, %f183, %f184;
	mov.b32 	%r134, %f185;
	shfl.sync.down.b32	%r135|%p21, %r134, 1, 31, -1;
	mov.b32 	%f186, %r135;
	add.f32 	%f28, %f185, %f186;
	and.b32  	%r136, %r221, 31;
	setp.ne.s32 	%p22, %r136, 0;
	@%p22 bra 	$L__BB1_18;
	atom.shared.add.f32 	%f187, [_ZZN36_GLOBAL__N__5b83fff9_4_k_cu_f16c72dc20layernorm_bwd_kernelILi256EEEvPKfS2_S2_PfS3_S3_iifE5s_acc], %f27;
	atom.shared.add.f32 	%f188, [_ZZN36_GLOBAL__N__5b83fff9_4_k_cu_f16c72dc20layernorm_bwd_kernelILi256EEEvPKfS2_S2_PfS3_S3_iifE5s_acc+4], %f28;
$L__BB1_18:
	shl.b64 	%rd123, %rd4, 2;
	add.s64 	%rd12, %rd3, %rd123;
	setp.ge.s32 	%p23, %r221, %r105;
	bar.sync 	0;
	ld.shared.f32 	%f190, [_ZZN36_GLOBAL__N__5b83fff9_4_k_cu_f16c72dc20layernorm_bwd_kernelILi256EEEvPKfS2_S2_PfS3_S3_iifE5s_acc];
	cvt.rn.f32.s32 	%f29, %r105;
	div.rn.f32 	%f30, %f190, %f29;
	ld.shared.f32 	%f191, [_ZZN36_GLOBAL__N__5b83fff9_4_k_cu_f16c72dc20layernorm_bwd_kernelILi256EEEvPKfS2_S2_PfS3_S3_iifE5s_acc+4];
	div.rn.f32 	%f192, %f191, %f29;
	mul.f32 	%f193, %f30, %f30;
	sub.f32 	%f194, %f192, %f193;
	add.f32 	%f195, %f83, %f194;
	rsqrt.approx.f32 	%f31, %f195;
	mov.f32 	%f819, 0f00000000;
	mov.f32 	%f820, %f819;
	@%p23 bra 	$L__BB1_42;
	ld.param.u64 	%rd245, [_ZN36_GLOBAL__N__5b83fff9_4_k_cu_f16c72dc20layernorm_bwd_kernelILi256EEEvPKfS2_S2_PfS3_S3_iif_param_1];
	setp.ne.s64 	%p24, %rd245, 0;
	@%p24 bra 	$L__BB1_31;
	not.b32 	%r142, %r221;
	add.s32 	%r20, %r105, %r142;
	shr.u32 	%r143, %r20, 8;
	add.s32 	%r21, %r143, 1;
	setp.lt.u32 	%p32, %r20, 1792;
	mov.f32 	%f820, 0f00000000;
	mov.u32 	%r205, %r221;
	mov.f32 	%f819, %f820;
	@%p32 bra 	$L__BB1_23;
	and.b32  	%r144, %r21, 33554424;
	neg.s32 	%r203, %r144;
	mul.wide.u32 	%rd146, %r221, 4;
	add.s64 	%rd147, %rd123, %rd146;
	add.s64 	%rd148, %rd147, 4096;
	add.s64 	%rd265, %rd2, %rd148;
	add.s64 	%rd264, %rd3, %rd148;
	mov.f32 	%f820, 0f00000000;
	mov.u32 	%r205, %r221;
$L__BB1_22:
	.pragma "nounroll";
	ld.global.nc.f32 	%f316, [%rd265+-4096];
	sub.f32 	%f317, %f316, %f30;
	mul.f32 	%f318, %f31, %f317;
	ld.global.nc.f32 	%f319, [%rd264+-4096];
	add.f32 	%f320, %f819, %f319;
	fma.rn.f32 	%f321, %f318, %f319, %f820;
	ld.global.nc.f32 	%f322, [%rd265+-3072];
	sub.f32 	%f323, %f322, %f30;
	mul.f32 	%f324, %f31, %f323;
	ld.global.nc.f32 	%f325, [%rd264+-3072];
	add.f32 	%f326, %f320, %f325;
	fma.rn.f32 	%f327, %f324, %f325, %f321;
	ld.global.nc.f32 	%f328, [%rd265+-2048];
	sub.f32 	%f329, %f328, %f30;
	mul.f32 	%f330, %f31, %f329;
	ld.global.nc.f32 	%f331, [%rd264+-2048];
	add.f32 	%f332, %f326, %f331;
	fma.rn.f32 	%f333, %f330, %f331, %f327;
	ld.global.nc.f32 	%f334, [%rd265+-1024];
	sub.f32 	%f335, %f334, %f30;
	mul.f32 	%f336, %f31, %f335;
	ld.global.nc.f32 	%f337, [%rd264+-1024];
	add.f32 	%f338, %f332, %f337;
	fma.rn.f32 	%f339, %f336, %f337, %f333;
	ld.global.nc.f32 	%f340, [%rd265];
	sub.f32 	%f341, %f340, %f30;
	mul.f32 	%f342, %f31, %f341;
	ld.global.nc.f32 	%f343, [%rd264];
	add.f32 	%f344, %f338, %f343;
	fma.rn.f32 	%f345, %f342, %f343, %f339;
	ld.global.nc.f32 	%f346, [%rd265+1024];
	sub.f32 	%f347, %f346, %f30;
	mul.f32 	%f348, %f31, %f347;
	ld.global.nc.f32 	%f349, [%rd264+1024];
	add.f32 	%f350, %f344, %f349;
	fma.rn.f32 	%f351, %f348, %f349, %f345;
	ld.global.nc.f32 	%f352, [%rd265+2048];
	sub.f32 	%f353, %f352, %f30;
	mul.f32 	%f354, %f31, %f353;
	ld.global.nc.f32 	%f355, [%rd264+2048];
	add.f32 	%f356, %f350, %f355;
	fma.rn.f32 	%f357, %f354, %f355, %f351;
	ld.global.nc.f32 	%f358, [%rd265+3072];
	sub.f32 	%f359, %f358, %f30;
	mul.f32 	%f360, %f31, %f359;
	ld.global.nc.f32 	%f361, [%rd264+3072];
	add.f32 	%f819, %f356, %f361;
	fma.rn.f32 	%f820, %f360, %f361, %f357;
	add.s32 	%r205, %r205, 2048;
	add.s32 	%r203, %r203, 8;
	add.s64 	%rd265, %rd265, 8192;
	add.s64 	%rd264, %rd264, 8192;
	setp.ne.s32 	%p33, %r203, 0;
	@%p33 bra 	$L__BB1_22;
$L__BB1_23:
	and.b32  	%r28, %r21, 7;
	setp.eq.s32 	%p34, %r28, 0;
	@%p34 bra 	$L__BB1_42;
	setp.lt.u32 	%p35, %r28, 4;
	@%p35 bra 	$L__BB1_26;
	mul.wide.u32 	%rd149, %r205, 4;
	add.s64 	%rd150, %rd5, %rd149;
	ld.global.nc.f32 	%f363, [%rd150];
	sub.f32 	%f364, %f363, %f30;
	mul.f32 	%f365, %f31, %f364;
	add.s64 	%rd151, %rd12, %rd149;
	ld.global.nc.f32 	%f366, [%rd151];
	add.f32 	%f367, %f819, %f366;
	fma.rn.f32 	%f368, %f365, %f366, %f820;
	ld.global.nc.f32 	%f369, [%rd150+1024];
	sub.f32 	%f370, %f369, %f30;
	mul.f32 	%f371, %f31, %f370;
	ld.global.nc.f32 	%f372, [%rd151+1024];
	add.f32 	%f373, %f367, %f372;
	fma.rn.f32 	%f374, %f371, %f372, %f368;
	ld.global.nc.f32 	%f375, [%rd150+2048];
	sub.f32 	%f376, %f375, %f30;
	mul.f32 	%f377, %f31, %f376;
	ld.global.nc.f32 	%f378, [%rd151+2048];
	add.f32 	%f379, %f373, %f378;
	fma.rn.f32 	%f380, %f377, %f378, %f374;
	ld.global.nc.f32 	%f381, [%rd150+3072];
	sub.f32 	%f382, %f381, %f30;
	mul.f32 	%f383, %f31, %f382;
	ld.global.nc.f32 	%f384, [%rd151+3072];
	add.f32 	%f819, %f379, %f384;
	fma.rn.f32 	%f820, %f383, %f384, %f380;
	add.s32 	%r205, %r205, 1024;
$L__BB1_26:
	and.b32  	%r145, %r21, 3;
	setp.eq.s32 	%p36, %r145, 0;
	@%p36 bra 	$L__BB1_42;
	setp.eq.s32 	%p37, %r145, 1;
	@%p37 bra 	$L__BB1_29;
	mul.wide.u32 	%rd152, %r205, 4;
	add.s64 	%rd153, %rd5, %rd152;
	ld.global.nc.f32 	%f386, [%rd153];
	sub.f32 	%f387, %f386, %f30;
	mul.f32 	%f388, %f31, %f387;
	add.s64 	%rd154, %rd12, %rd152;
	ld.global.nc.f32 	%f389, [%rd154];
	add.f32 	%f390, %f819, %f389;
	fma.rn.f32 	%f391, %f388, %f389, %f820;
	ld.global.nc.f32 	%f392, [%rd153+1024];
	sub.f32 	%f393, %f392, %f30;
	mul.f32 	%f394, %f31, %f393;
	ld.global.nc.f32 	%f395, [%rd154+1024];
	add.f32 	%f819, %f390, %f395;
	fma.rn.f32 	%f820, %f394, %f395, %f391;
	add.s32 	%r205, %r205, 512;
$L__BB1_29:
	and.b32  	%r146, %r20, 256;
	setp.ne.s32 	%p38, %r146, 0;
	@%p38 bra 	$L__BB1_42;
	mul.wide.u32 	%rd155, %r205, 4;
	add.s64 	%rd156, %rd5, %rd155;
	ld.global.nc.f32 	%f396, [%rd156];
	sub.f32 	%f397, %f396, %f30;
	mul.f32 	%f398, %f31, %f397;
	add.s64 	%rd157, %rd12, %rd155;
	ld.global.nc.f32 	%f399, [%rd157];
	add.f32 	%f819, %f819, %f399;
	fma.rn.f32 	%f820, %f398, %f399, %f820;
	bra.uni 	$L__BB1_42;
$L__BB1_31:
	not.b32 	%r137, %r221;
	add.s32 	%r33, %r105, %r137;
	shr.u32 	%r138, %r33, 8;
	add.s32 	%r34, %r138, 1;
	setp.lt.u32 	%p25, %r33, 1792;
	mov.f32 	%f820, 0f00000000;
	mov.u32 	%r212, %r221;
	mov.f32 	%f819, %f820;
	@%p25 bra 	$L__BB1_34;
	ld.param.u64 	%rd246, [_ZN36_GLOBAL__N__5b83fff9_4_k_cu_f16c72dc20layernorm_bwd_kernelILi256EEEvPKfS2_S2_PfS3_S3_iif_param_1];
	and.b32  	%r139, %r34, 33554424;
	neg.s32 	%r211, %r139;
	shl.b64 	%rd124, %rd4, 2;
	mul.wide.u32 	%rd125, %r221, 4;
	add.s64 	%rd126, %rd124, %rd125;
	add.s64 	%rd127, %rd126, 4096;
	add.s64 	%rd268, %rd2, %rd127;
	add.s64 	%rd267, %rd3, %rd127;
	cvta.to.global.u64 	%rd128, %rd246;
	add.s64 	%rd129, %rd125, %rd128;
	add.s64 	%rd266, %rd129, 4096;
	mov.f32 	%f820, 0f00000000;
	mov.u32 	%r212, %r221;
$L__BB1_33:
	.pragma "nounroll";
	ld.global.nc.f32 	%f199, [%rd268+-4096];
	sub.f32 	%f200, %f199, %f30;
	mul.f32 	%f201, %f31, %f200;
	ld.global.nc.f32 	%f202, [%rd267+-4096];
	ld.global.nc.f32 	%f203, [%rd266+-4096];
	mul.f32 	%f204, %f202, %f203;
	add.f32 	%f205, %f819, %f204;
	fma.rn.f32 	%f206, %f201, %f204, %f820;
	ld.global.nc.f32 	%f207, [%rd268+-3072];
	sub.f32 	%f208, %f207, %f30;
	mul.f32 	%f209, %f31, %f208;
	ld.global.nc.f32 	%f210, [%rd267+-3072];
	ld.global.nc.f32 	%f211, [%rd266+-3072];
	mul.f32 	%f212, %f210, %f211;
	add.f32 	%f213, %f205, %f212;
	fma.rn.f32 	%f214, %f209, %f212, %f206;
	ld.global.nc.f32 	%f215, [%rd268+-2048];
	sub.f32 	%f216, %f215, %f30;
	mul.f32 	%f217, %f31, %f216;
	ld.global.nc.f32 	%f218, [%rd267+-2048];
	ld.global.nc.f32 	%f219, [%rd266+-2048];
	mul.f32 	%f220, %f218, %f219;
	add.f32 	%f221, %f213, %f220;
	fma.rn.f32 	%f222, %f217, %f220, %f214;
	ld.global.nc.f32 	%f223, [%rd268+-1024];
	sub.f32 	%f224, %f223, %f30;
	mul.f32 	%f225, %f31, %f224;
	ld.global.nc.f32 	%f226, [%rd267+-1024];
	ld.global.nc.f32 	%f227, [%rd266+-1024];
	mul.f32 	%f228, %f226, %f227;
	add.f32 	%f229, %f221, %f228;
	fma.rn.f32 	%f230, %f225, %f228, %f222;
	ld.global.nc.f32 	%f231, [%rd268];
	sub.f32 	%f232, %f231, %f30;
	mul.f32 	%f233, %f31, %f232;
	ld.global.nc.f32 	%f234, [%rd267];
	ld.global.nc.f32 	%f235, [%rd266];
	mul.f32 	%f236, %f234, %f235;
	add.f32 	%f237, %f229, %f236;
	fma.rn.f32 	%f238, %f233, %f236, %f230;
	ld.global.nc.f32 	%f239, [%rd268+1024];
	sub.f32 	%f240, %f239, %f30;
	mul.f32 	%f241, %f31, %f240;
	ld.global.nc.f32 	%f242, [%rd267+1024];
	ld.global.nc.f32 	%f243, [%rd266+1024];
	mul.f32 	%f244, %f242, %f243;
	add.f32 	%f245, %f237, %f244;
	fma.rn.f32 	%f246, %f241, %f244, %f238;
	ld.global.nc.f32 	%f247, [%rd268+2048];
	sub.f32 	%f248, %f247, %f30;
	mul.f32 	%f249, %f31, %f248;
	ld.global.nc.f32 	%f250, [%rd267+2048];
	ld.global.nc.f32 	%f251, [%rd266+2048];
	mul.f32 	%f252, %f250, %f251;
	add.f32 	%f253, %f245, %f252;
	fma.rn.f32 	%f254, %f249, %f252, %f246;
	ld.global.nc.f32 	%f255, [%rd268+3072];
	sub.f32 	%f256, %f255, %f30;
	mul.f32 	%f257, %f31, %f256;
	ld.global.nc.f32 	%f258, [%rd267+3072];
	ld.global.nc.f32 	%f259, [%rd266+3072];
	mul.f32 	%f260, %f258, %f259;
	add.f32 	%f819, %f253, %f260;
	fma.rn.f32 	%f820, %f257, %f260, %f254;
	add.s32 	%r212, %r212, 2048;
	add.s32 	%r211, %r211, 8;
	add.s64 	%rd268, %rd268, 8192;
	add.s64 	%rd267, %rd267, 8192;
	add.s64 	%rd266, %rd266, 8192;
	setp.eq.s32 	%p26, %r211, 0;
	@%p26 bra 	$L__BB1_34;
	bra.uni 	$L__BB1_33;
$L__BB1_34:
	and.b32  	%r37, %r34, 7;
	setp.eq.s32 	%p27, %r37, 0;
	@%p27 bra 	$L__BB1_42;
	setp.lt.u32 	%p28, %r37, 4;
	@%p28 bra 	$L__BB1_37;
	ld.param.u64 	%rd247, [_ZN36_GLOBAL__N__5b83fff9_4_k_cu_f16c72dc20layernorm_bwd_kernelILi256EEEvPKfS2_S2_PfS3_S3_iif_param_1];
	mul.wide.u32 	%rd130, %r212, 4;
	add.s64 	%rd131, %rd5, %rd130;
	ld.global.nc.f32 	%f262, [%rd131];
	sub.f32 	%f263, %f262, %f30;
	mul.f32 	%f264, %f31, %f263;
	add.s64 	%rd132, %rd12, %rd130;
	ld.global.nc.f32 	%f265, [%rd132];
	cvta.to.global.u64 	%rd133, %rd247;
	add.s64 	%rd134, %rd133, %rd130;
	ld.global.nc.f32 	%f266, [%rd134];
	mul.f32 	%f267, %f265, %f266;
	add.f32 	%f268, %f819, %f267;
	fma.rn.f32 	%f269, %f264, %f267, %f820;
	ld.global.nc.f32 	%f270, [%rd131+1024];
	sub.f32 	%f271, %f270, %f30;
	mul.f32 	%f272, %f31, %f271;
	ld.global.nc.f32 	%f273, [%rd132+1024];
	ld.global.nc.f32 	%f274, [%rd134+1024];
	mul.f32 	%f275, %f273, %f274;
	add.f32 	%f276, %f268, %f275;
	fma.rn.f32 	%f277, %f272, %f275, %f269;
	ld.global.nc.f32 	%f278, [%rd131+2048];
	sub.f32 	%f279, %f278, %f30;
	mul.f32 	%f280, %f31, %f279;
	ld.global.nc.f32 	%f281, [%rd132+2048];
	ld.global.nc.f32 	%f282, [%rd134+2048];
	mul.f32 	%f283, %f281, %f282;
	add.f32 	%f284, %f276, %f283;
	fma.rn.f32 	%f285, %f280, %f283, %f277;
	ld.global.nc.f32 	%f286, [%rd131+3072];
	sub.f32 	%f287, %f286, %f30;
	mul.f32 	%f288, %f31, %f287;
	ld.global.nc.f32 	%f289, [%rd132+3072];
	ld.global.nc.f32 	%f290, [%rd134+3072];
	mul.f32 	%f291, %f289, %f290;
	add.f32 	%f819, %f284, %f291;
	fma.rn.f32 	%f820, %f288, %f291, %f285;
	add.s32 	%r212, %r212, 1024;
$L__BB1_37:
	and.b32  	%r140, %r34, 3;
	setp.eq.s32 	%p29, %r140, 0;
	@%p29 bra 	$L__BB1_42;
	setp.eq.s32 	%p30, %r140, 1;
	@%p30 bra 	$L__BB1_40;
	ld.param.u64 	%rd248, [_ZN36_GLOBAL__N__5b83fff9_4_k_cu_f16c72dc20layernorm_bwd_kernelILi256EEEvPKfS2_S2_PfS3_S3_iif_param_1];
	mul.wide.u32 	%rd135, %r212, 4;
	add.s64 	%rd136, %rd5, %rd135;
	ld.global.nc.f32 	%f293, [%rd136];
	sub.f32 	%f294, %f293, %f30;
	mul.f32 	%f295, %f31, %f294;
	add.s64 	%rd137, %rd12, %rd135;
	ld.global.nc.f32 	%f296, [%rd137];
	cvta.to.global.u64 	%rd138, %rd248;
	add.s64 	%rd139, %rd138, %rd135;
	ld.global.nc.f32 	%f297, [%rd139];
	mul.f32 	%f298, %f296, %f297;
	add.f32 	%f299, %f819, %f298;
	fma.rn.f32 	%f300, %f295, %f298, %f820;
	ld.global.nc.f32 	%f301, [%rd136+1024];
	sub.f32 	%f302, %f301, %f30;
	mul.f32 	%f303, %f31, %f302;
	ld.global.nc.f32 	%f304, [%rd137+1024];
	ld.global.nc.f32 	%f305, [%rd139+1024];
	mul.f32 	%f306, %f304, %f305;
	add.f32 	%f819, %f299, %f306;
	fma.rn.f32 	%f820, %f303, %f306, %f300;
	add.s32 	%r212, %r212, 512;
$L__BB1_40:
	and.b32  	%r141, %r33, 256;
	setp.ne.s32 	%p31, %r141, 0;
	@%p31 bra 	$L__BB1_42;
	ld.param.u64 	%rd249, [_ZN36_GLOBAL__N__5b83fff9_4_k_cu_f16c72dc20layernorm_bwd_kernelILi256EEEvPKfS2_S2_PfS3_S3_iif_param_1];
	mul.wide.u32 	%rd140, %r212, 4;
	add.s64 	%rd141, %rd5, %rd140;
	ld.global.nc.f32 	%f307, [%rd141];
	sub.f32 	%f308, %f307, %f30;
	mul.f32 	%f309, %f31, %f308;
	add.s64 	%rd142, %rd12, %rd140;
	ld.global.nc.f32 	%f310, [%rd142];
	cvta.to.global.u64 	%rd143, %rd249;
	add.s64 	%rd144, %rd143, %rd140;
	ld.global.nc.f32 	%f311, [%rd144];
	mul.f32 	%f312, %f310, %f311;
	add.f32 	%f819, %f819, %f312;
	fma.rn.f32 	%f820, %f309, %f312, %f820;
$L__BB1_42:
	and.b32  	%r147, %r221, 31;
	setp.ne.s32 	%p39, %r147, 0;
	mov.b32 	%r148, %f819;
	shfl.sync.down.b32	%r149|%p40, %r148, 16, 31, -1;
	mov.b32 	%f400, %r149;
	add.f32 	%f401, %f819, %f400;
	mov.b32 	%r150, %f401;
	shfl.sync.down.b32	%r151|%p41, %r150, 8, 31, -1;
	mov.b32 	%f402, %r151;
	add.f32 	%f403, %f401, %f402;
	mov.b32 	%r152, %f403;
	shfl.sync.down.b32	%r153|%p42, %r152, 4, 31, -1;
	mov.b32 	%f404, %r153;
	add.f32 	%f405, %f403, %f404;
	mov.b32 	%r154, %f405;
	shfl.sync.down.b32	%r155|%p43, %r154, 2, 31, -1;
	mov.b32 	%f406, %r155;
	add.f32 	%f407, %f405, %f406;
	mov.b32 	%r156, %f407;
	shfl.sync.down.b32	%r157|%p44, %r156, 1, 31, -1;
	mov.b32 	%f408, %r157;
	add.f32 	%f78, %f407, %f408;
	mov.b32 	%r158, %f820;
	shfl.sync.down.b32	%r159|%p45, %r158, 16, 31, -1;
	mov.b32 	%f409, %r159;
	add.f32 	%f410, %f820, %f409;
	mov.b32 	%r160, %f410;
	shfl.sync.down.b32	%r161|%p46, %r160, 8, 31, -1;
	mov.b32 	%f411, %r161;
	add.f32 	%f412, %f410, %f411;
	mov.b32 	%r162, %f412;
	shfl.sync.down.b32	%r163|%p47, %r162, 4, 31, -1;
	mov.b32 	%f413, %r163;
	add.f32 	%f414, %f412, %f413;
	mov.b32 	%r164, %f414;
	shfl.sync.down.b32	%r165|%p48, %r164, 2, 31, -1;
	mov.b32 	%f415, %r165;
	add.f32 	%f416, %f414, %f415;
	mov.b32 	%r166, %f416;
	shfl.sync.down.b32	%r167|%p49, %r166, 1, 31, -1;
	mov.b32 	%f417, %r167;
	add.f32 	%f79, %f416, %f417;
	@%p39 bra 	$L__BB1_44;
	atom.shared.add.f32 	%f418, [_ZZN36_GLOBAL__N__5b83fff9_4_k_cu_f16c72dc20layernorm_bwd_kernelILi256EEEvPKfS2_S2_PfS3_S3_iifE5s_acc+8], %f78;
	atom.shared.add.f32 	%f419, [_ZZN36_GLOBAL__N__5b83fff9_4_k_cu_f16c72dc20layernorm_bwd_kernelILi256EEEvPKfS2_S2_PfS3_S3_iifE5s_acc+12], %f79;
$L__BB1_44:
	setp.ge.s32 	%p50, %r221, %r105;
	bar.sync 	0;
	ld.shared.f32 	%f80, [_ZZN36_GLOBAL__N__5b83fff9_4_k_cu_f16c72dc20layernorm_bwd_kernelILi256EEEvPKfS2_S2_PfS3_S3_iifE5s_acc+8];
	ld.shared.f32 	%f81, [_ZZN36_GLOBAL__N__5b83fff9_4_k_cu_f16c72dc20layernorm_bwd_kernelILi256EEEvPKfS2_S2_PfS3_S3_iifE5s_acc+12];
	@%p50 bra 	$L__BB1_58;
	ld.param.u64 	%rd250, [_ZN36_GLOBAL__N__5b83fff9_4_k_cu_f16c72dc20layernorm_bwd_kernelILi256EEEvPKfS2_S2_PfS3_S3_iif_param_1];
	setp.ne.s64 	%p51, %rd250, 0;
	div.rn.f32 	%f82, %f31, %f29;
	@%p51 bra 	$L__BB1_52;
	not.b32 	%r176, %r221;
	add.s32 	%r46, %r105, %r176;
	and.b32  	%r177, %r46, 768;
	setp.eq.s32 	%p56, %r177, 768;
	mov.u32 	%r215, %r221;
	@%p56 bra 	$L__BB1_49;
	ld.param.u64 	%rd255, [_ZN36_GLOBAL__N__5b83fff9_4_k_cu_f16c72dc20layernorm_bwd_kernelILi256EEEvPKfS2_S2_PfS3_S3_iif_param_3];
	shr.u32 	%r178, %r46, 8;
	add.s32 	%r179, %r178, 1;
	and.b32  	%r180, %r179, 3;
	cvt.u64.u32 	%rd177, %r221;
	add.s64 	%rd178, %rd4, %rd177;
	shl.b64 	%rd179, %rd178, 2;
	cvta.to.global.u64 	%rd180, %rd255;
	add.s64 	%rd271, %rd180, %rd179;
	shl.b64 	%rd181, %rd4, 2;
	mul.wide.u32 	%rd182, %r221, 4;
	add.s64 	%rd183, %rd181, %rd182;
	add.s64 	%rd270, %rd3, %rd183;
	add.s64 	%rd269, %rd2, %rd183;
	neg.s32 	%r213, %r180;
	shl.b32 	%r181, %r179, 8;
	and.b32  	%r182, %r181, 768;
	add.s32 	%r215, %r221, %r182;
$L__BB1_48:
	.pragma "nounroll";
	ld.global.nc.f32 	%f475, [%rd269];
	sub.f32 	%f476, %f475, %f30;
	mul.f32 	%f477, %f31, %f476;
	ld.global.nc.f32 	%f478, [%rd270];
	mul.f32 	%f479, %f478, %f29;
	sub.f32 	%f480, %f479, %f80;
	mul.f32 	%f481, %f81, %f477;
	sub.f32 	%f482, %f480, %f481;
	mul.f32 	%f483, %f82, %f482;
	st.global.f32 	[%rd271], %f483;
	add.s64 	%rd271, %rd271, 1024;
	add.s64 	%rd270, %rd270, 1024;
	add.s64 	%rd269, %rd269, 1024;
	add.s32 	%r213, %r213, 1;
	setp.ne.s32 	%p57, %r213, 0;
	@%p57 bra 	$L__BB1_48;
$L__BB1_49:
	setp.lt.u32 	%p58, %r46, 768;
	@%p58 bra 	$L__BB1_58;
	ld.param.u64 	%rd256, [_ZN36_GLOBAL__N__5b83fff9_4_k_cu_f16c72dc20layernorm_bwd_kernelILi256EEEvPKfS2_S2_PfS3_S3_iif_param_3];
	shl.b64 	%rd184, %rd4, 2;
	cvt.u64.u32 	%rd185, %r215;
	mul.wide.u32 	%rd186, %r215, 4;
	add.s64 	%rd187, %rd184, %rd186;
	add.s64 	%rd188, %rd187, 2048;
	add.s64 	%rd274, %rd2, %rd188;
	add.s64 	%rd273, %rd3, %rd188;
	add.s64 	%rd189, %rd4, %rd185;
	shl.b64 	%rd190, %rd189, 2;
	cvta.to.global.u64 	%rd191, %rd256;
	add.s64 	%rd192, %rd190, %rd191;
	add.s64 	%rd272, %rd192, 2048;
$L__BB1_51:
	ld.global.nc.f32 	%f484, [%rd274+-2048];
	sub.f32 	%f485, %f484, %f30;
	mul.f32 	%f486, %f31, %f485;
	ld.global.nc.f32 	%f487, [%rd273+-2048];
	mul.f32 	%f488, %f487, %f29;
	sub.f32 	%f489, %f488, %f80;
	mul.f32 	%f490, %f81, %f486;
	sub.f32 	%f491, %f489, %f490;
	mul.f32 	%f492, %f82, %f491;
	st.global.f32 	[%rd272+-2048], %f492;
	ld.global.nc.f32 	%f493, [%rd274+-1024];
	sub.f32 	%f494, %f493, %f30;
	mul.f32 	%f495, %f31, %f494;
	ld.global.nc.f32 	%f496, [%rd273+-1024];
	mul.f32 	%f497, %f496, %f29;
	sub.f32 	%f498, %f497, %f80;
	mul.f32 	%f499, %f81, %f495;
	sub.f32 	%f500, %f498, %f499;
	mul.f32 	%f501, %f82, %f500;
	st.global.f32 	[%rd272+-1024], %f501;
	ld.global.nc.f32 	%f502, [%rd274];
	sub.f32 	%f503, %f502, %f30;
	mul.f32 	%f504, %f31, %f503;
	ld.global.nc.f32 	%f505, [%rd273];
	mul.f32 	%f506, %f505, %f29;
	sub.f32 	%f507, %f506, %f80;
	mul.f32 	%f508, %f81, %f504;
	sub.f32 	%f509, %f507, %f508;
	mul.f32 	%f510, %f82, %f509;
	st.global.f32 	[%rd272], %f510;
	ld.global.nc.f32 	%f511, [%rd274+1024];
	sub.f32 	%f512, %f511, %f30;
	mul.f32 	%f513, %f31, %f512;
	ld.global.nc.f32 	%f514, [%rd273+1024];
	mul.f32 	%f515, %f514, %f29;
	sub.f32 	%f516, %f515, %f80;
	mul.f32 	%f517, %f81, %f513;
	sub.f32 	%f518, %f516, %f517;
	mul.f32 	%f519, %f82, %f518;
	st.global.f32 	[%rd272+1024], %f519;
	add.s32 	%r215, %r215, 1024;
	add.s64 	%rd274, %rd274, 4096;
	add.s64 	%rd273, %rd273, 4096;
	add.s64 	%rd272, %rd272, 4096;
	setp.lt.s32 	%p59, %r215, %r105;
	@%p59 bra 	$L__BB1_51;
	bra.uni 	$L__BB1_58;
$L__BB1_52:
	not.b32 	%r168, %r221;
	add.s32 	%r54, %r105, %r168;
	and.b32  	%r169, %r54, 768;
	setp.eq.s32 	%p52, %r169, 768;
	mov.u32 	%r218, %r221;
	@%p52 bra 	$L__BB1_55;
	ld.param.u64 	%rd253, [_ZN36_GLOBAL__N__5b83fff9_4_k_cu_f16c72dc20layernorm_bwd_kernelILi256EEEvPKfS2_S2_PfS3_S3_iif_param_3];
	ld.param.u64 	%rd251, [_ZN36_GLOBAL__N__5b83fff9_4_k_cu_f16c72dc20layernorm_bwd_kernelILi256EEEvPKfS2_S2_PfS3_S3_iif_param_1];
	shr.u32 	%r170, %r54, 8;
	add.s32 	%r171, %r170, 1;
	and.b32  	%r172, %r171, 3;
	cvt.u64.u32 	%rd158, %r221;
	add.s64 	%rd159, %rd4, %rd158;
	shl.b64 	%rd160, %rd159, 2;
	cvta.to.global.u64 	%rd161, %rd253;
	add.s64 	%rd278, %rd161, %rd160;
	mul.wide.u32 	%rd162, %r221, 4;
	cvta.to.global.u64 	%rd163, %rd251;
	add.s64 	%rd277, %rd163, %rd162;
	shl.b64 	%rd164, %rd4, 2;
	add.s64 	%rd165, %rd164, %rd162;
	add.s64 	%rd276, %rd3, %rd165;
	add.s64 	%rd275, %rd2, %rd165;
	neg.s32 	%r216, %r172;
	and.b32  	%r173, %r54, 768;
	add.s32 	%r174, %r173, 256;
	and.b32  	%r175, %r174, 768;
	add.s32 	%r218, %r221, %r175;
$L__BB1_54:
	.pragma "nounroll";
	ld.global.nc.f32 	%f420, [%rd275];
	sub.f32 	%f421, %f420, %f30;
	mul.f32 	%f422, %f31, %f421;
	ld.global.nc.f32 	%f423, [%rd276];
	ld.global.nc.f32 	%f424, [%rd277];
	mul.f32 	%f425, %f423, %f424;
	mul.f32 	%f426, %f425, %f29;
	sub.f32 	%f427, %f426, %f80;
	mul.f32 	%f428, %f81, %f422;
	sub.f32 	%f429, %f427, %f428;
	mul.f32 	%f430, %f82, %f429;
	st.global.f32 	[%rd278], %f430;
	add.s64 	%rd278, %rd278, 1024;
	add.s64 	%rd277, %rd277, 1024;
	add.s64 	%rd276, %rd276, 1024;
	add.s64 	%rd275, %rd275, 1024;
	add.s32 	%r216, %r216, 1;
	setp.ne.s32 	%p53, %r216, 0;
	@%p53 bra 	$L__BB1_54;
$L__BB1_55:
	setp.lt.u32 	%p54, %r54, 768;
	@%p54 bra 	$L__BB1_58;
	ld.param.u64 	%rd254, [_ZN36_GLOBAL__N__5b83fff9_4_k_cu_f16c72dc20layernorm_bwd_kernelILi256EEEvPKfS2_S2_PfS3_S3_iif_param_3];
	ld.param.u64 	%rd252, [_ZN36_GLOBAL__N__5b83fff9_4_k_cu_f16c72dc20layernorm_bwd_kernelILi256EEEvPKfS2_S2_PfS3_S3_iif_param_1];
	shl.b64 	%rd166, %rd4, 2;
	cvt.u64.u32 	%rd167, %r218;
	mul.wide.u32 	%rd168, %r218, 4;
	add.s64 	%rd169, %rd166, %rd168;
	add.s64 	%rd170, %rd169, 2048;
	add.s64 	%rd282, %rd2, %rd170;
	add.s64 	%rd281, %rd3, %rd170;
	cvta.to.global.u64 	%rd171, %rd252;
	add.s64 	%rd172, %rd168, %rd171;
	add.s64 	%rd280, %rd172, 2048;
	add.s64 	%rd173, %rd4, %rd167;
	shl.b64 	%rd174, %rd173, 2;
	cvta.to.global.u64 	%rd175, %rd254;
	add.s64 	%rd176, %rd174, %rd175;
	add.s64 	%rd279, %rd176, 2048;
$L__BB1_57:
	ld.global.nc.f32 	%f431, [%rd282+-2048];
	sub.f32 	%f432, %f431, %f30;
	mul.f32 	%f433, %f31, %f432;
	ld.global.nc.f32 	%f434, [%rd281+-2048];
	ld.global.nc.f32 	%f435, [%rd280+-2048];
	mul.f32 	%f436, %f434, %f435;
	mul.f32 	%f437, %f436, %f29;
	sub.f32 	%f438, %f437, %f80;
	mul.f32 	%f439, %f81, %f433;
	sub.f32 	%f440, %f438, %f439;
	mul.f32 	%f441, %f82, %f440;
	st.global.f32 	[%rd279+-2048], %f441;
	ld.global.nc.f32 	%f442, [%rd282+-1024];
	sub.f32 	%f443, %f442, %f30;
	mul.f32 	%f444, %f31, %f443;
	ld.global.nc.f32 	%f445, [%rd281+-1024];
	ld.global.nc.f32 	%f446, [%rd280+-1024];
	mul.f32 	%f447, %f445, %f446;
	mul.f32 	%f448, %f447, %f29;
	sub.f32 	%f449, %f448, %f80;
	mul.f32 	%f450, %f81, %f444;
	sub.f32 	%f451, %f449, %f450;
	mul.f32 	%f452, %f82, %f451;
	st.global.f32 	[%rd279+-1024], %f452;
	ld.global.nc.f32 	%f453, [%rd282];
	sub.f32 	%f454, %f453, %f30;
	mul.f32 	%f455, %f31, %f454;
	ld.global.nc.f32 	%f456, [%rd281];
	ld.global.nc.f32 	%f457, [%rd280];
	mul.f32 	%f458, %f456, %f457;
	mul.f32 	%f459, %f458, %f29;
	sub.f32 	%f460, %f459, %f80;
	mul.f32 	%f461, %f81, %f455;
	sub.f32 	%f462, %f460, %f461;
	mul.f32 	%f463, %f82, %f462;
	st.global.f32 	[%rd279], %f463;
	ld.global.nc.f32 	%f464, [%rd282+1024];
	sub.f32 	%f465, %f464, %f30;
	mul.f32 	%f466, %f31, %f465;
	ld.global.nc.f32 	%f467, [%rd281+1024];
	ld.global.nc.f32 	%f468, [%rd280+1024];
	mul.f32 	%f469, %f467, %f468;
	mul.f32 	%f470, %f469, %f29;
	sub.f32 	%f471, %f470, %f80;
	mul.f32 	%f472, %f81, %f466;
	sub.f32 	%f473, %f471, %f472;
	mul.f32 	%f474, %f82, %f473;
	st.global.f32 	[%rd279+1024], %f474;
	add.s32 	%r218, %r218, 1024;
	add.s64 	%rd282, %rd282, 4096;
	add.s64 	%rd281, %rd281, 4096;
	add.s64 	%rd280, %rd280, 4096;
	add.s64 	%rd279, %rd279, 4096;
	setp.lt.s32 	%p55, %r218, %r105;
	@%p55 bra 	$L__BB1_57;
$L__BB1_58:
	ld.param.u64 	%rd257, [_ZN36_GLOBAL__N__5b83fff9_4_k_cu_f16c72dc20layernorm_bwd_kernelILi256EEEvPKfS2_S2_PfS3_S3_iif_param_5];
	setp.ge.s32 	%p60, %r221, %r105;
	or.b64  	%rd193, %rd109, %rd257;
	setp.eq.s64 	%p61, %rd193, 0;
	or.pred  	%p62, %p61, %p60;
	@%p62 bra 	$L__BB1_96;
	ld.param.u64 	%rd258, [_ZN36_GLOBAL__N__5b83fff9_4_k_cu_f16c72dc20layernorm_bwd_kernelILi256EEEvPKfS2_S2_PfS3_S3_iif_param_5];
	cvta.to.global.u64 	%rd70, %rd258;
	setp.ne.s64 	%p63, %rd109, 0;
	@%p63 bra 	$L__BB1_73;
	ld.param.u64 	%rd261, [_ZN36_GLOBAL__N__5b83fff9_4_k_cu_f16c72dc20layernorm_bwd_kernelILi256EEEvPKfS2_S2_PfS3_S3_iif_param_5];
	setp.eq.s64 	%p79, %rd261, 0;
	@%p79 bra 	$L__BB1_96;
	not.b32 	%r193, %r221;
	add.s32 	%r194, %r105, %r193;
	shr.u32 	%r195, %r194, 8;
	add.s32 	%r62, %r195, 1;
	and.b32  	%r63, %r62, 15;
	setp.lt.u32 	%p80, %r194, 3840;
	@%p80 bra 	$L__BB1_64;
	and.b32  	%r196, %r62, 33554416;
	neg.s32 	%r219, %r196;
	shl.b64 	%rd231, %rd4, 2;
	mul.wide.u32 	%rd232, %r221, 4;
	add.s64 	%rd233, %rd231, %rd232;
	add.s64 	%rd234, %rd233, %rd3;
	add.s64 	%rd284, %rd234, 8192;
	add.s64 	%rd235, %rd232, %rd70;
	add.s64 	%rd283, %rd235, 8192;
$L__BB1_63:
	.pragma "nounroll";
	ld.global.nc.f32 	%f715, [%rd284+-8192];
	atom.global.add.f32 	%f716, [%rd283+-8192], %f715;
	ld.global.nc.f32 	%f717, [%rd284+-7168];
	atom.global.add.f32 	%f718, [%rd283+-7168], %f717;
	ld.global.nc.f32 	%f719, [%rd284+-6144];
	atom.global.add.f32 	%f720, [%rd283+-6144], %f719;
	ld.global.nc.f32 	%f721, [%rd284+-5120];
	atom.global.add.f32 	%f722, [%rd283+-5120], %f721;
	ld.global.nc.f32 	%f723, [%rd284+-4096];
	atom.global.add.f32 	%f724, [%rd283+-4096], %f723;
	ld.global.nc.f32 	%f725, [%rd284+-3072];
	atom.global.add.f32 	%f726, [%rd283+-3072], %f725;
	ld.global.nc.f32 	%f727, [%rd284+-2048];
	atom.global.add.f32 	%f728, [%rd283+-2048], %f727;
	ld.global.nc.f32 	%f729, [%rd284+-1024];
	atom.global.add.f32 	%f730, [%rd283+-1024], %f729;
	ld.global.nc.f32 	%f731, [%rd284];
	atom.global.add.f32 	%f732, [%rd283], %f731;
	ld.global.nc.f32 	%f733, [%rd284+1024];
	atom.global.add.f32 	%f734, [%rd283+1024], %f733;
	ld.global.nc.f32 	%f735, [%rd284+2048];
	atom.global.add.f32 	%f736, [%rd283+2048], %f735;
	ld.global.nc.f32 	%f737, [%rd284+3072];
	atom.global.add.f32 	%f738, [%rd283+3072], %f737;
	ld.global.nc.f32 	%f739, [%rd284+4096];
	atom.global.add.f32 	%f740, [%rd283+4096], %f739;
	ld.global.nc.f32 	%f741, [%rd284+5120];
	atom.global.add.f32 	%f742, [%rd283+5120], %f741;
	ld.global.nc.f32 	%f743, [%rd284+6144];
	atom.global.add.f32 	%f744, [%rd283+6144], %f743;
	ld.global.nc.f32 	%f745, [%rd284+7168];
	atom.global.add.f32 	%f746, [%rd283+7168], %f745;
	add.s32 	%r221, %r221, 4096;
	add.s32 	%r219, %r219, 16;
	add.s64 	%rd284, %rd284, 16384;
	add.s64 	%rd283, %rd283, 16384;
	setp.ne.s32 	%p81, %r219, 0;
	@%p81 bra 	$L__BB1_63;
$L__BB1_64:
	setp.eq.s32 	%p82, %r63, 0;
	@%p82 bra 	$L__BB1_96;
	and.b32  	%r70, %r62, 7;
	setp.lt.u32 	%p83, %r63, 8;
	@%p83 bra 	$L__BB1_67;
	mul.wide.u32 	%rd236, %r221, 4;
	add.s64 	%rd237, %rd12, %rd236;
	ld.global.nc.f32 	%f747, [%rd237];
	add.s64 	%rd238, %rd70, %rd236;
	atom.global.add.f32 	%f748, [%rd238], %f747;
	ld.global.nc.f32 	%f749, [%rd237+1024];
	atom.global.add.f32 	%f750, [%rd238+1024], %f749;
	ld.global.nc.f32 	%f751, [%rd237+2048];
	atom.global.add.f32 	%f752, [%rd238+2048], %f751;
	ld.global.nc.f32 	%f753, [%rd237+3072];
	atom.global.add.f32 	%f754, [%rd238+3072], %f753;
	ld.global.nc.f32 	%f755, [%rd237+4096];
	atom.global.add.f32 	%f756, [%rd238+4096], %f755;
	ld.global.nc.f32 	%f757, [%rd237+5120];
	atom.global.add.f32 	%f758, [%rd238+5120], %f757;
	ld.global.nc.f32 	%f759, [%rd237+6144];
	atom.global.add.f32 	%f760, [%rd238+6144], %f759;
	ld.global.nc.f32 	%f761, [%rd237+7168];
	atom.global.add.f32 	%f762, [%rd238+7168], %f761;
	add.s32 	%r221, %r221, 2048;
$L__BB1_67:
	setp.eq.s32 	%p84, %r70, 0;
	@%p84 bra 	$L__BB1_96;
	and.b32  	%r73, %r62, 3;
	setp.lt.u32 	%p85, %r70, 4;
	@%p85 bra 	$L__BB1_70;
	mul.wide.u32 	%rd239, %r221, 4;
	add.s64 	%rd240, %rd12, %rd239;
	ld.global.nc.f32 	%f763, [%rd240];
	add.s64 	%rd241, %rd70, %rd239;
	atom.global.add.f32 	%f764, [%rd241], %f763;
	ld.global.nc.f32 	%f765, [%rd240+1024];
	atom.global.add.f32 	%f766, [%rd241+1024], %f765;
	ld.global.nc.f32 	%f767, [%rd240+2048];
	atom.global.add.f32 	%f768, [%rd241+2048], %f767;
	ld.global.nc.f32 	%f769, [%rd240+3072];
	atom.global.add.f32 	%f770, [%rd241+3072], %f769;
	add.s32 	%r221, %r221, 1024;
$L__BB1_70:
	setp.eq.s32 	%p86, %r73, 0;
	@%p86 bra 	$L__BB1_96;
	mul.wide.u32 	%rd242, %r221, 4;
	add.s64 	%rd286, %rd70, %rd242;
	shl.b64 	%rd243, %rd4, 2;
	add.s64 	%rd244, %rd243, %rd242;
	add.s64 	%rd285, %rd3, %rd244;
	neg.s32 	%r224, %r73;
$L__BB1_72:
	.pragma "nounroll";
	ld.global.nc.f32 	%f771, [%rd285];
	atom.global.add.f32 	%f772, [%rd286], %f771;
	add.s64 	%rd286, %rd286, 1024;
	add.s64 	%rd285, %rd285, 1024;
	add.s32 	%r224, %r224, 1;
	setp.eq.s32 	%p87, %r224, 0;
	@%p87 bra 	$L__BB1_96;
	bra.uni 	$L__BB1_72;
$L__BB1_73:
	ld.param.u64 	%rd259, [_ZN36_GLOBAL__N__5b83fff9_4_k_cu_f16c72dc20layernorm_bwd_kernelILi256EEEvPKfS2_S2_PfS3_S3_iif_param_5];
	setp.ne.s64 	%p64, %rd259, 0;
	@%p64 bra 	$L__BB1_85;
	not.b32 	%r188, %r221;
	add.s32 	%r79, %r105, %r188;
	shr.u32 	%r189, %r79, 8;
	add.s32 	%r80, %r189, 1;
	and.b32  	%r81, %r80, 7;
	setp.lt.u32 	%p72, %r79, 1792;
	@%p72 bra 	$L__BB1_77;
	and.b32  	%r190, %r80, 33554424;
	neg.s32 	%r225, %r190;
	shl.b64 	%rd214, %rd4, 2;
	mul.wide.u32 	%rd215, %r221, 4;
	add.s64 	%rd216, %rd214, %rd215;
	add.s64 	%rd217, %rd216, 4096;
	add.s64 	%rd289, %rd2, %rd217;
	add.s64 	%rd288, %rd3, %rd217;
	add.s64 	%rd218, %rd215, %rd1;
	add.s64 	%rd287, %rd218, 4096;
$L__BB1_76:
	.pragma "nounroll";
	ld.global.nc.f32 	%f625, [%rd289+-4096];
	sub.f32 	%f626, %f625, %f30;
	mul.f32 	%f627, %f31, %f626;
	ld.global.nc.f32 	%f628, [%rd288+-4096];
	mul.f32 	%f629, %f628, %f627;
	atom.global.add.f32 	%f630, [%rd287+-4096], %f629;
	ld.global.nc.f32 	%f631, [%rd289+-3072];
	sub.f32 	%f632, %f631, %f30;
	mul.f32 	%f633, %f31, %f632;
	ld.global.nc.f32 	%f634, [%rd288+-3072];
	mul.f32 	%f635, %f634, %f633;
	atom.global.add.f32 	%f636, [%rd287+-3072], %f635;
	ld.global.nc.f32 	%f637, [%rd289+-2048];
	sub.f32 	%f638, %f637, %f30;
	mul.f32 	%f639, %f31, %f638;
	ld.global.nc.f32 	%f640, [%rd288+-2048];
	mul.f32 	%f641, %f640, %f639;
	atom.global.add.f32 	%f642, [%rd287+-2048], %f641;
	ld.global.nc.f32 	%f643, [%rd289+-1024];
	sub.f32 	%f644, %f643, %f30;
	mul.f32 	%f645, %f31, %f644;
	ld.global.nc.f32 	%f646, [%rd288+-1024];
	mul.f32 	%f647, %f646, %f645;
	atom.global.add.f32 	%f648, [%rd287+-1024], %f647;
	ld.global.nc.f32 	%f649, [%rd289];
	sub.f32 	%f650, %f649, %f30;
	mul.f32 	%f651, %f31, %f650;
	ld.global.nc.f32 	%f652, [%rd288];
	mul.f32 	%f653, %f652, %f651;
	atom.global.add.f32 	%f654, [%rd287], %f653;
	ld.global.nc.f32 	%f655, [%rd289+1024];
	sub.f32 	%f656, %f655, %f30;
	mul.f32 	%f657, %f31, %f656;
	ld.global.nc.f32 	%f658, [%rd288+1024];
	mul.f32 	%f659, %f658, %f657;
	atom.global.add.f32 	%f660, [%rd287+1024], %f659;
	ld.global.nc.f32 	%f661, [%rd289+2048];
	sub.f32 	%f662, %f661, %f30;
	mul.f32 	%f663, %f31, %f662;
	ld.global.nc.f32 	%f664, [%rd288+2048];
	mul.f32 	%f665, %f664, %f663;
	atom.global.add.f32 	%f666, [%rd287+2048], %f665;
	ld.global.nc.f32 	%f667, [%rd289+3072];
	sub.f32 	%f668, %f667, %f30;
	mul.f32 	%f669, %f31, %f668;
	ld.global.nc.f32 	%f670, [%rd288+3072];
	mul.f32 	%f671, %f670, %f669;
	atom.global.add.f32 	%f672, [%rd287+3072], %f671;
	add.s32 	%r221, %r221, 2048;
	add.s32 	%r225, %r225, 8;
	add.s64 	%rd289, %rd289, 8192;
	add.s64 	%rd288, %rd288, 8192;
	add.s64 	%rd287, %rd287, 8192;
	setp.ne.s32 	%p73, %r225, 0;
	@%p73 bra 	$L__BB1_76;
$L__BB1_77:
	setp.eq.s32 	%p74, %r81, 0;
	@%p74 bra 	$L__BB1_96;
	setp.lt.u32 	%p75, %r81, 4;
	@%p75 bra 	$L__BB1_80;
	mul.wide.u32 	%rd219, %r221, 4;
	add.s64 	%rd220, %rd5, %rd219;
	ld.global.nc.f32 	%f673, [%rd220];
	sub.f32 	%f674, %f673, %f30;
	mul.f32 	%f675, %f31, %f674;
	add.s64 	%rd221, %rd12, %rd219;
	ld.global.nc.f32 	%f676, [%rd221];
	add.s64 	%rd222, %rd1, %rd219;
	mul.f32 	%f677, %f676, %f675;
	atom.global.add.f32 	%f678, [%rd222], %f677;
	ld.global.nc.f32 	%f679, [%rd220+1024];
	sub.f32 	%f680, %f679, %f30;
	mul.f32 	%f681, %f31, %f680;
	ld.global.nc.f32 	%f682, [%rd221+1024];
	mul.f32 	%f683, %f682, %f681;
	atom.global.add.f32 	%f684, [%rd222+1024], %f683;
	ld.global.nc.f32 	%f685, [%rd220+2048];
	sub.f32 	%f686, %f685, %f30;
	mul.f32 	%f687, %f31, %f686;
	ld.global.nc.f32 	%f688, [%rd221+2048];
	mul.f32 	%f689, %f688, %f687;
	atom.global.add.f32 	%f690, [%rd222+2048], %f689;
	ld.global.nc.f32 	%f691, [%rd220+3072];
	sub.f32 	%f692, %f691, %f30;
	mul.f32 	%f693, %f31, %f692;
	ld.global.nc.f32 	%f694, [%rd221+3072];
	mul.f32 	%f695, %f694, %f693;
	atom.global.add.f32 	%f696, [%rd222+3072], %f695;
	add.s32 	%r221, %r221, 1024;
$L__BB1_80:
	and.b32  	%r191, %r80, 3;
	setp.eq.s32 	%p76, %r191, 0;
	@%p76 bra 	$L__BB1_96;
	setp.eq.s32 	%p77, %r191, 1;
	@%p77 bra 	$L__BB1_83;
	mul.wide.u32 	%rd223, %r221, 4;
	add.s64 	%rd224, %rd5, %rd223;
	ld.global.nc.f32 	%f697, [%rd224];
	sub.f32 	%f698, %f697, %f30;
	mul.f32 	%f699, %f31, %f698;
	add.s64 	%rd225, %rd12, %rd223;
	ld.global.nc.f32 	%f700, [%rd225];
	add.s64 	%rd226, %rd1, %rd223;
	mul.f32 	%f701, %f700, %f699;
	atom.global.add.f32 	%f702, [%rd226], %f701;
	ld.global.nc.f32 	%f703, [%rd224+1024];
	sub.f32 	%f704, %f703, %f30;
	mul.f32 	%f705, %f31, %f704;
	ld.global.nc.f32 	%f706, [%rd225+1024];
	mul.f32 	%f707, %f706, %f705;
	atom.global.add.f32 	%f708, [%rd226+1024], %f707;
	add.s32 	%r221, %r221, 512;
$L__BB1_83:
	and.b32  	%r192, %r79, 256;
	setp.ne.s32 	%p78, %r192, 0;
	@%p78 bra 	$L__BB1_96;
	mul.wide.u32 	%rd227, %r221, 4;
	add.s64 	%rd228, %rd5, %rd227;
	ld.global.nc.f32 	%f709, [%rd228];
	sub.f32 	%f710, %f709, %f30;
	mul.f32 	%f711, %f31, %f710;
	add.s64 	%rd229, %rd12, %rd227;
	ld.global.nc.f32 	%f712, [%rd229];
	add.s64 	%rd230, %rd1, %rd227;
	mul.f32 	%f713, %f712, %f711;
	atom.global.add.f32 	%f714, [%rd230], %f713;
	bra.uni 	$L__BB1_96;
$L__BB1_85:
	not.b32 	%r183, %r221;
	add.s32 	%r92, %r105, %r183;
	shr.u32 	%r184, %r92, 8;
	add.s32 	%r93, %r184, 1;
	setp.lt.u32 	%p65, %r92, 1792;
	@%p65 bra 	$L__BB1_88;
	and.b32  	%r185, %r93, 33554424;
	neg.s32 	%r230, %r185;
	shl.b64 	%rd194, %rd4, 2;
	mul.wide.u32 	%rd195, %r221, 4;
	add.s64 	%rd196, %rd194, %rd195;
	add.s64 	%rd197, %rd196, 4096;
	add.s64 	%rd293, %rd2, %rd197;
	add.s64 	%rd292, %rd3, %rd197;
	or.b64  	%rd198, %rd195, 4096;
	add.s64 	%rd291, %rd1, %rd198;
	add.s64 	%rd290, %rd70, %rd198;
$L__BB1_87:
	.pragma "nounroll";
	ld.global.nc.f32 	%f520, [%rd293+-4096];
	sub.f32 	%f521, %f520, %f30;
	mul.f32 	%f522, %f31, %f521;
	ld.global.nc.f32 	%f523, [%rd292+-4096];
	mul.f32 	%f524, %f523, %f522;
	atom.global.add.f32 	%f525, [%rd291+-4096], %f524;
	atom.global.add.f32 	%f526, [%rd290+-4096], %f523;
	ld.global.nc.f32 	%f527, [%rd293+-3072];
	sub.f32 	%f528, %f527, %f30;
	mul.f32 	%f529, %f31, %f528;
	ld.global.nc.f32 	%f530, [%rd292+-3072];
	mul.f32 	%f531, %f530, %f529;
	atom.global.add.f32 	%f532, [%rd291+-3072], %f531;
	atom.global.add.f32 	%f533, [%rd290+-3072], %f530;
	ld.global.nc.f32 	%f534, [%rd293+-2048];
	sub.f32 	%f535, %f534, %f30;
	mul.f32 	%f536, %f31, %f535;
	ld.global.nc.f32 	%f537, [%rd292+-2048];
	mul.f32 	%f538, %f537, %f536;
	atom.global.add.f32 	%f539, [%rd291+-2048], %f538;
	atom.global.add.f32 	%f540, [%rd290+-2048], %f537;
	ld.global.nc.f32 	%f541, [%rd293+-1024];
	sub.f32 	%f542, %f541, %f30;
	mul.f32 	%f543, %f31, %f542;
	ld.global.nc.f32 	%f544, [%rd292+-1024];
	mul.f32 	%f545, %f544, %f543;
	atom.global.add.f32 	%f546, [%rd291+-1024], %f545;
	atom.global.add.f32 	%f547, [%rd290+-1024], %f544;
	ld.global.nc.f32 	%f548, [%rd293];
	sub.f32 	%f549, %f548, %f30;
	mul.f32 	%f550, %f31, %f549;
	ld.global.nc.f32 	%f551, [%rd292];
	mul.f32 	%f552, %f551, %f550;
	atom.global.add.f32 	%f553, [%rd291], %f552;
	atom.global.add.f32 	%f554, [%rd290], %f551;
	ld.global.nc.f32 	%f555, [%rd293+1024];
	sub.f32 	%f556, %f555, %f30;
	mul.f32 	%f557, %f31, %f556;
	ld.global.nc.f32 	%f558, [%rd292+1024];
	mul.f32 	%f559, %f558, %f557;
	atom.global.add.f32 	%f560, [%rd291+1024], %f559;
	atom.global.add.f32 	%f561, [%rd290+1024], %f558;
	ld.global.nc.f32 	%f562, [%rd293+2048];
	sub.f32 	%f563, %f562, %f30;
	mul.f32 	%f564, %f31, %f563;
	ld.global.nc.f32 	%f565, [%rd292+2048];
	mul.f32 	%f566, %f565, %f564;
	atom.global.add.f32 	%f567, [%rd291+2048], %f566;
	atom.global.add.f32 	%f568, [%rd290+2048], %f565;
	ld.global.nc.f32 	%f569, [%rd293+3072];
	sub.f32 	%f570, %f569, %f30;
	mul.f32 	%f571, %f31, %f570;
	ld.global.nc.f32 	%f572, [%rd292+3072];
	mul.f32 	%f573, %f572, %f571;
	atom.global.add.f32 	%f574, [%rd291+3072], %f573;
	atom.global.add.f32 	%f575, [%rd290+3072], %f572;
	add.s32 	%r221, %r221, 2048;
	add.s32 	%r230, %r230, 8;
	add.s64 	%rd293, %rd293, 8192;
	add.s64 	%rd292, %rd292, 8192;
	add.s64 	%rd291, %rd291, 8192;
	add.s64 	%rd290, %rd290, 8192;
	setp.ne.s32 	%p66, %r230, 0;
	@%p66 bra 	$L__BB1_87;
$L__BB1_88:
	and.b32  	%r100, %r93, 7;
	setp.eq.s32 	%p67, %r100, 0;
	@%p67 bra 	$L__BB1_96;
	ld.param.u64 	%rd260, [_ZN36_GLOBAL__N__5b83fff9_4_k_cu_f16c72dc20layernorm_bwd_kernelILi256EEEvPKfS2_S2_PfS3_S3_iif_param_5];
	cvta.to.global.u64 	%rd104, %rd260;
	setp.lt.u32 	%p68, %r100, 4;
	@%p68 bra 	$L__BB1_91;
	mul.wide.u32 	%rd199, %r221, 4;
	add.s64 	%rd200, %rd5, %rd199;
	ld.global.nc.f32 	%f576, [%rd200];
	sub.f32 	%f577, %f576, %f30;
	mul.f32 	%f578, %f31, %f577;
	add.s64 	%rd201, %rd12, %rd199;
	ld.global.nc.f32 	%f579, [%rd201];
	add.s64 	%rd202, %rd1, %rd199;
	mul.f32 	%f580, %f579, %f578;
	atom.global.add.f32 	%f581, [%rd202], %f580;
	add.s64 	%rd203, %rd104, %rd199;
	atom.global.add.f32 	%f582, [%rd203], %f579;
	ld.global.nc.f32 	%f583, [%rd200+1024];
	sub.f32 	%f584, %f583, %f30;
	mul.f32 	%f585, %f31, %f584;
	ld.global.nc.f32 	%f586, [%rd201+1024];
	mul.f32 	%f587, %f586, %f585;
	atom.global.add.f32 	%f588, [%rd202+1024], %f587;
	atom.global.add.f32 	%f589, [%rd203+1024], %f586;
	ld.global.nc.f32 	%f590, [%rd200+2048];
	sub.f32 	%f591, %f590, %f30;
	mul.f32 	%f592, %f31, %f591;
	ld.global.nc.f32 	%f593, [%rd201+2048];
	mul.f32 	%f594, %f593, %f592;
	atom.global.add.f32 	%f595, [%rd202+2048], %f594;
	atom.global.add.f32 	%f596, [%rd203+2048], %f593;
	ld.global.nc.f32 	%f597, [%rd200+3072];
	sub.f32 	%f598, %f597, %f30;
	mul.f32 	%f599, %f31, %f598;
	ld.global.nc.f32 	%f600, [%rd201+3072];
	mul.f32 	%f601, %f600, %f599;
	atom.global.add.f32 	%f602, [%rd202+3072], %f601;
	atom.global.add.f32 	%f603, [%rd203+3072], %f600;
	add.s32 	%r221, %r221, 1024;
$L__BB1_91:
	and.b32  	%r186, %r93, 3;
	setp.eq.s32 	%p69, %r186, 0;
	@%p69 bra 	$L__BB1_96;
	setp.eq.s32 	%p70, %r186, 1;
	@%p70 bra 	$L__BB1_94;
	mul.wide.u32 	%rd204, %r221, 4;
	add.s64 	%rd205, %rd5, %rd204;
	ld.global.nc.f32 	%f604, [%rd205];
	sub.f32 	%f605, %f604, %f30;
	mul.f32 	%f606, %f31, %f605;
	add.s64 	%rd206, %rd12, %rd204;
	ld.global.nc.f32 	%f607, [%rd206];
	add.s64 	%rd207, %rd1, %rd204;
	mul.f32 	%f608, %f607, %f606;
	atom.global.add.f32 	%f609, [%rd207], %f608;
	add.s64 	%rd208, %rd104, %rd204;
	atom.global.add.f32 	%f610, [%rd208], %f607;
	ld.global.nc.f32 	%f611, [%rd205+1024];
	sub.f32 	%f612, %f611, %f30;
	mul.f32 	%f613, %f31, %f612;
	ld.global.nc.f32 	%f614, [%rd206+1024];
	mul.f32 	%f615, %f614, %f613;
	atom.global.add.f32 	%f616, [%rd207+1024], %f615;
	atom.global.add.f32 	%f617, [%rd208+1024], %f614;
	add.s32 	%r221, %r221, 512;
$L__BB1_94:
	and.b32  	%r187, %r92, 256;
	setp.ne.s32 	%p71, %r187, 0;
	@%p71 bra 	$L__BB1_96;
	mul.wide.u32 	%rd209, %r221, 4;
	add.s64 	%rd210, %rd5, %rd209;
	ld.global.nc.f32 	%f618, [%rd210];
	sub.f32 	%f619, %f618, %f30;
	mul.f32 	%f620, %f31, %f619;
	add.s64 	%rd211, %rd12, %rd209;
	ld.global.nc.f32 	%f621, [%rd211];
	add.s64 	%rd212, %rd1, %rd209;
	mul.f32 	%f622, %f621, %f620;
	atom.global.add.f32 	%f623, [%rd212], %f622;
	add.s64 	%rd213, %rd104, %rd209;
	atom.global.add.f32 	%f624, [%rd213], %f621;
$L__BB1_96:
	ret;

}


// ===== COMPILED SASS (sm_100) =====

	.target	sm_100

	.elftype	@"ET_EXEC"


//--------------------- .note.nv.tkinfo           --------------------------
	.section	.note.nv.tkinfo,"",@"SHT_NOTE"
	.sectionflags	@"SHF_NOTE_NV_TKINFO"
	.tkinfo
        /*0018*/ 	.word	0x00000002
        /*0030*/ 	.string	""
        /*0030*/ 	.string	"ptxas"
        /*0030*/ 	.string	"Cuda compilation tools, release 13.0, V13.0.88"
        /*0030*/ 	.string	"Build cuda_13.0.r13.0/compiler.36424714_0"
        /*0030*/ 	.string	"-arch sm_100 -m 64 "



//--------------------- .note.nv.cuinfo           --------------------------
	.section	.note.nv.cuinfo,"",@"SHT_NOTE"
	.sectionflags	@"SHF_NOTE_NV_CUINFO"
        /*0018*/ 	.short	0x0002
        /*001a*/ 	.short	0x0064
        /*001c*/ 	.short	0x0082
	.zero		2


//--------------------- .nv.info                  --------------------------
	.section	.nv.info,"",@"SHT_CUDA_INFO"
	.align	4


	//----- nvinfo : EIATTR_REGCOUNT
	.align		4
        /*0000*/ 	.byte	0x04, 0x2f
        /*0002*/ 	.short	(.L_1 - .L_0)
	.align		4
.L_0:
        /*0004*/ 	.word	index@(_ZN36_GLOBAL__N__5b83fff9_4_k_cu_f16c72dc20layernorm_fwd_kernelILi256EEEvPKfS2_S2_Pfiif)
        /*0008*/ 	.word	0x00000020


	//----- nvinfo : EIATTR_FRAME_SIZE
	.align		4
.L_1:
        /*000c*/ 	.byte	0x04, 0x11
        /*000e*/ 	.short	(.L_3 - .L_2)
	.align		4
.L_2:
        /*0010*/ 	.word	index@($__internal_1_$__cuda_sm3x_div_rn_noftz_f32_slowpath)
        /*0014*/ 	.word	0x00000000


	//----- nvinfo : EIATTR_FRAME_SIZE
	.align		4
.L_3:
        /*0018*/ 	.byte	0x04, 0x11
        /*001a*/ 	.short	(.L_5 - .L_4)
	.align		4
.L_4:
        /*001c*/ 	.word	index@(_ZN36_GLOBAL__N__5b83fff9_4_k_cu_f16c72dc20layernorm_fwd_kernelILi256EEEvPKfS2_S2_Pfiif)
        /*0020*/ 	.word	0x00000000


	//----- nvinfo : EIATTR_REGCOUNT
	.align		4
.L_5:
        /*0024*/ 	.byte	0x04, 0x2f
        /*0026*/ 	.short	(.L_7 - .L_6)
	.align		4
.L_6:
        /*0028*/ 	.word	index@(_ZN36_GLOBAL__N__5b83fff9_4_k_cu_f16c72dc20layernorm_bwd_kernelILi256EEEvPKfS2_S2_PfS3_S3_iif)
        /*002c*/ 	.word	0x00000020


	//----- nvinfo : EIATTR_FRAME_SIZE
	.align		4
.L_7:
        /*0030*/ 	.byte	0x04, 0x11
        /*0032*/ 	.short	(.L_9 - .L_8)
	.align		4
.L_8:
        /*0034*/ 	.word	index@($__internal_0_$__cuda_sm3x_div_rn_noftz_f32_slowpath)
        /*0038*/ 	.word	0x00000000


	//----- nvinfo : EIATTR_FRAME_SIZE
	.align		4
.L_9:
        /*003c*/ 	.byte	0x04, 0x11
        /*003e*/ 	.short	(.L_11 - .L_10)
	.align		4
.L_10:
        /*0040*/ 	.word	index@(_ZN36_GLOBAL__N__5b83fff9_4_k_cu_f16c72dc20layernorm_bwd_kernelILi256EEEvPKfS2_S2_PfS3_S3_iif)
        /*0044*/ 	.word	0x00000000


	//----- nvinfo : EIATTR_MIN_STACK_SIZE
	.align		4
.L_11:
        /*0048*/ 	.byte	0x04, 0x12
        /*004a*/ 	.short	(.L_13 - .L_12)
	.align		4
.L_12:
        /*004c*/ 	.word	index@(_ZN36_GLOBAL__N__5b83fff9_4_k_cu_f16c72dc20layernorm_bwd_kernelILi256EEEvPKfS2_S2_PfS3_S3_iif)
        /*0050*/ 	.word	0x00000000


	//----- nvinfo : EIATTR_MIN_STACK_SIZE
	.align		4
.L_13:
        /*0054*/ 	.byte	0x04, 0x12
        /*0056*/ 	.short	(.L_15 - .L_14)
	.align		4
.L_14:
        /*0058*/ 	.word	index@(_ZN36_GLOBAL__N__5b83fff9_4_k_cu_f16c72dc20layernorm_fwd_kernelILi256EEEvPKfS2_S2_Pfiif)
        /*005c*/ 	.word	0x00000000
.L_15:


//--------------------- .nv.compat                --------------------------
	.section	.nv.compat,"",@"SHT_CUDA_COMPAT_INFO"
	.align	4
        /*0000*/ 	.byte	0x02, 0x09, 0x00, 0x00, 0x02, 0x02, 0x01, 0x00, 0x02, 0x05, 0x05, 0x00, 0x03, 0x07, 0x01, 0x01
        /*0010*/ 	.byte	0x02, 0x03, 0x00, 0x00, 0x02, 0x06, 0x01, 0x00, 0x04, 0x0b, 0x08, 0x00, 0x01, 0x00, 0x00, 0x00
        /*0020*/ 	.byte	0x00, 0x00, 0x00, 0x00


//--------------------- .nv.info._ZN36_GLOBAL__N__5b83fff9_4_k_cu_f16c72dc20layernorm_bwd_kernelILi256EEEvPKfS2_S2_PfS3_S3_iif --------------------------
	.section	.nv.info._ZN36_GLOBAL__N__5b83fff9_4_k_cu_f16c72dc20layernorm_bwd_kernelILi256EEEvPKfS2_S2_PfS3_S3_iif,"",@"SHT_CUDA_INFO"
	.sectionflags	@""
	.align	4


	//----- nvinfo : EIATTR_CUDA_API_VERSION
	.align		4
        /*0000*/ 	.byte	0x04, 0x37
        /*0002*/ 	.short	(.L_17 - .L_16)
.L_16:
        /*0004*/ 	.word	0x00000082


	//----- nvinfo : EIATTR_KPARAM_INFO
	.align		4
.L_17:
        /*0008*/ 	.byte	0x04, 0x17
        /*000a*/ 	.short	(.L_19 - .L_18)
.L_18:
        /*000c*/ 	.word	0x00000000
        /*0010*/ 	.short	0x0008
        /*0012*/ 	.short	0x0038
        /*0014*/ 	.byte	0x00, 0xf0, 0x11, 0x00


	//----- nvinfo : EIATTR_KPARAM_INFO
	.align		4
.L_19:
        /*0018*/ 	.byte	0x04, 0x17
        /*001a*/ 	.short	(.L_21 - .L_20)
.L_20:
        /*001c*/ 	.word	0x00000000
        /*0020*/ 	.short	0x0007
        /*0022*/ 	.short	0x0034
        /*0024*/ 	.byte	0x00, 0xf0, 0x11, 0x00


	//----- nvinfo : EIATTR_KPARAM_INFO
	.align		4
.L_21:
        /*0028*/ 	.byte	0x04, 0x17
        /*002a*/ 	.short	(.L_23 - .L_22)
.L_22:
        /*002c*/ 	.word	0x00000000
        /*0030*/ 	.short	0x0006
        /*0032*/ 	.short	0x0030
        /*0034*/ 	.byte	0x00, 0xf0, 0x11, 0x00


	//----- nvinfo : EIATTR_KPARAM_INFO
	.align		4
.L_23:
        /*0038*/ 	.byte	0x04, 0x17
        /*003a*/ 	.short	(.L_25 - .L_24)
.L_24:
        /*003c*/ 	.word	0x00000000
        /*0040*/ 	.short	0x0005
        /*0042*/ 	.short	0x0028
        /*0044*/ 	.byte	0x00, 0xf5, 0x21, 0x00


	//----- nvinfo : EIATTR_KPARAM_INFO
	.align		4
.L_25:
        /*0048*/ 	.byte	0x04, 0x17
        /*004a*/ 	.short	(.L_27 - .L_26)
.L_26:
        /*004c*/ 	.word	0x00000000
        /*0050*/ 	.short	0x0004
        /*0052*/ 	.short	0x0020
        /*0054*/ 	.byte	0x00, 0xf5, 0x21, 0x00


	//----- nvinfo : EIATTR_KPARAM_INFO
	.align		4
.L_27:
        /*0058*/ 	.byte	0x04, 0x17
        /*005a*/ 	.short	(.L_29 - .L_28)
.L_28:
        /*005c*/ 	.word	0x00000000
        /*0060*/ 	.short	0x0003
        /*0062*/ 	.short	0x0018
        /*0064*/ 	.byte	0x00, 0xf5, 0x21, 0x00


	//----- nvinfo : EIATTR_KPARAM_INFO
	.align		4
.L_29:
        /*0068*/ 	.byte	0x04, 0x17
        /*006a*/ 	.short	(.L_31 - .L_30)
.L_30:
        /*006c*/ 	.word	0x00000000
        /*0070*/ 	.short	0x0002
        /*0072*/ 	.short	0x0010
        /*0074*/ 	.byte	0x00, 0xf5, 0x21, 0x00


	//----- nvinfo : EIATTR_KPARAM_INFO
	.align		4
.L_31:
        /*0078*/ 	.byte	0x04, 0x17
        /*007a*/ 	.short	(.L_33 - .L_32)
.L_32:
        /*007c*/ 	.word	0x00000000
        /*0080*/ 	.short	0x0001
        /*0082*/ 	.short	0x0008
        /*0084*/ 	.byte	0x00, 0xf5, 0x21, 0x00


	//----- nvinfo : EIATTR_KPARAM_INFO
	.align		4
.L_33:
        /*0088*/ 	.byte	0x04, 0x17
        /*008a*/ 	.short	(.L_35 - .L_34)
.L_34:
        /*008c*/ 	.word	0x00000000
        /*0090*/ 	.short	0x0000
        /*0092*/ 	.short	0x0000
        /*0094*/ 	.byte	0x00, 0xf5, 0x21, 0x00


	//----- nvinfo : EIATTR_SPARSE_MMA_MASK
	.align		4
.L_35:
        /*0098*/ 	.byte	0x03, 0x50
        /*009a*/ 	.short	0x0000


	//----- nvinfo : EIATTR_MAXREG_COUNT
	.align		4
        /*009c*/ 	.byte	0x03, 0x1b
        /*009e*/ 	.short	0x00ff


	//----- nvinfo : EIATTR_NUM_BARRIERS
	.align		4
        /*00a0*/ 	.byte	0x02, 0x4c
        /*00a2*/ 	.byte	0x01
	.zero		1


	//----- nvinfo : EIATTR_MERCURY_ISA_VERSION
	.align		4
        /*00a4*/ 	.byte	0x03, 0x5f
        /*00a6*/ 	.short	0x0101


	//----- nvinfo : EIATTR_COOP_GROUP_MASK_REGIDS
	.align		4
        /*00a8*/ 	.byte	0x04, 0x29
        /*00aa*/ 	.short	(.L_37 - .L_36)


	//   ....[0]....
.L_36:
        /*00ac*/ 	.word	0xffffffff


	//   ....[1]....
        /*00b0*/ 	.word	0xffffffff


	//   ....[2]....
        /*00b4*/ 	.word	0xffffffff


	//   ....[3]....
        /*00b8*/ 	.word	0xffffffff


	//   ....[4]....
        /*00bc*/ 	.word	0xffffffff


	//   ....[5]....
        /*00c0*/ 	.word	0xffffffff


	//   ....[6]....
        /*00c4*/ 	.word	0xffffffff


	//   ....[7]....
        /*00c8*/ 	.word	0xffffffff


	//   ....[8]....
        /*00cc*/ 	.word	0xffffffff


	//   ....[9]....
        /*00d0*/ 	.word	0xffffffff


	//   ....[10]....
        /*00d4*/ 	.word	0xffffffff


	//   ....[11]....
        /*00d8*/ 	.word	0xffffffff


	//   ....[12]....
        /*00dc*/ 	.word	0xffffffff


	//   ....[13]....
        /*00e0*/ 	.word	0xffffffff


	//   ....[14]....
        /*00e4*/ 	.word	0xffffffff


	//   ....[15]....
        /*00e8*/ 	.word	0xffffffff


	//   ....[16]....
        /*00ec*/ 	.word	0xffffffff


	//   ....[17]....
        /*00f0*/ 	.word	0xffffffff


	//   ....[18]....
        /*00f4*/ 	.word	0xffffffff


	//   ....[19]....
        /*00f8*/ 	.word	0xffffffff


	//----- nvinfo : EIATTR_COOP_GROUP_INSTR_OFFSETS
	.align		4
.L_37:
        /*00fc*/ 	.byte	0x04, 0x28
        /*00fe*/ 	.short	(.L_39 - .L_38)


	//   ....[0]....
.L_38:
        /*0100*/ 	.word	0x00000ad0


	//   ....[1]....
        /*0104*/ 	.word	0x00000b00


	//   ....[2]....
        /*0108*/ 	.word	0x00000b30


	//   ....[3]....
        /*010c*/ 	.word	0x00000b40


	//   ....[4]....
        /*0110*/ 	.word	0x00000b70


	//   ....[5]....
        /*0114*/ 	.word	0x00000b80


	//   ....[6]....
        /*0118*/ 	.word	0x00000bb0


	//   ....[7]....
        /*011c*/ 	.word	0x00000bc0


	//   ....[8]....
        /*0120*/ 	.word	0x00000bf0


	//   ....[9]....
        /*0124*/ 	.word	0x00000c00


	//   ....[10]....
        /*0128*/ 	.word	0x00002550


	//   ....[11]....
        /*012c*/ 	.word	0x00002580


	//   ....[12]....
        /*0130*/ 	.word	0x000025b0


	//   ....[13]....
        /*0134*/ 	.word	0x000025c0


	//   ....[14]....
        /*0138*/ 	.word	0x000025f0


	//   ....[15]....
        /*013c*/ 	.word	0x00002600


	//   ....[16]....
        /*0140*/ 	.word	0x00002630


	//   ....[17]....
        /*0144*/ 	.word	0x00002640


	//   ....[18]....
        /*0148*/ 	.word	0x00002670


	//   ....[19]....
        /*014c*/ 	.word	0x00002680


	//----- nvinfo : EIATTR_VRC_CTA_INIT_COUNT
	.align		4
.L_39:
        /*0150*/ 	.byte	0x02, 0x4a
	.zero		1
	.zero		1


	//----- nvinfo : EIATTR_EXIT_INSTR_OFFSETS
	.align		4
        /*0154*/ 	.byte	0x04, 0x1c
        /*0156*/ 	.short	(.L_41 - .L_40)


	//   ....[0]....
.L_40:
        /*0158*/ 	.word	0x00000040


	//   ....[1]....
        /*015c*/ 	.word	0x00003920


	//   ....[2]....
        /*0160*/ 	.word	0x00003980


	//   ....[3]....
        /*0164*/ 	.word	0x00003d90


	//   ....[4]....
        /*0168*/ 	.word	0x00003f40


	//   ....[5]....
        /*016c*/ 	.word	0x00004070


	//   ....[6]....
        /*0170*/ 	.word	0x000041f0


	//   ....[7]....
        /*0174*/ 	.word	0x000047a0


	//   ....[8]....
        /*0178*/ 	.word	0x000049d0


	//   ....[9]....
        /*017c*/ 	.word	0x00004b40


	//   ....[10]....
        /*0180*/ 	.word	0x00004bf0


	//   ....[11]....
        /*0184*/ 	.word	0x00005220


	//   ....[12]....
        /*0188*/ 	.word	0x000054b0


	//   ....[13]....
        /*018c*/ 	.word	0x00005660


	//   ....[14]....
        /*0190*/ 	.word	0x00005740


	//----- nvinfo : EIATTR_CRS_STACK_SIZE
	.align		4
.L_41:
        /*0194*/ 	.byte	0x04, 0x1e
        /*0196*/ 	.short	(.L_43 - .L_42)
.L_42:
        /*0198*/ 	.word	0x00000000


	//----- nvinfo : EIATTR_CBANK_PARAM_SIZE
	.align		4
.L_43:
        /*019c*/ 	.byte	0x03, 0x19
        /*019e*/ 	.short	0x003c


	//----- nvinfo : EIATTR_PARAM_CBANK
	.align		4
        /*01a0*/ 	.byte	0x04, 0x0a
        /*01a2*/ 	.short	(.L_45 - .L_44)
	.align		4
.L_44:
        /*01a4*/ 	.word	index@(.nv.constant0._ZN36_GLOBAL__N__5b83fff9_4_k_cu_f16c72dc20layernorm_bwd_kernelILi256EEEvPKfS2_S2_PfS3_S3_iif)
        /*01a8*/ 	.short	0x0380
        /*01aa*/ 	.short	0x003c


	//----- nvinfo : EIATTR_SW_WAR
	.align		4
.L_45:
        /*01ac*/ 	.byte	0x04, 0x36
        /*01ae*/ 	.short	(.L_47 - .L_46)
.L_46:
        /*01b0*/ 	.word	0x00000008
.L_47:


//--------------------- .nv.info._ZN36_GLOBAL__N__5b83fff9_4_k_cu_f16c72dc20layernorm_fwd_kernelILi256EEEvPKfS2_S2_Pfiif --------------------------
	.section	.nv.info._ZN36_GLOBAL__N__5b83fff9_4_k_cu_f16c72dc20layernorm_fwd_kernelILi256EEEvPKfS2_S2_Pfiif,"",@"SHT_CUDA_INFO"
	.sectionflags	@""
	.align	4


	//----- nvinfo : EIATTR_CUDA_API_VERSION
	.align		4
        /*0000*/ 	.byte	0x04, 0x37
        /*0002*/ 	.short	(.L_49 - .L_48)
.L_48:
        /*0004*/ 	.word	0x00000082


	//----- nvinfo : EIATTR_KPARAM_INFO
	.align		4
.L_49:
        /*0008*/ 	.byte	0x04, 0x17
        /*000a*/ 	.short	(.L_51 - .L_50)
.L_50:
        /*000c*/ 	.word	0x00000000
        /*0010*/ 	.short	0x0006
        /*0012*/ 	.short	0x0028
        /*0014*/ 	.byte	0x00, 0xf0, 0x11, 0x00


	//----- nvinfo : EIATTR_KPARAM_INFO
	.align		4
.L_51:
        /*0018*/ 	.byte	0x04, 0x17
        /*001a*/ 	.short	(.L_53 - .L_52)
.L_52:
        /*001c*/ 	.word	0x00000000
        /*0020*/ 	.short	0x0005
        /*0022*/ 	.short	0x0024
        /*0024*/ 	.byte	0x00, 0xf0, 0x11, 0x00


	//----- nvinfo : EIATTR_KPARAM_INFO
	.align		4
.L_53:
        /*0028*/ 	.byte	0x04, 0x17
        /*002a*/ 	.short	(.L_55 - .L_54)
.L_54:
        /*002c*/ 	.word	0x00000000
        /*0030*/ 	.short	0x0004
        /*0032*/ 	.short	0x0020
        /*0034*/ 	.byte	0x00, 0xf0, 0x11, 0x00


	//----- nvinfo : EIATTR_KPARAM_INFO
	.align		4
.L_55:
        /*0038*/ 	.byte	0x04, 0x17
        /*003a*/ 	.short	(.L_57 - .L_56)
.L_56:
        /*003c*/ 	.word	0x00000000
        /*0040*/ 	.short	0x0003
        /*0042*/ 	.short	0x0018
        /*0044*/ 	.byte	0x00, 0xf5, 0x21, 0x00


	//----- nvinfo : EIATTR_KPARAM_INFO
	.align		4
.L_57:
        /*0048*/ 	.byte	0x04, 0x17
        /*004a*/ 	.short	(.L_59 - .L_58)
.L_58:
        /*004c*/ 	.word	0x00000000
        /*0050*/ 	.short	0x0002
        /*0052*/ 	.short	0x0010
        /*0054*/ 	.byte	0x00, 0xf5, 0x21, 0x00


	//----- nvinfo : EIATTR_KPARAM_INFO
	.align		4
.L_59:
        /*0058*/ 	.byte	0x04, 0x17
        /*005a*/ 	.short	(.L_61 - .L_60)
.L_60:
        /*005c*/ 	.word	0x00000000
        /*0060*/ 	.short	0x0001
        /*0062*/ 	.short	0x0008
        /*0064*/ 	.byte	0x00, 0xf5, 0x21, 0x00


	//----- nvinfo : EIATTR_KPARAM_INFO
	.align		4
.L_61:
        /*0068*/ 	.byte	0x04, 0x17
        /*006a*/ 	.short	(.L_63 - .L_62)
.L_62:
        /*006c*/ 	.word	0x00000000
        /*0070*/ 	.short	0x0000
        /*0072*/ 	.short	0x0000
        /*0074*/ 	.byte	0x00, 0xf5, 0x21, 0x00


	//----- nvinfo : EIATTR_SPARSE_MMA_MASK
	.align		4
.L_63:
        /*0078*/ 	.byte	0x03, 0x50
        /*007a*/ 	.short	0x0000


	//----- nvinfo : EIATTR_MAXREG_COUNT
	.align		4
        /*007c*/ 	.byte	0x03, 0x1b
        /*007e*/ 	.short	0x00ff


	//----- nvinfo : EIATTR_NUM_BARRIERS
	.align		4
        /*0080*/ 	.byte	0x02, 0x4c
        /*0082*/ 	.byte	0x01
	.zero		1


	//----- nvinfo : EIATTR_MERCURY_ISA_VERSION
	.align		4
        /*0084*/ 	.byte	0x03, 0x5f
        /*0086*/ 	.short	0x0101


	//----- nvinfo : EIATTR_COOP_GROUP_MASK_REGIDS
	.align		4
        /*0088*/ 	.byte	0x04, 0x29
        /*008a*/ 	.short	(.L_65 - .L_64)


	//   ....[0]....
.L_64:
        /*008c*/ 	.word	0xffffffff


	//   ....[1]....
        /*0090*/ 	.word	0xffffffff


	//   ....[2]....
        /*0094*/ 	.word	0xffffffff


	//   ....[3]....
        /*0098*/ 	.word	0xffffffff


	//   ....[4]....
        /*009c*/ 	.word	0xffffffff


	//   ....[5]....
        /*00a0*/ 	.word	0xffffffff


	//   ....[6]....
        /*00a4*/ 	.word	0xffffffff


	//   ....[7]....
        /*00a8*/ 	.word	0xffffffff


	//   ....[8]....
        /*00ac*/ 	.word	0xffffffff


	//   ....[9]....
        /*00b0*/ 	.word	0xffffffff


	//----- nvinfo : EIATTR_COOP_GROUP_INSTR_OFFSETS
	.align		4
.L_65:
        /*00b4*/ 	.byte	0x04, 0x28
        /*00b6*/ 	.short	(.L_67 - .L_66)


	//   ....[0]....
.L_66:
        /*00b8*/ 	.word	0x00000900


	//   ....[1]....
        /*00bc*/ 	.word	0x00000930


	//   ....[2]....
        /*00c0*/ 	.word	0x00000950


	//   ....[3]....
        /*00c4*/ 	.word	0x00000970


	//   ....[4]....
        /*00c8*/ 	.word	0x000009a0


	//   ....[5]....
        /*00cc*/ 	.word	0x00001590


	//   ....[6]....
        /*00d0*/ 	.word	0x000015d0


	//   ....[7]....
        /*00d4*/ 	.word	0x000015f0


	//   ....[8]....
        /*00d8*/ 	.word	0x00001610


	//   ....[9]....
        /*00dc*/ 	.word	0x00001630


	//----- nvinfo : EIATTR_VRC_CTA_INIT_COUNT
	.align		4
.L_67:
        /*00e0*/ 	.byte	0x02, 0x4a
	.zero		1
	.zero		1


	//----- nvinfo : EIATTR_EXIT_INSTR_OFFSETS
	.align		4
        /*00e4*/ 	.byte	0x04, 0x1c
        /*00e6*/ 	.short	(.L_69 - .L_68)


	//   ....[0]....
.L_68:
        /*00e8*/ 	.word	0x00000040


	//   ....[1]....
        /*00ec*/ 	.word	0x00001820


	//   ....[2]....
        /*00f0*/ 	.word	0x00001b90


	//   ....[3]....
        /*00f4*/ 	.word	0x00002490


	//   ....[4]....
        /*00f8*/ 	.word	0x000025a0


	//   ....[5]....
        /*00fc*/ 	.word	0x000028e0


	//   ....[6]....
        /*0100*/ 	.word	0x000033e0


	//   ....[7]....
        /*0104*/ 	.word	0x00003530


	//   ....[8]....
        /*0108*/ 	.word	0x000038c0


	//   ....[9]....
        /*010c*/ 	.word	0x00004540


	//   ....[10]....
        /*0110*/ 	.word	0x000046d0


	//   ....[11]....
        /*0114*/ 	.word	0x00004a20


	//   ....[12]....
        /*0118*/ 	.word	0x00005890


	//   ....[13]....
        /*011c*/ 	.word	0x00005a60


	//----- nvinfo : EIATTR_CRS_STACK_SIZE
	.align		4
.L_69:
        /*0120*/ 	.byte	0x04, 0x1e
        /*0122*/ 	.short	(.L_71 - .L_70)
.L_70:
        /*0124*/ 	.word	0x00000000


	//----- nvinfo : EIATTR_CBANK_PARAM_SIZE
	.align		4
.L_71:
        /*0128*/ 	.byte	0x03, 0x19
        /*012a*/ 	.short	0x002c


	//----- nvinfo : EIATTR_PARAM_CBANK
	.align		4
        /*012c*/ 	.byte	0x04, 0x0a
        /*012e*/ 	.short	(.L_73 - .L_72)
	.align		4
.L_72:
        /*0130*/ 	.word	index@(.nv.constant0._ZN36_GLOBAL__N__5b83fff9_4_k_cu_f16c72dc20layernorm_fwd_kernelILi256EEEvPKfS2_S2_Pfiif)
        /*0134*/ 	.short	0x0380
        /*0136*/ 	.short	0x002c


	//----- nvinfo : EIATTR_SW_WAR
	.align		4
.L_73:
        /*0138*/ 	.byte	0x04, 0x36
        /*013a*/ 	.short	(.L_75 - .L_74)
.L_74:
        /*013c*/ 	.word	0x00000008
.L_75:


//--------------------- .nv.callgraph             --------------------------
	.section	.nv.callgraph,"",@"SHT_CUDA_CALLGRAPH"
	.align	4
	.sectionentsize	8
	.align		4
        /*0000*/ 	.word	0x00000000
	.align		4
        /*0004*/ 	.word	0xffffffff
	.align		4
        /*0008*/ 	.word	0x00000000
	.align		4
        /*000c*/ 	.word	0xfffffffe
	.align		4
        /*0010*/ 	.word	0x00000000
	.align		4
        /*0014*/ 	.word	0xfffffffd
	.align		4
        /*0018*/ 	.word	0x00000000
	.align		4
        /*001c*/ 	.word	0xfffffffc


//--------------------- .text._ZN36_GLOBAL__N__5b83fff9_4_k_cu_f16c72dc20layernorm_bwd_kernelILi256EEEvPKfS2_S2_PfS3_S3_iif --------------------------
	.section	.text._ZN36_GLOBAL__N__5b83fff9_4_k_cu_f16c72dc20layernorm_bwd_kernelILi256EEEvPKfS2_S2_PfS3_S3_iif,"ax",@progbits
	.align	128
.text._ZN36_GLOBAL__N__5b83fff9_4_k_cu_f16c72dc20layernorm_bwd_kernelILi256EEEvPKfS2_S2_PfS3_S3_iif:
        .type           _ZN36_GLOBAL__N__5b83fff9_4_k_cu_f16c72dc20layernorm_bwd_kernelILi256EEEvPKfS2_S2_PfS3_S3_iif,@function
        .size           _ZN36_GLOBAL__N__5b83fff9_4_k_cu_f16c72dc20layernorm_bwd_kernelILi256EEEvPKfS2_S2_PfS3_S3_iif,(.L_x_160 - _ZN36_GLOBAL__N__5b83fff9_4_k_cu_f16c72dc20layernorm_bwd_kernelILi256EEEvPKfS2_S2_PfS3_S3_iif)
        .other          _ZN36_GLOBAL__N__5b83fff9_4_k_cu_f16c72dc20layernorm_bwd_kernelILi256EEEvPKfS2_S2_PfS3_S3_iif,@"STO_CUDA_ENTRY STV_DEFAULT"
_ZN36_GLOBAL__N__5b83fff9_4_k_cu_f16c72dc20layernorm_bwd_kernelILi256EEEvPKfS2_S2_PfS3_S3_iif:
[----:B------:R-:W-:Y:S08]  /*0000*/  LDC R1, c[0x0][0x37c] ;  /* 0x0000df00ff017b82 */ /* 0x000ff00000000800 */
[----:B------:R-:W0:Y:S08]  /*0010*/  S2UR UR4, SR_CTAID.X ;  /* 0x00000000000479c3 */ /* 0x000e300000002500 */
[----:B------:R-:W0:Y:S02]  /*0020*/  LDC R0, c[0x0][0x3b0] ;  /* 0x0000ec00ff007b82 */ /* 0x000e240000000800 */
[----:B0-----:R-:W-:-:S13]  /*0030*/  ISETP.LE.AND P0, PT, R0, UR4, PT ;  /* 0x0000000400007c0c */ /* 0x001fda000bf03270 */
[----:B------:R-:W-:Y:S05]  /*0040*/  @P0 EXIT ;  /* 0x000000000000094d */ /* 0x000fea0003800000 */
[----:B------:R-:W0:Y:S01]  /*0050*/  S2R R0, SR_TID.X ;  /* 0x0000000000007919 */ /* 0x000e220000002100 */
[----:B------:R-:W1:Y:S01]  /*0060*/  LDC R7, c[0x0][0x3b4] ;  /* 0x0000ed00ff077b82 */ /* 0x000e620000000800 */
[----:B------:R-:W2:Y:S01]  /*0070*/  LDCU.64 UR8, c[0x0][0x380] ;  /* 0x00007000ff0877ac */ /* 0x000ea20008000a00 */
[----:B------:R-:W-:Y:S01]  /*0080*/  BSSY.RECONVERGENT B0, `(.L_x_0) ;  /* 0x00000a4000007945 */ /* 0x000fe20003800200 */
[----:B------:R-:W-:Y:S01]  /*0090*/  HFMA2 R17, -RZ, RZ, 0, 0 ;  /* 0x00000000ff117431 */ /* 0x000fe200000001ff */
[----:B------:R-:W-:Y:S01]  /*00a0*/  MOV R18, RZ ;  /* 0x000000ff00127202 */ /* 0x000fe20000000f00 */
[----:B------:R-:W3:Y:S01]  /*00b0*/  LDCU.64 UR6, c[0x0][0x358] ;  /* 0x00006b00ff0677ac */ /* 0x000ee20008000a00 */
[----:B0-----:R-:W-:-:S13]  /*00c0*/  ISETP.GT.U32.AND P0, PT, R0, 0x3, PT ;  /* 0x000000030000780c */ /* 0x001fda0003f04070 */
[----:B------:R-:W0:Y:S01]  /*00d0*/  @!P0 S2R R3, SR_CgaCtaId ;  /* 0x0000000000038919 */ /* 0x000e220000008800 */
[----:B------:R-:W-:-:S04]  /*00e0*/  @!P0 MOV R2, 0x400 ;  /* 0x0000040000028802 */ /* 0x000fc80000000f00 */
[----:B0-----:R-:W-:-:S04]  /*00f0*/  @!P0 LEA R3, R3, R2, 0x18 ;  /* 0x0000000203038211 */ /* 0x001fc800078ec0ff */
[----:B------:R-:W-:Y:S01]  /*0100*/  @!P0 LEA R4, R0, R3, 0x2 ;  /* 0x0000000300048211 */ /* 0x000fe200078e10ff */
[----:B-1----:R-:W-:-:S04]  /*0110*/  IMAD R3, R7, UR4, RZ ;  /* 0x0000000407037c24 */ /* 0x002fc8000f8e02ff */
[----:B------:R0:W-:Y:S01]  /*0120*/  @!P0 STS [R4], RZ ;  /* 0x000000ff04008388 */ /* 0x0001e20000000800 */
[----:B------:R-:W-:Y:S01]  /*0130*/  BAR.SYNC.DEFER_BLOCKING 0x0 ;  /* 0x0000000000007b1d */ /* 0x000fe20000010000 */
[----:B------:R-:W-:Y:S02]  /*0140*/  ISETP.GE.AND P0, PT, R0, R7, PT ;  /* 0x000000070000720c */ /* 0x000fe40003f06270 */
[----:B------:R-:W-:Y:S02]  /*0150*/  SHF.R.S32.HI R2, RZ, 0x1f, R3 ;  /* 0x0000001fff027819 */ /* 0x000fe40000011403 */
[C---:B------:R-:W-:Y:S02]  /*0160*/  SHF.L.U32 R8, R3.reuse, 0x2, RZ ;  /* 0x0000000203087819 */ /* 0x040fe400000006ff */
[----:B------:R-:W-:Y:S02]  /*0170*/  SHF.L.U64.HI R9, R3, 0x2, R2 ;  /* 0x0000000203097819 */ /* 0x000fe40000010202 */
[----:B--2---:R-:W-:-:S04]  /*0180*/  IADD3 R14, P1, PT, R8, UR8, RZ ;  /* 0x00000008080e7c10 */ /* 0x004fc8000ff3e0ff */
[----:B------:R-:W-:Y:S01]  /*0190*/  IADD3.X R15, PT, PT, R9, UR9, RZ, P1, !PT ;  /* 0x00000009090f7c10 */ /* 0x000fe20008ffe4ff */
[----:B0--3--:R-:W-:Y:S08]  /*01a0*/  @P0 BRA `(.L_x_1) ;  /* 0x0000000800440947 */ /* 0x009ff00003800000 */
[-C--:B------:R-:W-:Y:S01]  /*01b0*/  LOP3.LUT R4, RZ, R0.reuse, RZ, 0x33, !PT ;  /* 0x00000000ff047212 */ /* 0x080fe200078e33ff */
[----:B------:R-:W-:Y:S01]  /*01c0*/  BSSY.RECONVERGENT B1, `(.L_x_2) ;  /* 0x0000049000017945 */ /* 0x000fe20003800200 */
[----:B------:R-:W-:Y:S02]  /*01d0*/  MOV R18, RZ ;  /* 0x000000ff00127202 */ /* 0x000fe40000000f00 */
[----:B------:R-:W-:Y:S02]  /*01e0*/  IADD3 R4, PT, PT, R4, R7, RZ ;  /* 0x0000000704047210 */ /* 0x000fe40007ffe0ff */
[----:B------:R-:W-:Y:S02]  /*01f0*/  MOV R11, R0 ;  /* 0x00000000000b7202 */ /* 0x000fe40000000f00 */
[C---:B------:R-:W-:Y:S02]  /*0200*/  ISETP.GE.U32.AND P0, PT, R4.reuse, 0xf00, PT ;  /* 0x00000f000400780c */ /* 0x040fe40003f06070 */
[----:B------:R-:W-:-:S02]  /*0210*/  LEA.HI R6, R4, 0x1, RZ, 0x18 ;  /* 0x0000000104067811 */ /* 0x000fc400078fc0ff */
[----:B------:R-:W-:Y:S02]  /*0220*/  MOV R17, RZ ;  /* 0x000000ff00117202 */ /* 0x000fe40000000f00 */
[----:B------:R-:W-:-:S04]  /*0230*/  LOP3.LUT R23, R6, 0xf, RZ, 0xc0, !PT ;  /* 0x0000000f06177812 */ /* 0x000fc800078ec0ff */
[----:B------:R-:W-:-:S03]  /*0240*/  ISETP.NE.AND P1, PT, R23, RZ, PT ;  /* 0x000000ff1700720c */ /* 0x000fc60003f25270 */
[----:B------:R-:W-:Y:S10]  /*0250*/  @!P0 BRA `(.L_x_3) ;  /* 0x0000000000fc8947 */ /* 0x000ff40003800000 */
[----:B------:R-:W-:Y:S01]  /*0260*/  IMAD.WIDE.U32 R4, R0, 0x4, R8 ;  /* 0x0000000400047825 */ /* 0x000fe200078e0008 */
[----:B------:R-:W-:-:S03]  /*0270*/  LOP3.LUT R10, R6, 0x1fffff0, RZ, 0xc0, !PT ;  /* 0x01fffff0060a7812 */ /* 0x000fc600078ec0ff */
[----:B------:R-:W-:Y:S01]  /*0280*/  HFMA2 R18, -RZ, RZ, 0, 0 ;  /* 0x00000000ff127431 */ /* 0x000fe200000001ff */
[----:B------:R-:W-:Y:S02]  /*0290*/  MOV R11, R0 ;  /* 0x00000000000b7202 */ /* 0x000fe40000000f00 */
[----:B------:R-:W-:Y:S02]  /*02a0*/  IADD3 R12, P0, PT, R4, UR8, RZ ;  /* 0x00000008040c7c10 */ /* 0x000fe4000ff1e0ff */
[----:B------:R-:W-:Y:S02]  /*02b0*/  IADD3 R10, PT, PT, -R10, RZ, RZ ;  /* 0x000000ff0a0a7210 */ /* 0x000fe40007ffe1ff */
[----:B------:R-:W-:-:S04]  /*02c0*/  IADD3 R12, P2, PT, R12, 0x2000, RZ ;  /* 0x000020000c0c7810 */ /* 0x000fc80007f5e0ff */
[----:B------:R-:W-:-:S09]  /*02d0*/  IADD3.X R5, PT, PT, RZ, UR9, R5, P2, P0 ;  /* 0x00000009ff057c10 */ /* 0x000fd200097e0405 */
.L_x_4:
[----:B------:R-:W-:-:S05]  /*02e0*/  MOV R4, R12 ;  /* 0x0000000c00047202 */ /* 0x000fca0000000f00 */
[----:B------:R-:W2:Y:S04]  /*02f0*/  LDG.E.CONSTANT R25, desc[UR6][R4.64+-0x2000] ;  /* 0xffe0000604197981 */ /* 0x000ea8000c1e9900 */
[----:B------:R-:W3:Y:S04]  /*0300*/  LDG.E.CONSTANT R27, desc[UR6][R4.64+-0x1c00] ;  /* 0xffe40006041b7981 */ /* 0x000ee8000c1e9900 */
[----:B------:R-:W4:Y:S04]  /*0310*/  LDG.E.CONSTANT R22, desc[UR6][R4.64+-0x1800] ;  /* 0xffe8000604167981 */ /* 0x000f28000c1e9900 */
[----:B------:R-:W5:Y:S04]  /*0320*/  LDG.E.CONSTANT R21, desc[UR6][R4.64+-0x1400] ;  /* 0xffec000604157981 */ /* 0x000f68000c1e9900 */
[----:B------:R-:W5:Y:S04]  /*0330*/  LDG.E.CONSTANT R20, desc[UR6][R4.64+-0x1000] ;  /* 0xfff0000604147981 */ /* 0x000f68000c1e9900 */
[----:B------:R-:W5:Y:S04]  /*0340*/  LDG.E.CONSTANT R19, desc[UR6][R4.64+-0xc00] ;  /* 0xfff4000604137981 */ /* 0x000f68000c1e9900 */
[----:B------:R-:W5:Y:S04]  /*0350*/  LDG.E.CONSTANT R16, desc[UR6][R4.64+-0x800] ;  /* 0xfff8000604107981 */ /* 0x000f68000c1e9900 */
[----:B------:R-:W5:Y:S04]  /*0360*/  LDG.E.CONSTANT R13, desc[UR6][R4.64+-0x400] ;  /* 0xfffc0006040d7981 */ /* 0x000f68000c1e9900 */
[----:B------:R-:W5:Y:S01]  /*0370*/  LDG.E.CONSTANT R12, desc[UR6][R4.64] ;  /* 0x00000006040c7981 */ /* 0x000f62000c1e9900 */
[C---:B--2---:R-:W-:Y:S01]  /*0380*/  FADD R24, R25.reuse, R17 ;  /* 0x0000001119187221 */ /* 0x044fe20000000000 */
[----:B------:R-:W-:-:S02]  /*0390*/  FFMA R18, R25, R25, R18 ;  /* 0x0000001919127223 */ /* 0x000fc40000000012 */
[----:B------:R-:W2:Y:S01]  /*03a0*/  LDG.E.CONSTANT R17, desc[UR6][R4.64+0x400] ;  /* 0x0004000604117981 */ /* 0x000ea2000c1e9900 */
[----:B---3--:R-:W-:Y:S01]  /*03b0*/  FADD R25, R24, R27 ;  /* 0x0000001b18197221 */ /* 0x008fe20000000000 */
[----:B------:R-:W-:Y:S02]  /*03c0*/  FFMA R27, R27, R27, R18 ;  /* 0x0000001b1b1b7223 */ /* 0x000fe40000000012 */
[----:B------:R-:W3:Y:S01]  /*03d0*/  LDG.E.CONSTANT R18, desc[UR6][R4.64+0x800] ;  /* 0x0008000604127981 */ /* 0x000ee2000c1e9900 */
[----:B----4-:R-:W-:Y:S01]  /*03e0*/  FADD R24, R25, R22 ;  /* 0x0000001619187221 */ /* 0x010fe20000000000 */
[----:B------:R-:W-:Y:S02]  /*03f0*/  FFMA R26, R22, R22, R27 ;  /* 0x00000016161a7223 */ /* 0x000fe4000000001b */
[----:B------:R-:W4:Y:S01]  /*0400*/  LDG.E.CONSTANT R22, desc[UR6][R4.64+0xc00] ;  /* 0x000c000604167981 */ /* 0x000f22000c1e9900 */
[----:B-----5:R-:W-:Y:S01]  /*0410*/  FADD R25, R24, R21 ;  /* 0x0000001518197221 */ /* 0x020fe20000000000 */
[----:B------:R-:W-:-:S02]  /*0420*/  FFMA R27, R21, R21, R26 ;  /* 0x00000015151b7223 */ /* 0x000fc4000000001a */
[----:B------:R-:W5:Y:S01]  /*0430*/  LDG.E.CONSTANT R21, desc[UR6][R4.64+0x1000] ;  /* 0x0010000604157981 */ /* 0x000f62000c1e9900 */
[----:B------:R-:W-:Y:S01]  /*0440*/  FADD R24, R25, R20 ;  /* 0x0000001419187221 */ /* 0x000fe20000000000 */
[----:B------:R-:W-:Y:S02]  /*0450*/  FFMA R26, R20, R20, R27 ;  /* 0x00000014141a7223 */ /* 0x000fe4000000001b */
[----:B------:R-:W5:Y:S01]  /*0460*/  LDG.E.CONSTANT R20, desc[UR6][R4.64+0x1400] ;  /* 0x0014000604147981 */ /* 0x000f62000c1e9900 */
[----:B------:R-:W-:Y:S01]  /*0470*/  FADD R25, R24, R19 ;  /* 0x0000001318197221 */ /* 0x000fe20000000000 */
[----:B------:R-:W-:Y:S02]  /*0480*/  FFMA R27, R19, R19, R26 ;  /* 0x00000013131b7223 */ /* 0x000fe4000000001a */
[----:B------:R-:W5:Y:S04]  /*0490*/  LDG.E.CONSTANT R24, desc[UR6][R4.64+0x1800] ;  /* 0x0018000604187981 */ /* 0x000f68000c1e9900 */
[----:B------:R0:W5:Y:S01]  /*04a0*/  LDG.E.CONSTANT R19, desc[UR6][R4.64+0x1c00] ;  /* 0x001c000604137981 */ /* 0x000162000c1e9900 */
[----:B------:R-:W-:Y:S01]  /*04b0*/  FADD R26, R25, R16 ;  /* 0x00000010191a7221 */ /* 0x000fe20000000000 */
[----:B------:R-:W-:Y:S01]  /*04c0*/  FFMA R16, R16, R16, R27 ;  /* 0x0000001010107223 */ /* 0x000fe2000000001b */
[----:B------:R-:W-:-:S02]  /*04d0*/  IADD3 R10, PT, PT, R10, 0x10, RZ ;  /* 0x000000100a0a7810 */ /* 0x000fc40007ffe0ff */
[----:B------:R-:W-:Y:S01]  /*04e0*/  FADD R25, R26, R13 ;  /* 0x0000000d1a197221 */ /* 0x000fe20000000000 */
[----:B------:R-:W-:Y:S01]  /*04f0*/  FFMA R13, R13, R13, R16 ;  /* 0x0000000d0d0d7223 */ /* 0x000fe20000000010 */
[----:B------:R-:W-:Y:S02]  /*0500*/  ISETP.NE.AND P0, PT, R10, RZ, PT ;  /* 0x000000ff0a00720c */ /* 0x000fe40003f05270 */
[----:B------:R-:W-:Y:S01]  /*0510*/  FADD R16, R25, R12 ;  /* 0x0000000c19107221 */ /* 0x000fe20000000000 */
[----:B------:R-:W-:Y:S01]  /*0520*/  FFMA R12, R12, R12, R13 ;  /* 0x0000000c0c0c7223 */ /* 0x000fe2000000000d */
[----:B------:R-:W-:Y:S02]  /*0530*/  IADD3 R11, PT, PT, R11, 0x1000, RZ ;  /* 0x000010000b0b7810 */ /* 0x000fe40007ffe0ff */
[----:B--2---:R-:W-:Y:S01]  /*0540*/  FADD R13, R16, R17 ;  /* 0x00000011100d7221 */ /* 0x004fe20000000000 */
[----:B------:R-:W-:-:S03]  /*0550*/  FFMA R17, R17, R17, R12 ;  /* 0x0000001111117223 */ /* 0x000fc6000000000c */
[----:B---3--:R-:W-:Y:S01]  /*0560*/  FADD R13, R13, R18 ;  /* 0x000000120d0d7221 */ /* 0x008fe20000000000 */
[----:B------:R-:W-:-:S03]  /*0570*/  FFMA R17, R18, R18, R17 ;  /* 0x0000001212117223 */ /* 0x000fc60000000011 */
[----:B----4-:R-:W-:Y:S01]  /*0580*/  FADD R12, R13, R22 ;  /* 0x000000160d0c7221 */ /* 0x010fe20000000000 */
[----:B------:R-:W-:-:S03]  /*0590*/  FFMA R22, R22, R22, R17 ;  /* 0x0000001616167223 */ /* 0x000fc60000000011 */
[----:B-----5:R-:W-:Y:S01]  /*05a0*/  FADD R13, R12, R21 ;  /* 0x000000150c0d7221 */ /* 0x020fe20000000000 */
[----:B------:R-:W-:Y:S01]  /*05b0*/  FFMA R21, R21, R21, R22 ;  /* 0x0000001515157223 */ /* 0x000fe20000000016 */
[----:B------:R-:W-:Y:S02]  /*05c0*/  IADD3 R12, P2, PT, R4, 0x4000, RZ ;  /* 0x00004000040c7810 */ /* 0x000fe40007f5e0ff */
[----:B------:R-:W-:Y:S01]  /*05d0*/  FADD R13, R13, R20 ;  /* 0x000000140d0d7221 */ /* 0x000fe20000000000 */
[----:B------:R-:W-:Y:S01]  /*05e0*/  FFMA R21, R20, R20, R21 ;  /* 0x0000001414157223 */ /* 0x000fe20000000015 */
[----:B0-----:R-:W-:Y:S02]  /*05f0*/  IADD3.X R5, PT, PT, RZ, R5, RZ, P2, !PT ;  /* 0x00000005ff057210 */ /* 0x001fe400017fe4ff */
[----:B------:R-:W-:Y:S01]  /*0600*/  FADD R4, R13, R24 ;  /* 0x000000180d047221 */ /* 0x000fe20000000000 */
[----:B------:R-:W-:-:S03]  /*0610*/  FFMA R18, R24, R24, R21 ;  /* 0x0000001818127223 */ /* 0x000fc60000000015 */
[----:B------:R-:W-:Y:S01]  /*0620*/  FADD R17, R4, R19 ;  /* 0x0000001304117221 */ /* 0x000fe20000000000 */
[----:B------:R-:W-:Y:S01]  /*0630*/  FFMA R18, R19, R19, R18 ;  /* 0x0000001313127223 */ /* 0x000fe20000000012 */
[----:B------:R-:W-:Y:S06]  /*0640*/  @P0 BRA `(.L_x_4) ;  /* 0xfffffffc00240947 */ /* 0x000fec000383ffff */
.L_x_3:
[----:B------:R-:W-:Y:S05]  /*0650*/  BSYNC.RECONVERGENT B1 ;  /* 0x0000000000017941 */ /* 0x000fea0003800200 */
.L_x_2:
[----:B------:R-:W-:Y:S05]  /*0660*/  @!P1 BRA `(.L_x_1) ;  /* 0x0000000400149947 */ /* 0x000fea0003800000 */
[----:B------:R-:W-:Y:S01]  /*0670*/  ISETP.GE.U32.AND P0, PT, R23, 0x8, PT ;  /* 0x000000081700780c */ /* 0x000fe20003f06070 */
[----:B------:R-:W-:Y:S01]  /*0680*/  BSSY.RECONVERGENT B1, `(.L_x_5) ;  /* 0x000001e000017945 */ /* 0x000fe20003800200 */
[----:B------:R-:W-:-:S04]  /*0690*/  LOP3.LUT R20, R6, 0x7, RZ, 0xc0, !PT ;  /* 0x0000000706147812 */ /* 0x000fc800078ec0ff */
[----:B------:R-:W-:-:S07]  /*06a0*/  ISETP.NE.AND P1, PT, R20, RZ, PT ;  /* 0x000000ff1400720c */ /* 0x000fce0003f25270 */
[----:B------:R-:W-:Y:S06]  /*06b0*/  @!P0 BRA `(.L_x_6) ;  /* 0x0000000000688947 */ /* 0x000fec0003800000 */
[----:B------:R-:W-:-:S05]  /*06c0*/  IMAD.WIDE.U32 R4, R11, 0x4, R14 ;  /* 0x000000040b047825 */ /* 0x000fca00078e000e */
[----:B------:R-:W2:Y:S04]  /*06d0*/  LDG.E.CONSTANT R21, desc[UR6][R4.64] ;  /* 0x0000000604157981 */ /* 0x000ea8000c1e9900 */
[----:B------:R-:W3:Y:S04]  /*06e0*/  LDG.E.CONSTANT R23, desc[UR6][R4.64+0x400] ;  /* 0x0004000604177981 */ /* 0x000ee8000c1e9900 */
[----:B------:R-:W4:Y:S04]  /*06f0*/  LDG.E.CONSTANT R25, desc[UR6][R4.64+0x800] ;  /* 0x0008000604197981 */ /* 0x000f28000c1e9900 */
[----:B------:R-:W5:Y:S04]  /*0700*/  LDG.E.CONSTANT R16, desc[UR6][R4.64+0xc00] ;  /* 0x000c000604107981 */ /* 0x000f68000c1e9900 */
[----:B------:R-:W5:Y:S04]  /*0710*/  LDG.E.CONSTANT R13, desc[UR6][R4.64+0x1000] ;  /* 0x00100006040d7981 */ /* 0x000f68000c1e9900 */
[----:B------:R-:W5:Y:S04]  /*0720*/  LDG.E.CONSTANT R12, desc[UR6][R4.64+0x1400] ;  /* 0x00140006040c7981 */ /* 0x000f68000c1e9900 */
[----:B------:R-:W5:Y:S04]  /*0730*/  LDG.E.CONSTANT R10, desc[UR6][R4.64+0x1800] ;  /* 0x00180006040a7981 */ /* 0x000f68000c1e9900 */
[----:B------:R0:W5:Y:S01]  /*0740*/  LDG.E.CONSTANT R19, desc[UR6][R4.64+0x1c00] ;  /* 0x001c000604137981 */ /* 0x000162000c1e9900 */
[----:B------:R-:W-:Y:S01]  /*0750*/  IADD3 R11, PT, PT, R11, 0x800, RZ ;  /* 0x000008000b0b7810 */ /* 0x000fe20007ffe0ff */
[----:B--2---:R-:W-:Y:S01]  /*0760*/  FADD R17, R17, R21 ;  /* 0x0000001511117221 */ /* 0x004fe20000000000 */
[----:B------:R-:W-:-:S03]  /*0770*/  FFMA R18, R21, R21, R18 ;  /* 0x0000001515127223 */ /* 0x000fc60000000012 */
[----:B---3--:R-:W-:Y:S01]  /*0780*/  FADD R17, R17, R23 ;  /* 0x0000001711117221 */ /* 0x008fe20000000000 */
[----:B------:R-:W-:-:S03]  /*0790*/  FFMA R18, R23, R23, R18 ;  /* 0x0000001717127223 */ /* 0x000fc60000000012 */
[----:B----4-:R-:W-:Y:S01]  /*07a0*/  FADD R17, R17, R25 ;  /* 0x0000001911117221 */ /* 0x010fe20000000000 */
[----:B------:R-:W-:-:S03]  /*07b0*/  FFMA R25, R25, R25, R18 ;  /* 0x0000001919197223 */ /* 0x000fc60000000012 */
[----:B-----5:R-:W-:Y:S01]  /*07c0*/  FADD R18, R17, R16 ;  /* 0x0000001011127221 */ /* 0x020fe20000000000 */
[----:B------:R-:W-:-:S03]  /*07d0*/  FFMA R16, R16, R16, R25 ;  /* 0x0000001010107223 */ /* 0x000fc60000000019 */
[----:B------:R-:W-:Y:S01]  /*07e0*/  FADD R17, R18, R13 ;  /* 0x0000000d12117221 */ /* 0x000fe20000000000 */
[----:B------:R-:W-:-:S03]  /*07f0*/  FFMA R13, R13, R13, R16 ;  /* 0x0000000d0d0d7223 */ /* 0x000fc60000000010 */
[----:B------:R-:W-:Y:S01]  /*0800*/  FADD R17, R17, R12 ;  /* 0x0000000c11117221 */ /* 0x000fe20000000000 */
[----:B------:R-:W-:-:S03]  /*0810*/  FFMA R13, R12, R12, R13 ;  /* 0x0000000c0c0d7223 */ /* 0x000fc6000000000d */
[----:B0-----:R-:W-:Y:S01]  /*0820*/  FADD R4, R17, R10 ;  /* 0x0000000a11047221 */ /* 0x001fe20000000000 */
[----:B------:R-:W-:-:S03]  /*0830*/  FFMA R10, R10, R10, R13 ;  /* 0x0000000a0a0a7223 */ /* 0x000fc6000000000d */
[----:B------:R-:W-:Y:S01]  /*0840*/  FADD R17, R4, R19 ;  /* 0x0000001304117221 */ /* 0x000fe20000000000 */
[----:B------:R-:W-:-:S07]  /*0850*/  FFMA R18, R19, R19, R10 ;  /* 0x0000001313127223 */ /* 0x000fce000000000a */
.L_x_6:
[----:B------:R-:W-:Y:S05]  /*0860*/  BSYNC.RECONVERGENT B1 ;  /* 0x0000000000017941 */ /* 0x000fea0003800200 */
.L_x_5:
        /* <DEDUP_REMOVED lines=10> */
[----:B------:R-:W5:Y:S01]  /*0910*/  LDG.E.CONSTANT R16, desc[UR6][R4.64+0xc00] ;  /* 0x000c000604107981 */ /* 0x000f62000c1e9900 */
        /* <DEDUP_REMOVED lines=8> */
[----:B------:R-:W-:-:S07]  /*09a0*/  FFMA R18, R16, R16, R13 ;  /* 0x0000001010127223 */ /* 0x000fce000000000d */
.L_x_8:
[----:B------:R-:W-:Y:S05]  /*09b0*/  BSYNC.RECONVERGENT B1 ;  /* 0x0000000000017941 */ /* 0x000fea0003800200 */
.L_x_7:
[----:B------:R-:W-:Y:S05]  /*09c0*/  @!P1 BRA `(.L_x_1) ;  /* 0x00000000003c9947 */ /* 0x000fea0003800000 */
[----:B------:R-:W-:Y:S02]  /*09d0*/  MOV R4, R8 ;  /* 0x0000000800047202 */ /* 0x000fe40000000f00 */
[----:B------:R-:W-:Y:S02]  /*09e0*/  MOV R5, R9 ;  /* 0x0000000900057202 */ /* 0x000fe40000000f00 */
[----:B------:R-:W-:Y:S01]  /*09f0*/  IADD3 R6, PT, PT, -R6, RZ, RZ ;  /* 0x000000ff06067210 */ /* 0x000fe20007ffe1ff */
[----:B------:R-:W-:-:S03]  /*0a00*/  IMAD.WIDE.U32 R4, R11, 0x4, R4 ;  /* 0x000000040b047825 */ /* 0x000fc600078e0004 */
[----:B------:R-:W-:-:S04]  /*0a10*/  IADD3 R4, P0, PT, R4, UR8, RZ ;  /* 0x0000000804047c10 */ /* 0x000fc8000ff1e0ff */
[----:B------:R-:W-:-:S09]  /*0a20*/  IADD3.X R11, PT, PT, R5, UR9, RZ, P0, !PT ;  /* 0x00000009050b7c10 */ /* 0x000fd200087fe4ff */
.L_x_9:
[----:B------:R-:W-:-:S06]  /*0a30*/  MOV R5, R11 ;  /* 0x0000000b00057202 */ /* 0x000fcc0000000f00 */
[----:B------:R0:W2:Y:S01]  /*0a40*/  LDG.E.CONSTANT R5, desc[UR6][R4.64] ;  /* 0x0000000604057981 */ /* 0x0000a2000c1e9900 */
[----:B------:R-:W-:-:S04]  /*0a50*/  IADD3 R6, PT, PT, R6, 0x1, RZ ;  /* 0x0000000106067810 */ /* 0x000fc80007ffe0ff */
[----:B------:R-:W-:Y:S02]  /*0a60*/  ISETP.NE.AND P0, PT, R6, RZ, PT ;  /* 0x000000ff0600720c */ /* 0x000fe40003f05270 */
[----:B0-----:R-:W-:-:S04]  /*0a70*/  IADD3 R4, P1, PT, R4, 0x400, RZ ;  /* 0x0000040004047810 */ /* 0x001fc80007f3e0ff */
[----:B------:R-:W-:Y:S01]  /*0a80*/  IADD3.X R11, PT, PT, RZ, R11, RZ, P1, !PT ;  /* 0x0000000bff0b7210 */ /* 0x000fe20000ffe4ff */
[C---:B--2---:R-:W-:Y:S01]  /*0a90*/  FADD R17, R5.reuse, R17 ;  /* 0x0000001105117221 */ /* 0x044fe20000000000 */
[----:B------:R-:W-:-:S05]  /*0aa0*/  FFMA R18, R5, R5, R18 ;  /* 0x0000000505127223 */ /* 0x000fca0000000012 */
[----:B------:R-:W-:Y:S05]  /*0ab0*/  @P0 BRA `(.L_x_9) ;  /* 0xfffffffc00dc0947 */ /* 0x000fea000383ffff */
.L_x_1:
[----:B------:R-:W-:Y:S05]  /*0ac0*/  BSYNC.RECONVERGENT B0 ;  /* 0x0000000000007941 */ /* 0x000fea0003800200 */
.L_x_0:
[----:B------:R-:W0:Y:S01]  /*0ad0*/  SHFL.DOWN PT, R4, R17, 0x10, 0x1f ;  /* 0x0a001f0011047f89 */ /* 0x000e2200000e0000 */
[----:B------:R-:W-:Y:S01]  /*0ae0*/  LOP3.LUT P0, RZ, R0, 0x1f, RZ, 0xc0, !PT ;  /* 0x0000001f00ff7812 */ /* 0x000fe2000780c0ff */
[----:B------:R-:W-:Y:S02]  /*0af0*/  BSSY.RECONVERGENT B0, `(.L_x_10) ;  /* 0x0000022000007945 */ /* 0x000fe40003800200 */
[----:B------:R-:W1:Y:S01]  /*0b00*/  SHFL.DOWN PT, R5, R18, 0x10, 0x1f ;  /* 0x0a001f0012057f89 */ /* 0x000e6200000e0000 */
[----:B0-----:R-:W-:Y:S01]  /*0b10*/  FADD R4, R4, R17 ;  /* 0x0000001104047221 */ /* 0x001fe20000000000 */
[----:B-1----:R-:W-:-:S04]  /*0b20*/  FADD R10, R5, R18 ;  /* 0x00000012050a7221 */ /* 0x002fc80000000000 */
[----:B------:R-:W0:Y:S04]  /*0b30*/  SHFL.DOWN PT, R5, R4, 0x8, 0x1f ;  /* 0x09001f0004057f89 */ /* 0x000e2800000e0000 */
        /* <DEDUP_REMOVED lines=14> */
[----:B-1----:R-:W-:Y:S01]  /*0c20*/  FADD R17, R16, R17 ;  /* 0x0000001110117221 */ /* 0x002fe20000000000 */
[----:B------:R-:W-:Y:S06]  /*0c30*/  @P0 BRA `(.L_x_11) ;  /* 0x0000000000340947 */ /* 0x000fec0003800000 */
[----:B------:R-:W0:Y:S01]  /*0c40*/  S2R R5, SR_CgaCtaId ;  /* 0x0000000000057919 */ /* 0x000e220000008800 */
[----:B------:R-:W-:Y:S01]  /*0c50*/  MOV R4, 0x400 ;  /* 0x0000040000047802 */ /* 0x000fe20000000f00 */
[----:B------:R-:W-:Y:S03]  /*0c60*/  BSSY.RECONVERGENT B1, `(.L_x_12) ;  /* 0x0000006000017945 */ /* 0x000fe60003800200 */
[----:B0-----:R-:W-:-:S07]  /*0c70*/  LEA R6, R5, R4, 0x18 ;  /* 0x0000000405067211 */ /* 0x001fce00078ec0ff */
.L_x_13:
[----:B------:R-:W0:Y:S02]  /*0c80*/  LDS R4, [R6] ;  /* 0x0000000006047984 */ /* 0x000e240000000800 */
[----:B0-----:R-:W-:-:S05]  /*0c90*/  FADD R5, R19, R4 ;  /* 0x0000000413057221 */ /* 0x001fca0000000000 */
[----:B------:R-:W0:Y:S02]  /*0ca0*/  ATOMS.CAST.SPIN P0, [R6], R4, R5 ;  /* 0x000000040600758d */ /* 0x000e240001800005 */
[----:B0-----:R-:W-:Y:S05]  /*0cb0*/  @!P0 BRA `(.L_x_13) ;  /* 0xfffffffc00f08947 */ /* 0x001fea000383ffff */
[----:B------:R-:W-:Y:S05]  /*0cc0*/  BSYNC.RECONVERGENT B1 ;  /* 0x0000000000017941 */ /* 0x000fea0003800200 */
.L_x_12:
[----:B------:R-:W0:Y:S02]  /*0cd0*/  LDS R4, [R6+0x4] ;  /* 0x0000040006047984 */ /* 0x000e240000000800 */
[----:B0-----:R-:W-:-:S05]  /*0ce0*/  FADD R5, R17, R4 ;  /* 0x0000000411057221 */ /* 0x001fca0000000000 */
[----:B------:R-:W0:Y:S02]  /*0cf0*/  ATOMS.CAST.SPIN P0, [R6+0x4], R4, R5 ;  /* 0x000004040600758d */ /* 0x000e240001800005 */
[----:B0-----:R-:W-:Y:S05]  /*0d00*/  @!P0 BRA `(.L_x_12) ;  /* 0xfffffffc00f08947 */ /* 0x001fea000383ffff */
.L_x_11:
[----:B------:R-:W-:Y:S05]  /*0d10*/  BSYNC.RECONVERGENT B0 ;  /* 0x0000000000007941 */ /* 0x000fea0003800200 */
.L_x_10:
[----:B------:R-:W0:Y:S08]  /*0d20*/  S2UR UR5, SR_CgaCtaId ;  /* 0x00000000000579c3 */ /* 0x000e300000008800 */
[----:B------:R-:W-:Y:S01]  /*0d30*/  BAR.SYNC.DEFER_BLOCKING 0x0 ;  /* 0x0000000000007b1d */ /* 0x000fe20000010000 */
[-C--:B------:R-:W-:Y:S02]  /*0d40*/  I2FP.F32.S32 R5, R7.reuse ;  /* 0x0000000700057245 */ /* 0x080fe40000201400 */
[----:B------:R-:W-:-:S03]  /*0d50*/  ISETP.GE.AND P0, PT, R0, R7, PT ;  /* 0x000000070000720c */ /* 0x000fc60003f06270 */
[----:B------:R-:W-:Y:S01]  /*0d60*/  UMOV UR4, 0x400 ;  /* 0x0000040000047882 */ /* 0x000fe20000000000 */
[----:B------:R-:W1:Y:S01]  /*0d70*/  MUFU.RCP R4, R5 ;  /* 0x0000000500047308 */ /* 0x000e620000001000 */
[----:B0-----:R-:W-:Y:S01]  /*0d80*/  ULEA UR4, UR5, UR4, 0x18 ;  /* 0x0000000405047291 */ /* 0x001fe2000f8ec0ff */
[----:B-1----:R-:W-:-:S04]  /*0d90*/  FFMA R11, -R5, R4, 1 ;  /* 0x3f800000050b7423 */ /* 0x002fc80000000104 */
[----:B------:R-:W-:-:S04]  /*0da0*/  FFMA R11, R4, R11, R4 ;  /* 0x0000000b040b7223 */ /* 0x000fc80000000004 */
[----:B------:R-:W0:Y:S02]  /*0db0*/  LDS R6, [UR4] ;  /* 0x00000004ff067984 */ /* 0x000e240008000800 */
[----:B------:R-:W1:Y:S02]  /*0dc0*/  LDCU.64 UR4, c[0x0][0x390] ;  /* 0x00007200ff0477ac */ /* 0x000e640008000a00 */
[----:B-1----:R-:W-:-:S04]  /*0dd0*/  IADD3 R16, P2, PT, R8, UR4, RZ ;  /* 0x0000000408107c10 */ /* 0x002fc8000ff5e0ff */
[----:B------:R-:W-:Y:S01]  /*0de0*/  IADD3.X R17, PT, PT, R9, UR5, RZ, P2, !PT ;  /* 0x0000000509117c10 */ /* 0x000fe200097fe4ff */
[----:B0-----:R-:W0:Y:S01]  /*0df0*/  FCHK P1, R6, R5 ;  /* 0x0000000506007302 */ /* 0x001e220000020000 */
[----:B------:R-:W-:-:S04]  /*0e00*/  FFMA R4, R6, R11, RZ ;  /* 0x0000000b06047223 */ /* 0x000fc800000000ff */
[----:B------:R-:W-:-:S04]  /*0e10*/  FFMA R7, -R5, R4, R6 ;  /* 0x0000000405077223 */ /* 0x000fc80000000106 */
[----:B------:R-:W-:Y:S01]  /*0e20*/  FFMA R4, R11, R7, R4 ;  /* 0x000000070b047223 */ /* 0x000fe20000000004 */
[----:B0-----:R-:W-:Y:S06]  /*0e30*/  @!P1 BRA `(.L_x_14) ;  /* 0x00000000000c9947 */ /* 0x001fec0003800000 */
[----:B------:R-:W-:-:S07]  /*0e40*/  MOV R10, 0xe60 ;  /* 0x00000e60000a7802 */ /* 0x000fce0000000f00 */
[----:B------:R-:W-:Y:S05]  /*0e50*/  CALL.REL.NOINC `($__internal_0_$__cuda_sm3x_div_rn_noftz_f32_slowpath) ;  /* 0x00000048003c7944 */ /* 0x000fea0003c00000 */
[----:B------:R-:W-:-:S07]  /*0e60*/  MOV R4, R7 ;  /* 0x0000000700047202 */ /* 0x000fce0000000f00 */
.L_x_14:
[----:B------:R-:W0:Y:S01]  /*0e70*/  S2UR UR5, SR_CgaCtaId ;  /* 0x00000000000579c3 */ /* 0x000e220000008800 */
[----:B------:R-:W-:Y:S01]  /*0e80*/  UMOV UR4, 0x400 ;  /* 0x0000040000047882 */ /* 0x000fe20000000000 */
[----:B------:R-:W1:Y:S02]  /*0e90*/  MUFU.RCP R6, R5 ;  /* 0x0000000500067308 */ /* 0x000e640000001000 */
[----:B-1----:R-:W-:-:S04]  /*0ea0*/  FFMA R7, -R5, R6, 1 ;  /* 0x3f80000005077423 */ /* 0x002fc80000000106 */
[----:B------:R-:W-:Y:S01]  /*0eb0*/  FFMA R6, R6, R7, R6 ;  /* 0x0000000706067223 */ /* 0x000fe20000000006 */
[----:B0-----:R-:W-:-:S09]  /*0ec0*/  ULEA UR4, UR5, UR4, 0x18 ;  /* 0x0000000405047291 */ /* 0x001fd2000f8ec0ff */
[----:B------:R-:W0:Y:S02]  /*0ed0*/  LDS R10, [UR4+0x4] ;  /* 0x00000404ff0a7984 */ /* 0x000e240008000800 */
[----:B0-----:R-:W0:Y:S01]  /*0ee0*/  FCHK P1, R10, R5 ;  /* 0x000000050a007302 */ /* 0x001e220000020000 */
[----:B------:R-:W-:-:S04]  /*0ef0*/  FFMA R7, R6, R10, RZ ;  /* 0x0000000a06077223 */ /* 0x000fc800000000ff */
[----:B------:R-:W-:-:S04]  /*0f00*/  FFMA R12, -R5, R7, R10 ;  /* 0x00000007050c7223 */ /* 0x000fc8000000010a */
[----:B------:R-:W-:Y:S01]  /*0f10*/  FFMA R7, R6, R12, R7 ;  /* 0x0000000c06077223 */ /* 0x000fe20000000007 */
[----:B0-----:R-:W-:Y:S06]  /*0f20*/  @!P1 BRA `(.L_x_15) ;  /* 0x00000000000c9947 */ /* 0x001fec0003800000 */
[----:B------:R-:W-:Y:S02]  /*0f30*/  MOV R6, R10 ;  /* 0x0000000a00067202 */ /* 0x000fe40000000f00 */
[----:B------:R-:W-:-:S07]  /*0f40*/  MOV R10, 0xf60 ;  /* 0x00000f60000a7802 */ /* 0x000fce0000000f00 */
[----:B------:R-:W-:Y:S05]  /*0f50*/  CALL.REL.NOINC `($__internal_0_$__cuda_sm3x_div_rn_noftz_f32_slowpath) ;  /* 0x0000004400fc7944 */ /* 0x000fea0003c00000 */
.L_x_15:
[----:B------:R-:W0:Y:S01]  /*0f60*/  LDCU UR4, c[0x0][0x3b8] ;  /* 0x00007700ff0477ac */ /* 0x000e220008000800 */
[----:B------:R-:W-:Y:S01]  /*0f70*/  FFMA R7, -R4, R4, R7 ;  /* 0x0000000404077223 */ /* 0x000fe20000000107 */
[----:B------:R-:W-:Y:S01]  /*0f80*/  BSSY.RECONVERGENT B0, `(.L_x_16) ;  /* 0x000015c000007945 */ /* 0x000fe20003800200 */
[----:B------:R-:W-:Y:S02]  /*0f90*/  HFMA2 R12, -RZ, RZ, 0, 0 ;  /* 0x00000000ff0c7431 */ /* 0x000fe400000001ff */
[----:B0-----:R-:W-:Y:S01]  /*0fa0*/  FADD R10, R7, UR4 ;  /* 0x00000004070a7e21 */ /* 0x001fe20008000000 */
[----:B------:R-:W-:-:S04]  /*0fb0*/  MOV R7, RZ ;  /* 0x000000ff00077202 */ /* 0x000fc80000000f00 */
[----:B------:R-:W-:-:S13]  /*0fc0*/  FSETP.GEU.AND P1, PT, |R10|, 1.175494350822287508e-38, PT ;  /* 0x008000000a00780b */ /* 0x000fda0003f2e200 */
[----:B------:R-:W-:-:S04]  /*0fd0*/  @!P1 FMUL R10, R10, 16777216 ;  /* 0x4b8000000a0a9820 */ /* 0x000fc80000400000 */
[----:B------:R-:W0:Y:S02]  /*0fe0*/  MUFU.RSQ R6, R10 ;  /* 0x0000000a00067308 */ /* 0x000e240000001400 */
[----:B0-----:R-:W-:Y:S01]  /*0ff0*/  @!P1 FMUL R6, R6, 4096 ;  /* 0x4580000006069820 */ /* 0x001fe20000400000 */
[----:B------:R-:W-:Y:S06]  /*1000*/  @P0 BRA `(.L_x_17) ;  /* 0x00000014004c0947 */ /* 0x000fec0003800000 */
[----:B------:R-:W0:Y:S02]  /*1010*/  LDCU.64 UR4, c[0x0][0x388] ;  /* 0x00007100ff0477ac */ /* 0x000e240008000a00 */
[----:B0-----:R-:W-:-:S04]  /*1020*/  UISETP.NE.U32.AND UP0, UPT, UR4, URZ, UPT ;  /* 0x000000ff0400728c */ /* 0x001fc8000bf05070 */
[----:B------:R-:W-:-:S09]  /*1030*/  UISETP.NE.AND.EX UP0, UPT, UR5, URZ, UPT, UP0 ;  /* 0x000000ff0500728c */ /* 0x000fd2000bf05300 */
[----:B------:R-:W-:Y:S05]  /*1040*/  BRA.U UP0, `(.L_x_18) ;  /* 0x0000000900447547 */ /* 0x000fea000b800000 */
[----:B------:R-:W0:Y:S01]  /*1050*/  LDCU UR4, c[0x0][0x3b4] ;  /* 0x00007680ff0477ac */ /* 0x000e220008000800 */
[-C--:B------:R-:W-:Y:S01]  /*1060*/  LOP3.LUT R18, RZ, R0.reuse, RZ, 0x33, !PT ;  /* 0x00000000ff127212 */ /* 0x080fe200078e33ff */
[----:B------:R-:W-:Y:S01]  /*1070*/  BSSY.RECONVERGENT B1, `(.L_x_19) ;  /* 0x000004d000017945 */ /* 0x000fe20003800200 */
[----:B------:R-:W-:Y:S01]  /*1080*/  HFMA2 R7, -RZ, RZ, 0, 0 ;  /* 0x00000000ff077431 */ /* 0x000fe200000001ff */
[----:B------:R-:W-:Y:S01]  /*1090*/  MOV R13, R0 ;  /* 0x00000000000d7202 */ /* 0x000fe20000000f00 */
[----:B------:R-:W-:Y:S01]  /*10a0*/  IMAD.MOV.U32 R12, RZ, RZ, RZ ;  /* 0x000000ffff0c7224 */ /* 0x000fe200078e00ff */
[----:B0-----:R-:W-:-:S04]  /*10b0*/  IADD3 R18, PT, PT, R18, UR4, RZ ;  /* 0x0000000412127c10 */ /* 0x001fc8000fffe0ff */
[C---:B------:R-:W-:Y:S02]  /*10c0*/  ISETP.GE.U32.AND P0, PT, R18.reuse, 0x700, PT ;  /* 0x000007001200780c */ /* 0x040fe40003f06070 */
[----:B------:R-:W-:-:S11]  /*10d0*/  LEA.HI R19, R18, 0x1, RZ, 0x18 ;  /* 0x0000000112137811 */ /* 0x000fd600078fc0ff */
[----:B------:R-:W-:Y:S05]  /*10e0*/  @!P0 BRA `(.L_x_20) ;  /* 0x0000000400148947 */ /* 0x000fea0003800000 */
[----:B------:R-:W0:Y:S01]  /*10f0*/  LDCU.64 UR4, c[0x0][0x380] ;  /* 0x00007000ff0477ac */ /* 0x000e220008000a00 */
[----:B------:R-:W-:Y:S01]  /*1100*/  IMAD.WIDE.U32 R8, R0, 0x4, R8 ;  /* 0x0000000400087825 */ /* 0x000fe200078e0008 */
[----:B------:R-:W-:Y:S01]  /*1110*/  LOP3.LUT R20, R19, 0x1fffff8, RZ, 0xc0, !PT ;  /* 0x01fffff813147812 */ /* 0x000fe200078ec0ff */
[----:B------:R-:W1:Y:S01]  /*1120*/  LDCU.64 UR8, c[0x0][0x390] ;  /* 0x00007200ff0877ac */ /* 0x000e620008000a00 */
[----:B------:R-:W-:Y:S02]  /*1130*/  MOV R7, RZ ;  /* 0x000000ff00077202 */ /* 0x000fe40000000f00 */
[----:B------:R-:W-:Y:S02]  /*1140*/  IADD3 R10, P0, PT, R8, 0x1000, RZ ;  /* 0x00001000080a7810 */ /* 0x000fe40007f1e0ff */
[----:B------:R-:W-:Y:S02]  /*1150*/  MOV R13, R0 ;  /* 0x00000000000d7202 */ /* 0x000fe40000000f00 */
[----:B------:R-:W-:-:S02]  /*1160*/  IADD3.X R11, PT, PT, RZ, R9, RZ, P0, !PT ;  /* 0x00000009ff0b7210 */ /* 0x000fc400007fe4ff */
[----:B------:R-:W-:Y:S02]  /*1170*/  IADD3 R20, PT, PT, -R20, RZ, RZ ;  /* 0x000000ff14147210 */ /* 0x000fe40007ffe1ff */
[C---:B0-----:R-:W-:Y:S02]  /*1180*/  IADD3 R8, P0, PT, R10.reuse, UR4, RZ ;  /* 0x000000040a087c10 */ /* 0x041fe4000ff1e0ff */
[----:B-1----:R-:W-:Y:S02]  /*1190*/  IADD3 R10, P1, PT, R10, UR8, RZ ;  /* 0x000000080a0a7c10 */ /* 0x002fe4000ff3e0ff */
[C---:B------:R-:W-:Y:S02]  /*11a0*/  IADD3.X R9, PT, PT, R11.reuse, UR5, RZ, P0, !PT ;  /* 0x000000050b097c10 */ /* 0x040fe400087fe4ff */
[----:B------:R-:W-:-:S09]  /*11b0*/  IADD3.X R11, PT, PT, R11, UR9, RZ, P1, !PT ;  /* 0x000000090b0b7c10 */ /* 0x000fd20008ffe4ff */
.L_x_21:
[----:B------:R-:W2:Y:S04]  /*11c0*/  LDG.E.CONSTANT R21, desc[UR6][R8.64+-0x1000] ;  /* 0xfff0000608157981 */ /* 0x000ea8000c1e9900 */
[----:B------:R-:W3:Y:S04]  /*11d0*/  LDG.E.CONSTANT R25, desc[UR6][R8.64+-0xc00] ;  /* 0xfff4000608197981 */ /* 0x000ee8000c1e9900 */
[----:B------:R-:W4:Y:S04]  /*11e0*/  LDG.E.CONSTANT R24, desc[UR6][R10.64+-0x1000] ;  /* 0xfff000060a187981 */ /* 0x000f28000c1e9900 */
[----:B------:R-:W5:Y:S01]  /*11f0*/  LDG.E.CONSTANT R22, desc[UR6][R10.64+-0xc00] ;  /* 0xfff400060a167981 */ /* 0x000f62000c1e9900 */
[----:B--2---:R-:W-:-:S03]  /*1200*/  FADD R23, R21, -R4 ;  /* 0x8000000415177221 */ /* 0x004fc60000000000 */
[----:B------:R-:W2:Y:S01]  /*1210*/  LDG.E.CONSTANT R21, desc[UR6][R8.64+-0x800] ;  /* 0xfff8000608157981 */ /* 0x000ea2000c1e9900 */
[----:B------:R-:W-:Y:S01]  /*1220*/  FMUL R26, R6, R23 ;  /* 0x00000017061a7220 */ /* 0x000fe20000400000 */
[----:B---3--:R-:W-:Y:S02]  /*1230*/  FADD R23, R25, -R4 ;  /* 0x8000000419177221 */ /* 0x008fe40000000000 */
[----:B------:R-:W3:Y:S01]  /*1240*/  LDG.E.CONSTANT R25, desc[UR6][R8.64+-0x400] ;  /* 0xfffc000608197981 */ /* 0x000ee2000c1e9900 */
[----:B----4-:R-:W-:Y:S01]  /*1250*/  FFMA R27, R26, R24, R7 ;  /* 0x000000181a1b7223 */ /* 0x010fe20000000007 */
[----:B------:R-:W-:Y:S02]  /*1260*/  FMUL R26, R6, R23 ;  /* 0x00000017061a7220 */ /* 0x000fe40000400000 */
[----:B------:R-:W4:Y:S01]  /*1270*/  LDG.E.CONSTANT R23, desc[UR6][R10.64+-0x800] ;  /* 0xfff800060a177981 */ /* 0x000f22000c1e9900 */
[----:B------:R-:W-:Y:S01]  /*1280*/  FADD R7, R24, R12 ;  /* 0x0000000c18077221 */ /* 0x000fe20000000000 */
[----:B-----5:R-:W-:-:S02]  /*1290*/  FFMA R24, R26, R22, R27 ;  /* 0x000000161a187223 */ /* 0x020fc4000000001b */
[----:B------:R-:W5:Y:S04]  /*12a0*/  LDG.E.CONSTANT R27, desc[UR6][R8.64] ;  /* 0x00000006081b7981 */ /* 0x000f68000c1e9900 */
[----:B------:R-:W5:Y:S01]  /*12b0*/  LDG.E.CONSTANT R12, desc[UR6][R10.64+-0x400] ;  /* 0xfffc00060a0c7981 */ /* 0x000f62000c1e9900 */
[----:B------:R-:W-:-:S03]  /*12c0*/  FADD R22, R7, R22 ;  /* 0x0000001607167221 */ /* 0x000fc60000000000 */
[----:B------:R-:W5:Y:S01]  /*12d0*/  LDG.E.CONSTANT R7, desc[UR6][R10.64] ;  /* 0x000000060a077981 */ /* 0x000f62000c1e9900 */
[----:B--2---:R-:W-:-:S04]  /*12e0*/  FADD R21, R21, -R4 ;  /* 0x8000000415157221 */ /* 0x004fc80000000000 */
[----:B------:R-:W-:Y:S01]  /*12f0*/  FMUL R21, R6, R21 ;  /* 0x0000001506157220 */ /* 0x000fe20000400000 */
[----:B---3--:R-:W-:-:S03]  /*1300*/  FADD R29, R25, -R4 ;  /* 0x80000004191d7221 */ /* 0x008fc60000000000 */
[----:B----4-:R-:W-:Y:S01]  /*1310*/  FFMA R25, R21, R23, R24 ;  /* 0x0000001715197223 */ /* 0x010fe20000000018 */
[----:B------:R-:W-:Y:S01]  /*1320*/  FADD R23, R22, R23 ;  /* 0x0000001716177221 */ /* 0x000fe20000000000 */
[----:B------:R-:W2:Y:S01]  /*1330*/  LDG.E.CONSTANT R21, desc[UR6][R8.64+0x400] ;  /* 0x0004000608157981 */ /* 0x000ea2000c1e9900 */
[----:B------:R-:W-:Y:S01]  /*1340*/  FMUL R22, R6, R29 ;  /* 0x0000001d06167220 */ /* 0x000fe20000400000 */
[----:B-----5:R-:W-:Y:S01]  /*1350*/  FADD R27, R27, -R4 ;  /* 0x800000041b1b7221 */ /* 0x020fe20000000000 */
[----:B------:R-:W-:Y:S02]  /*1360*/  FADD R24, R23, R12 ;  /* 0x0000000c17187221 */ /* 0x000fe40000000000 */
[----:B------:R-:W-:Y:S01]  /*1370*/  FFMA R22, R22, R12, R25 ;  /* 0x0000000c16167223 */ /* 0x000fe20000000019 */
[----:B------:R-:W3:Y:S01]  /*1380*/  LDG.E.CONSTANT R23, desc[UR6][R8.64+0x800] ;  /* 0x0008000608177981 */ /* 0x000ee2000c1e9900 */
[----:B------:R-:W-:-:S03]  /*1390*/  FMUL R27, R6, R27 ;  /* 0x0000001b061b7220 */ /* 0x000fc60000400000 */
[----:B------:R-:W4:Y:S01]  /*13a0*/  LDG.E.CONSTANT R12, desc[UR6][R10.64+0x400] ;  /* 0x000400060a0c7981 */ /* 0x000f22000c1e9900 */
[----:B------:R-:W-:-:S03]  /*13b0*/  FFMA R27, R27, R7, R22 ;  /* 0x000000071b1b7223 */ /* 0x000fc60000000016 */
[----:B------:R0:W5:Y:S01]  /*13c0*/  LDG.E.CONSTANT R25, desc[UR6][R8.64+0xc00] ;  /* 0x000c000608197981 */ /* 0x000162000c1e9900 */
[----:B------:R-:W-:-:S03]  /*13d0*/  FADD R29, R24, R7 ;  /* 0x00000007181d7221 */ /* 0x000fc60000000000 */
[----:B------:R-:W5:Y:S04]  /*13e0*/  LDG.E.CONSTANT R22, desc[UR6][R10.64+0x800] ;  /* 0x000800060a167981 */ /* 0x000f68000c1e9900 */
[----:B------:R1:W5:Y:S01]  /*13f0*/  LDG.E.CONSTANT R7, desc[UR6][R10.64+0xc00] ;  /* 0x000c00060a077981 */ /* 0x000362000c1e9900 */
[----:B------:R-:W-:-:S04]  /*1400*/  IADD3 R20, PT, PT, R20, 0x8, RZ ;  /* 0x0000000814147810 */ /* 0x000fc80007ffe0ff */
[----:B------:R-:W-:Y:S02]  /*1410*/  ISETP.NE.AND P0, PT, R20, RZ, PT ;  /* 0x000000ff1400720c */ /* 0x000fe40003f05270 */
[----:B0-----:R-:W-:Y:S02]  /*1420*/  IADD3 R8, P1, PT, R8, 0x2000, RZ ;  /* 0x0000200008087810 */ /* 0x001fe40007f3e0ff */
[----:B-1----:R-:W-:Y:S02]  /*1430*/  IADD3 R10, P2, PT, R10, 0x2000, RZ ;  /* 0x000020000a0a7810 */ /* 0x002fe40007f5e0ff */
[----:B------:R-:W-:Y:S02]  /*1440*/  IADD3.X R9, PT, PT, RZ, R9, RZ, P1, !PT ;  /* 0x00000009ff097210 */ /* 0x000fe40000ffe4ff */
[----:B------:R-:W-:Y:S02]  /*1450*/  IADD3.X R11, PT, PT, RZ, R11, RZ, P2, !PT ;  /* 0x0000000bff0b7210 */ /* 0x000fe400017fe4ff */
[----:B------:R-:W-:Y:S01]  /*1460*/  IADD3 R13, PT, PT, R13, 0x800, RZ ;  /* 0x000008000d0d7810 */ /* 0x000fe20007ffe0ff */
[----:B--2---:R-:W-:-:S04]  /*1470*/  FADD R21, R21, -R4 ;  /* 0x8000000415157221 */ /* 0x004fc80000000000 */
[----:B------:R-:W-:Y:S01]  /*1480*/  FMUL R24, R6, R21 ;  /* 0x0000001506187220 */ /* 0x000fe20000400000 */
[----:B---3--:R-:W-:-:S03]  /*1490*/  FADD R23, R23, -R4 ;  /* 0x8000000417177221 */ /* 0x008fc60000000000 */
[----:B----4-:R-:W-:Y:S01]  /*14a0*/  FFMA R27, R24, R12, R27 ;  /* 0x0000000c181b7223 */ /* 0x010fe2000000001b */
[----:B------:R-:W-:Y:S01]  /*14b0*/  FADD R29, R29, R12 ;  /* 0x0000000c1d1d7221 */ /* 0x000fe20000000000 */
[----:B------:R-:W-:Y:S01]  /*14c0*/  FMUL R24, R6, R23 ;  /* 0x0000001706187220 */ /* 0x000fe20000400000 */
[----:B-----5:R-:W-:Y:S02]  /*14d0*/  FADD R25, R25, -R4 ;  /* 0x8000000419197221 */ /* 0x020fe40000000000 */
[----:B------:R-:W-:Y:S01]  /*14e0*/  FADD R12, R29, R22 ;  /* 0x000000161d0c7221 */ /* 0x000fe20000000000 */
[----:B------:R-:W-:Y:S01]  /*14f0*/  FFMA R24, R24, R22, R27 ;  /* 0x0000001618187223 */ /* 0x000fe2000000001b */
[----:B------:R-:W-:Y:S02]  /*1500*/  FMUL R25, R6, R25 ;  /* 0x0000001906197220 */ /* 0x000fe40000400000 */
[----:B------:R-:W-:Y:S02]  /*1510*/  FADD R12, R12, R7 ;  /* 0x000000070c0c7221 */ /* 0x000fe40000000000 */
[----:B------:R-:W-:Y:S01]  /*1520*/  FFMA R7, R25, R7, R24 ;  /* 0x0000000719077223 */ /* 0x000fe20000000018 */
[----:B------:R-:W-:Y:S06]  /*1530*/  @P0 BRA `(.L_x_21) ;  /* 0xfffffffc00200947 */ /* 0x000fec000383ffff */
.L_x_20:
[----:B------:R-:W-:Y:S05]  /*1540*/  BSYNC.RECONVERGENT B1 ;  /* 0x0000000000017941 */ /* 0x000fea0003800200 */
.L_x_19:
[----:B------:R-:W-:-:S13]  /*1550*/  LOP3.LUT P0, R8, R19, 0x7, RZ, 0xc0, !PT ;  /* 0x0000000713087812 */ /* 0x000fda000780c0ff */
[----:B------:R-:W-:Y:S05]  /*1560*/  @!P0 BRA `(.L_x_17) ;  /* 0x0000000c00f48947 */ /* 0x000fea0003800000 */
[----:B------:R-:W-:Y:S01]  /*1570*/  ISETP.GE.U32.AND P0, PT, R8, 0x4, PT ;  /* 0x000000040800780c */ /* 0x000fe20003f06070 */
[----:B------:R-:W-:Y:S01]  /*1580*/  BSSY.RECONVERGENT B1, `(.L_x_22) ;  /* 0x000001e000017945 */ /* 0x000fe20003800200 */
[----:B------:R-:W-:-:S11]  /*1590*/  LOP3.LUT P1, R19, R19, 0x3, RZ, 0xc0, !PT ;  /* 0x0000000313137812 */ /* 0x000fd6000782c0ff */
[----:B------:R-:W-:Y:S05]  /*15a0*/  @!P0 BRA `(.L_x_23) ;  /* 0x00000000006c8947 */ /* 0x000fea0003800000 */
[----:B------:R-:W-:-:S05]  /*15b0*/  IMAD.WIDE.U32 R8, R13, 0x4, R14 ;  /* 0x000000040d087825 */ /* 0x000fca00078e000e */
[----:B------:R-:W2:Y:S01]  /*15c0*/  LDG.E.CONSTANT R27, desc[UR6][R8.64] ;  /* 0x00000006081b7981 */ /* 0x000ea2000c1e9900 */
[----:B------:R-:W-:-:S03]  /*15d0*/  IMAD.WIDE.U32 R10, R13, 0x4, R16 ;  /* 0x000000040d0a7825 */ /* 0x000fc600078e0010 */
[----:B------:R-:W3:Y:S04]  /*15e0*/  LDG.E.CONSTANT R29, desc[UR6][R8.64+0x400] ;  /* 0x00040006081d7981 */ /* 0x000ee8000c1e9900 */
[----:B------:R-:W4:Y:S04]  /*15f0*/  LDG.E.CONSTANT R22, desc[UR6][R10.64] ;  /* 0x000000060a167981 */ /* 0x000f28000c1e9900 */
[----:B------:R-:W5:Y:S04]  /*1600*/  LDG.E.CONSTANT R21, desc[UR6][R8.64+0x800] ;  /* 0x0008000608157981 */ /* 0x000f68000c1e9900 */
[----:B------:R-:W5:Y:S04]  /*1610*/  LDG.E.CONSTANT R20, desc[UR6][R10.64+0x400] ;  /* 0x000400060a147981 */ /* 0x000f68000c1e9900 */
[----:B------:R0:W5:Y:S04]  /*1620*/  LDG.E.CONSTANT R23, desc[UR6][R8.64+0xc00] ;  /* 0x000c000608177981 */ /* 0x000168000c1e9900 */
[----:B------:R-:W5:Y:S04]  /*1630*/  LDG.E.CONSTANT R24, desc[UR6][R10.64+0x800] ;  /* 0x000800060a187981 */ /* 0x000f68000c1e9900 */
[----:B------:R-:W5:Y:S01]  /*1640*/  LDG.E.CONSTANT R25, desc[UR6][R10.64+0xc00] ;  /* 0x000c00060a197981 */ /* 0x000f62000c1e9900 */
[----:B------:R-:W-:Y:S01]  /*1650*/  IADD3 R13, PT, PT, R13, 0x400, RZ ;  /* 0x000004000d0d7810 */ /* 0x000fe20007ffe0ff */
[----:B--2---:R-:W-:-:S04]  /*1660*/  FADD R27, R27, -R4 ;  /* 0x800000041b1b7221 */ /* 0x004fc80000000000 */
[----:B------:R-:W-:Y:S01]  /*1670*/  FMUL R26, R6, R27 ;  /* 0x0000001b061a7220 */ /* 0x000fe20000400000 */
[----:B---3--:R-:W-:Y:S01]  /*1680*/  FADD R29, R29, -R4 ;  /* 0x800000041d1d7221 */ /* 0x008fe20000000000 */
[----:B----4-:R-:W-:Y:S02]  /*1690*/  FADD R27, R12, R22 ;  /* 0x000000160c1b7221 */ /* 0x010fe40000000000 */
[----:B------:R-:W-:Y:S01]  /*16a0*/  FFMA R7, R26, R22, R7 ;  /* 0x000000161a077223 */ /* 0x000fe20000000007 */
[----:B------:R-:W-:Y:S01]  /*16b0*/  FMUL R12, R6, R29 ;  /* 0x0000001d060c7220 */ /* 0x000fe20000400000 */
[----:B-----5:R-:W-:Y:S01]  /*16c0*/  FADD R21, R21, -R4 ;  /* 0x8000000415157221 */ /* 0x020fe20000000000 */
[----:B------:R-:W-:Y:S02]  /*16d0*/  FADD R27, R27, R20 ;  /* 0x000000141b1b7221 */ /* 0x000fe40000000000 */
[----:B------:R-:W-:Y:S01]  /*16e0*/  FFMA R7, R12, R20, R7 ;  /* 0x000000140c077223 */ /* 0x000fe20000000007 */
[----:B0-----:R-:W-:Y:S01]  /*16f0*/  FMUL R8, R6, R21 ;  /* 0x0000001506087220 */ /* 0x001fe20000400000 */
[----:B------:R-:W-:Y:S01]  /*1700*/  FADD R23, R23, -R4 ;  /* 0x8000000417177221 */ /* 0x000fe20000000000 */
[----:B------:R-:W-:-:S02]  /*1710*/  FADD R12, R27, R24 ;  /* 0x000000181b0c7221 */ /* 0x000fc40000000000 */
[----:B------:R-:W-:Y:S01]  /*1720*/  FFMA R8, R8, R24, R7 ;  /* 0x0000001808087223 */ /* 0x000fe20000000007 */
[----:B------:R-:W-:Y:S01]  /*1730*/  FMUL R23, R6, R23 ;  /* 0x0000001706177220 */ /* 0x000fe20000400000 */
[----:B------:R-:W-:-:S03]  /*1740*/  FADD R12, R12, R25 ;  /* 0x000000190c0c7221 */ /* 0x000fc60000000000 */
[----:B------:R-:W-:-:S07]  /*1750*/  FFMA R7, R23, R25, R8 ;  /* 0x0000001917077223 */ /* 0x000fce0000000008 */
.L_x_23:
[----:B------:R-:W-:Y:S05]  /*1760*/  BSYNC.RECONVERGENT B1 ;  /* 0x0000000000017941 */ /* 0x000fea0003800200 */
.L_x_22:
[----:B------:R-:W-:Y:S05]  /*1770*/  @!P1 BRA `(.L_x_17) ;  /* 0x0000000c00709947 */ /* 0x000fea0003800000 */
[----:B------:R-:W-:Y:S01]  /*1780*/  ISETP.NE.AND P1, PT, R19, 0x1, PT ;  /* 0x000000011300780c */ /* 0x000fe20003f25270 */
[----:B------:R-:W-:Y:S01]  /*1790*/  BSSY.RECONVERGENT B1, `(.L_x_24) ;  /* 0x0000012000017945 */ /* 0x000fe20003800200 */
[----:B------:R-:W-:-:S11]  /*17a0*/  LOP3.LUT P0, RZ, R18, 0x100, RZ, 0xc0, !PT ;  /* 0x0000010012ff7812 */ /* 0x000fd6000780c0ff */
[----:B------:R-:W-:Y:S05]  /*17b0*/  @!P1 BRA `(.L_x_25) ;  /* 0x00000000003c9947 */ /* 0x000fea0003800000 */
[----:B------:R-:W-:-:S05]  /*17c0*/  IMAD.WIDE.U32 R10, R13, 0x4, R14 ;  /* 0x000000040d0a7825 */ /* 0x000fca00078e000e */
[----:B------:R-:W2:Y:S01]  /*17d0*/  LDG.E.CONSTANT R19, desc[UR6][R10.64] ;  /* 0x000000060a137981 */ /* 0x000ea2000c1e9900 */
[----:B------:R-:W-:-:S03]  /*17e0*/  IMAD.WIDE.U32 R8, R13, 0x4, R16 ;  /* 0x000000040d087825 */ /* 0x000fc600078e0010 */
[----:B------:R-:W3:Y:S04]  /*17f0*/  LDG.E.CONSTANT R23, desc[UR6][R10.64+0x400] ;  /* 0x000400060a177981 */ /* 0x000ee8000c1e9900 */
[----:B------:R-:W4:Y:S04]  /*1800*/  LDG.E.CONSTANT R21, desc[UR6][R8.64] ;  /* 0x0000000608157981 */ /* 0x000f28000c1e9900 */
[----:B------:R-:W5:Y:S01]  /*1810*/  LDG.E.CONSTANT R25, desc[UR6][R8.64+0x400] ;  /* 0x0004000608197981 */ /* 0x000f62000c1e9900 */
[----:B------:R-:W-:Y:S01]  /*1820*/  IADD3 R13, PT, PT, R13, 0x200, RZ ;  /* 0x000002000d0d7810 */ /* 0x000fe20007ffe0ff */
[----:B--2---:R-:W-:-:S04]  /*1830*/  FADD R19, R19, -R4 ;  /* 0x8000000413137221 */ /* 0x004fc80000000000 */
[----:B------:R-:W-:Y:S01]  /*1840*/  FMUL R18, R6, R19 ;  /* 0x0000001306127220 */ /* 0x000fe20000400000 */
[----:B---3--:R-:W-:-:S03]  /*1850*/  FADD R23, R23, -R4 ;  /* 0x8000000417177221 */ /* 0x008fc60000000000 */
[----:B----4-:R-:W-:Y:S01]  /*1860*/  FFMA R7, R18, R21, R7 ;  /* 0x0000001512077223 */ /* 0x010fe20000000007 */
[----:B------:R-:W-:Y:S01]  /*1870*/  FADD R12, R12, R21 ;  /* 0x000000150c0c7221 */ /* 0x000fe20000000000 */
[----:B------:R-:W-:-:S03]  /*1880*/  FMUL R18, R6, R23 ;  /* 0x0000001706127220 */ /* 0x000fc60000400000 */
[----:B-----5:R-:W-:Y:S01]  /*1890*/  FADD R12, R12, R25 ;  /* 0x000000190c0c7221 */ /* 0x020fe20000000000 */
[----:B------:R-:W-:-:S07]  /*18a0*/  FFMA R7, R18, R25, R7 ;  /* 0x0000001912077223 */ /* 0x000fce0000000007 */
.L_x_25:
[----:B------:R-:W-:Y:S05]  /*18b0*/  BSYNC.RECONVERGENT B1 ;  /* 0x0000000000017941 */ /* 0x000fea0003800200 */
.L_x_24:
[----:B------:R-:W-:Y:S05]  /*18c0*/  @P0 BRA `(.L_x_17) ;  /* 0x0000000c001c0947 */ /* 0x000fea0003800000 */
[----:B------:R-:W-:-:S04]  /*18d0*/  IMAD.WIDE.U32 R8, R13, 0x4, R14 ;  /* 0x000000040d087825 */ /* 0x000fc800078e000e */
[----:B------:R-:W-:Y:S02]  /*18e0*/  IMAD.WIDE.U32 R10, R13, 0x4, R16 ;  /* 0x000000040d0a7825 */ /* 0x000fe400078e0010 */
[----:B------:R-:W2:Y:S04]  /*18f0*/  LDG.E.CONSTANT R9, desc[UR6][R8.64] ;  /* 0x0000000608097981 */ /* 0x000ea8000c1e9900 */
[----:B------:R-:W3:Y:S01]  /*1900*/  LDG.E.CONSTANT R11, desc[UR6][R10.64] ;  /* 0x000000060a0b7981 */ /* 0x000ee2000c1e9900 */
[----:B--2---:R-:W-:-:S04]  /*1910*/  FADD R13, R9, -R4 ;  /* 0x80000004090d7221 */ /* 0x004fc80000000000 */
[----:B------:R-:W-:Y:S01]  /*1920*/  FMUL R18, R6, R13 ;  /* 0x0000000d06127220 */ /* 0x000fe20000400000 */
[----:B---3--:R-:W-:-:S03]  /*1930*/  FADD R12, R12, R11 ;  /* 0x0000000b0c0c7221 */ /* 0x008fc60000000000 */
[----:B------:R-:W-:Y:S01]  /*1940*/  FFMA R7, R18, R11, R7 ;  /* 0x0000000b12077223 */ /* 0x000fe20000000007 */
[----:B------:R-:W-:Y:S06]  /*1950*/  BRA `(.L_x_17) ;  /* 0x0000000800f87947 */ /* 0x000fec0003800000 */
.L_x_18:
[----:B------:R-:W0:Y:S01]  /*1960*/  LDCU UR4, c[0x0][0x3b4] ;  /* 0x00007680ff0477ac */ /* 0x000e220008000800 */
[-C--:B------:R-:W-:Y:S01]  /*1970*/  LOP3.LUT R20, RZ, R0.reuse, RZ, 0x33, !PT ;  /* 0x00000000ff147212 */ /* 0x080fe200078e33ff */
[----:B------:R-:W-:Y:S01]  /*1980*/  BSSY.RECONVERGENT B1, `(.L_x_26) ;  /* 0x0000067000017945 */ /* 0x000fe20003800200 */
[----:B------:R-:W-:Y:S01]  /*1990*/  HFMA2 R7, -RZ, RZ, 0, 0 ;  /* 0x00000000ff077431 */ /* 0x000fe200000001ff */
[----:B------:R-:W-:Y:S01]  /*19a0*/  MOV R13, R0 ;  /* 0x00000000000d7202 */ /* 0x000fe20000000f00 */
[----:B------:R-:W-:Y:S01]  /*19b0*/  HFMA2 R12, -RZ, RZ, 0, 0 ;  /* 0x00000000ff0c7431 */ /* 0x000fe200000001ff */
[----:B0-----:R-:W-:-:S04]  /*19c0*/  IADD3 R20, PT, PT, R20, UR4, RZ ;  /* 0x0000000414147c10 */ /* 0x001fc8000fffe0ff */
[C---:B------:R-:W-:Y:S02]  /*19d0*/  ISETP.GE.U32.AND P0, PT, R20.reuse, 0x700, PT ;  /* 0x000007001400780c */ /* 0x040fe40003f06070 */
[----:B------:R-:W-:-:S11]  /*19e0*/  LEA.HI R22, R20, 0x1, RZ, 0x18 ;  /* 0x0000000114167811 */ /* 0x000fd600078fc0ff */
[----:B------:R-:W-:Y:S05]  /*19f0*/  @!P0 BRA `(.L_x_27) ;  /* 0x00000004007c8947 */ /* 0x000fea0003800000 */
[----:B------:R-:W0:Y:S01]  /*1a00*/  LDC.64 R8, c[0x0][0x388] ;  /* 0x0000e200ff087b82 */ /* 0x000e220000000a00 */
[----:B------:R-:W1:Y:S01]  /*1a10*/  LDCU.64 UR4, c[0x0][0x380] ;  /* 0x00007000ff0477ac */ /* 0x000e620008000a00 */
[C---:B------:R-:W-:Y:S02]  /*1a20*/  SHF.L.U64.HI R11, R3.reuse, 0x2, R2 ;  /* 0x00000002030b7819 */ /* 0x040fe40000010202 */
[----:B------:R-:W-:Y:S01]  /*1a30*/  SHF.L.U32 R10, R3, 0x2, RZ ;  /* 0x00000002030a7819 */ /* 0x000fe200000006ff */
[----:B------:R-:W2:Y:S01]  /*1a40*/  LDCU.64 UR8, c[0x0][0x390] ;  /* 0x00007200ff0877ac */ /* 0x000ea20008000a00 */
[----:B------:R-:W-:-:S03]  /*1a50*/  LOP3.LUT R23, R22, 0x1fffff8, RZ, 0xc0, !PT ;  /* 0x01fffff816177812 */ /* 0x000fc600078ec0ff */
[----:B------:R-:W-:Y:S01]  /*1a60*/  IMAD.WIDE.U32 R10, R0, 0x4, R10 ;  /* 0x00000004000a7825 */ /* 0x000fe200078e000a */
[----:B------:R-:W-:Y:S02]  /*1a70*/  IADD3 R23, PT, PT, -R23, RZ, RZ ;  /* 0x000000ff17177210 */ /* 0x000fe40007ffe1ff */
[----:B------:R-:W-:-:S04]  /*1a80*/  IADD3 R7, P0, PT, R10, 0x1000, RZ ;  /* 0x000010000a077810 */ /* 0x000fc80007f1e0ff */
[----:B------:R-:W-:Y:S02]  /*1a90*/  IADD3.X R13, PT, PT, RZ, R11, RZ, P0, !PT ;  /* 0x0000000bff0d7210 */ /* 0x000fe400007fe4ff */
[----:B-1----:R-:W-:Y:S01]  /*1aa0*/  IADD3 R21, P1, PT, R7, UR4, RZ ;  /* 0x0000000407157c10 */ /* 0x002fe2000ff3e0ff */
[----:B0-----:R-:W-:-:S03]  /*1ab0*/  IMAD.WIDE.U32 R8, R0, 0x4, R8 ;  /* 0x0000000400087825 */ /* 0x001fc600078e0008 */
[----:B------:R-:W-:Y:S02]  /*1ac0*/  IADD3.X R26, PT, PT, R13, UR5, RZ, P1, !PT ;  /* 0x000000050d1a7c10 */ /* 0x000fe40008ffe4ff */
[----:B------:R-:W-:Y:S02]  /*1ad0*/  IADD3 R10, P0, PT, R8, 0x1000, RZ ;  /* 0x00001000080a7810 */ /* 0x000fe40007f1e0ff */
[----:B--2---:R-:W-:Y:S02]  /*1ae0*/  IADD3 R8, P2, PT, R7, UR8, RZ ;  /* 0x0000000807087c10 */ /* 0x004fe4000ff5e0ff */
[----:B------:R-:W-:Y:S02]  /*1af0*/  IADD3.X R11, PT, PT, RZ, R9, RZ, P0, !PT ;  /* 0x00000009ff0b7210 */ /* 0x000fe400007fe4ff */
[----:B------:R-:W-:Y:S02]  /*1b00*/  IADD3.X R9, PT, PT, R13, UR9, RZ, P2, !PT ;  /* 0x000000090d097c10 */ /* 0x000fe400097fe4ff */
[----:B------:R-:W-:-:S02]  /*1b10*/  MOV R7, RZ ;  /* 0x000000ff00077202 */ /* 0x000fc40000000f00 */
[----:B------:R-:W-:-:S07]  /*1b20*/  MOV R13, R0 ;  /* 0x00000000000d7202 */ /* 0x000fce0000000f00 */
.L_x_28:
[----:B------:R-:W2:Y:S04]  /*1b30*/  LDG.E.CONSTANT R24, desc[UR6][R8.64+-0x1000] ;  /* 0xfff0000608187981 */ /* 0x000ea8000c1e9900 */
[----:B------:R-:W2:Y:S01]  /*1b40*/  LDG.E.CONSTANT R25, desc[UR6][R10.64+-0x1000] ;  /* 0xfff000060a197981 */ /* 0x000ea2000c1e9900 */
[----:B------:R-:W-:Y:S02]  /*1b50*/  MOV R18, R21 ;  /* 0x0000001500127202 */ /* 0x000fe40000000f00 */
[----:B------:R-:W-:Y:S01]  /*1b60*/  MOV R19, R26 ;  /* 0x0000001a00137202 */ /* 0x000fe20000000f00 */
[----:B------:R-:W3:Y:S04]  /*1b70*/  LDG.E.CONSTANT R27, desc[UR6][R8.64+-0xc00] ;  /* 0xfff40006081b7981 */ /* 0x000ee8000c1e9900 */
[----:B------:R-:W4:Y:S04]  /*1b80*/  LDG.E.CONSTANT R29, desc[UR6][R18.64+-0x1000] ;  /* 0xfff00006121d7981 */ /* 0x000f28000c1e9900 */
[----:B------:R-:W5:Y:S01]  /*1b90*/  LDG.E.CONSTANT R28, desc[UR6][R10.64+-0x800] ;  /* 0xfff800060a1c7981 */ /* 0x000f62000c1e9900 */
[----:B--2---:R-:W-:-:S03]  /*1ba0*/  FMUL R21, R24, R25 ;  /* 0x0000001918157220 */ /* 0x004fc60000400000 */
[----:B------:R-:W2:Y:S04]  /*1bb0*/  LDG.E.CONSTANT R25, desc[UR6][R18.64+-0xc00] ;  /* 0xfff4000612197981 */ /* 0x000ea8000c1e9900 */
[----:B------:R-:W3:Y:S01]  /*1bc0*/  LDG.E.CONSTANT R24, desc[UR6][R10.64+-0xc00] ;  /* 0xfff400060a187981 */ /* 0x000ee2000c1e9900 */
[----:B----4-:R-:W-:-:S04]  /*1bd0*/  FADD R29, R29, -R4 ;  /* 0x800000041d1d7221 */ /* 0x010fc80000000000 */
[----:B------:R-:W-:Y:S02]  /*1be0*/  FMUL R26, R6, R29 ;  /* 0x0000001d061a7220 */ /* 0x000fe40000400000 */
[----:B------:R-:W4:Y:S02]  /*1bf0*/  LDG.E.CONSTANT R29, desc[UR6][R10.64+0x400] ;  /* 0x000400060a1d7981 */ /* 0x000f24000c1e9900 */
[----:B------:R-:W-:Y:S01]  /*1c00*/  FFMA R7, R26, R21, R7 ;  /* 0x000000151a077223 */ /* 0x000fe20000000007 */
[----:B------:R-:W-:Y:S01]  /*1c10*/  FADD R21, R21, R12 ;  /* 0x0000000c15157221 */ /* 0x000fe20000000000 */
[----:B--2---:R-:W-:Y:S01]  /*1c20*/  FADD R25, R25, -R4 ;  /* 0x8000000419197221 */ /* 0x004fe20000000000 */
[----:B---3--:R-:W-:-:S03]  /*1c30*/  FMUL R24, R27, R24 ;  /* 0x000000181b187220 */ /* 0x008fc60000400000 */
[----:B------:R-:W-:Y:S01]  /*1c40*/  FMUL R26, R6, R25 ;  /* 0x00000019061a7220 */ /* 0x000fe20000400000 */
[----:B------:R-:W5:Y:S01]  /*1c50*/  LDG.E.CONSTANT R27, desc[UR6][R8.64+-0x800] ;  /* 0xfff80006081b7981 */ /* 0x000f62000c1e9900 */
[----:B------:R-:W-:Y:S02]  /*1c60*/  FADD R12, R21, R24 ;  /* 0x00000018150c7221 */ /* 0x000fe40000000000 */
[----:B------:R-:W-:Y:S01]  /*1c70*/  FFMA R26, R26, R24, R7 ;  /* 0x000000181a1a7223 */ /* 0x000fe20000000007 */
[----:B------:R-:W2:Y:S04]  /*1c80*/  LDG.E.CONSTANT R25, desc[UR6][R8.64+-0x400] ;  /* 0xfffc000608197981 */ /* 0x000ea8000c1e9900 */
[----:B------:R-:W3:Y:S04]  /*1c90*/  LDG.E.CONSTANT R7, desc[UR6][R18.64+-0x800] ;  /* 0xfff8000612077981 */ /* 0x000ee8000c1e9900 */
[----:B------:R-:W2:Y:S04]  /*1ca0*/  LDG.E.CONSTANT R24, desc[UR6][R10.64+-0x400] ;  /* 0xfffc00060a187981 */ /* 0x000ea8000c1e9900 */
[----:B------:R-:W4:Y:S01]  /*1cb0*/  LDG.E.CONSTANT R21, desc[UR6][R18.64+-0x400] ;  /* 0xfffc000612157981 */ /* 0x000f22000c1e9900 */
[----:B-----5:R-:W-:Y:S01]  /*1cc0*/  FMUL R27, R27, R28 ;  /* 0x0000001c1b1b7220 */ /* 0x020fe20000400000 */
[----:B---3--:R-:W-:Y:S01]  /*1cd0*/  FADD R7, R7, -R4 ;  /* 0x8000000407077221 */ /* 0x008fe20000000000 */
[----:B--2---:R-:W-:-:S02]  /*1ce0*/  FMUL R24, R25, R24 ;  /* 0x0000001819187220 */ /* 0x004fc40000400000 */
[----:B------:R-:W2:Y:S01]  /*1cf0*/  LDG.E.CONSTANT R25, desc[UR6][R18.64] ;  /* 0x0000000612197981 */ /* 0x000ea2000c1e9900 */
[----:B------:R-:W-:Y:S01]  /*1d00*/  FMUL R7, R6, R7 ;  /* 0x0000000706077220 */ /* 0x000fe20000400000 */
[----:B------:R-:W-:-:S03]  /*1d10*/  FADD R12, R12, R27 ;  /* 0x0000001b0c0c7221 */ /* 0x000fc60000000000 */
[----:B------:R-:W-:Y:S02]  /*1d20*/  FFMA R7, R7, R27, R26 ;  /* 0x0000001b07077223 */ /* 0x000fe4000000001a */
[----:B------:R-:W3:Y:S04]  /*1d30*/  LDG.E.CONSTANT R27, desc[UR6][R8.64] ;  /* 0x00000006081b7981 */ /* 0x000ee8000c1e9900 */
[----:B------:R-:W3:Y:S01]  /*1d40*/  LDG.E.CONSTANT R26, desc[UR6][R10.64] ;  /* 0x000000060a1a7981 */ /* 0x000ee2000c1e9900 */
[----:B----4-:R-:W-:-:S04]  /*1d50*/  FADD R21, R21, -R4 ;  /* 0x8000000415157221 */ /* 0x010fc80000000000 */
[----:B------:R-:W-:-:S04]  /*1d60*/  FMUL R28, R6, R21 ;  /* 0x00000015061c7220 */ /* 0x000fc80000400000 */
[----:B------:R-:W-:Y:S01]  /*1d70*/  FFMA R7, R28, R24, R7 ;  /* 0x000000181c077223 */ /* 0x000fe20000000007 */
[----:B--2---:R-:W-:-:S04]  /*1d80*/  FADD R25, R25, -R4 ;  /* 0x8000000419197221 */ /* 0x004fc80000000000 */
[----:B------:R-:W-:Y:S02]  /*1d90*/  FMUL R28, R6, R25 ;  /* 0x00000019061c7220 */ /* 0x000fe40000400000 */
[----:B------:R-:W2:Y:S01]  /*1da0*/  LDG.E.CONSTANT R25, desc[UR6][R18.64+0x400] ;  /* 0x0004000612197981 */ /* 0x000ea2000c1e9900 */
[----:B---3--:R-:W-:Y:S01]  /*1db0*/  FMUL R26, R27, R26 ;  /* 0x0000001a1b1a7220 */ /* 0x008fe20000400000 */
[----:B------:R-:W-:Y:S02]  /*1dc0*/  FADD R27, R12, R24 ;  /* 0x000000180c1b7221 */ /* 0x000fe40000000000 */
[----:B------:R-:W3:Y:S01]  /*1dd0*/  LDG.E.CONSTANT R24, desc[UR6][R8.64+0x400] ;  /* 0x0004000608187981 */ /* 0x000ee2000c1e9900 */
[----:B------:R-:W-:-:S03]  /*1de0*/  FFMA R21, R28, R26, R7 ;  /* 0x0000001a1c157223 */ /* 0x000fc60000000007 */
[----:B------:R-:W4:Y:S04]  /*1df0*/  LDG.E.CONSTANT R12, desc[UR6][R8.64+0x800] ;  /* 0x00080006080c7981 */ /* 0x000f28000c1e9900 */
[----:B------:R-:W4:Y:S01]  /*1e00*/  LDG.E.CONSTANT R7, desc[UR6][R10.64+0x800] ;  /* 0x000800060a077981 */ /* 0x000f22000c1e9900 */
[----:B------:R-:W-:Y:S01]  /*1e10*/  FADD R27, R27, R26 ;  /* 0x0000001a1b1b7221 */ /* 0x000fe20000000000 */
[----:B--2---:R-:W-:Y:S01]  /*1e20*/  FADD R25, R25, -R4 ;  /* 0x8000000419197221 */ /* 0x004fe20000000000 */
[----:B---3--:R-:W-:-:S03]  /*1e30*/  FMUL R26, R24, R29 ;  /* 0x0000001d181a7220 */ /* 0x008fc60000400000 */
[----:B------:R-:W-:Y:S02]  /*1e40*/  FMUL R24, R6, R25 ;  /* 0x0000001906187220 */ /* 0x000fe40000400000 */
[----:B------:R-:W2:Y:S02]  /*1e50*/  LDG.E.CONSTANT R25, desc[UR6][R18.64+0xc00] ;  /* 0x000c000612197981 */ /* 0x000ea4000c1e9900 */
[----:B------:R-:W-:Y:S02]  /*1e60*/  FFMA R24, R24, R26, R21 ;  /* 0x0000001a18187223 */ /* 0x000fe40000000015 */
[----:B------:R-:W3:Y:S01]  /*1e70*/  LDG.E.CONSTANT R21, desc[UR6][R18.64+0x800] ;  /* 0x0008000612157981 */ /* 0x000ee2000c1e9900 */
[----:B------:R-:W-:Y:S01]  /*1e80*/  FADD R27, R27, R26 ;  /* 0x0000001a1b1b7221 */ /* 0x000fe20000000000 */
[----:B----4-:R-:W-:Y:S02]  /*1e90*/  FMUL R26, R12, R7 ;  /* 0x000000070c1a7220 */ /* 0x010fe40000400000 */
[----:B------:R-:W4:Y:S04]  /*1ea0*/  LDG.E.CONSTANT R7, desc[UR6][R8.64+0xc00] ;  /* 0x000c000608077981 */ /* 0x000f28000c1e9900 */
[----:B------:R0:W4:Y:S01]  /*1eb0*/  LDG.E.CONSTANT R12, desc[UR6][R10.64+0xc00] ;  /* 0x000c00060a0c7981 */ /* 0x000122000c1e9900 */
[----:B------:R-:W-:Y:S01]  /*1ec0*/  FADD R27, R27, R26 ;  /* 0x0000001a1b1b7221 */ /* 0x000fe20000000000 */
[----:B------:R-:W-:-:S02]  /*1ed0*/  IADD3 R23, PT, PT, R23, 0x8, RZ ;  /* 0x0000000817177810 */ /* 0x000fc40007ffe0ff */
[----:B------:R-:W-:Y:S02]  /*1ee0*/  IADD3 R13, PT, PT, R13, 0x800, RZ ;  /* 0x000008000d0d7810 */ /* 0x000fe40007ffe0ff */
[----:B0-----:R-:W-:-:S05]  /*1ef0*/  IADD3 R10, P1, PT, R10, 0x2000, RZ ;  /* 0x000020000a0a7810 */ /* 0x001fca0007f3e0ff */
[----:B------:R-:W-:Y:S02]  /*1f00*/  IMAD.X R11, RZ, RZ, R11, P1 ;  /* 0x000000ffff0b7224 */ /* 0x000fe400008e060b */
[----:B---3--:R-:W-:-:S04]  /*1f10*/  FADD R21, R21, -R4 ;  /* 0x8000000415157221 */ /* 0x008fc80000000000 */
[----:B------:R-:W-:-:S04]  /*1f20*/  FMUL R21, R6, R21 ;  /* 0x0000001506157220 */ /* 0x000fc80000400000 */
[----:B------:R-:W-:Y:S01]  /*1f30*/  FFMA R24, R21, R26, R24 ;  /* 0x0000001a15187223 */ /* 0x000fe20000000018 */
[----:B------:R-:W-:-:S04]  /*1f40*/  IADD3 R21, P0, PT, R18, 0x2000, RZ ;  /* 0x0000200012157810 */ /* 0x000fc80007f1e0ff */
[----:B------:R-:W-:Y:S02]  /*1f50*/  IADD3.X R26, PT, PT, RZ, R19, RZ, P0, !PT ;  /* 0x00000013ff1a7210 */ /* 0x000fe400007fe4ff */
[----:B------:R-:W-:-:S04]  /*1f60*/  IADD3 R8, P0, PT, R8, 0x2000, RZ ;  /* 0x0000200008087810 */ /* 0x000fc80007f1e0ff */
[----:B------:R-:W-:Y:S02]  /*1f70*/  IADD3.X R9, PT, PT, RZ, R9, RZ, P0, !PT ;  /* 0x00000009ff097210 */ /* 0x000fe400007fe4ff */
[----:B------:R-:W-:Y:S01]  /*1f80*/  ISETP.NE.AND P0, PT, R23, RZ, PT ;  /* 0x000000ff1700720c */ /* 0x000fe20003f05270 */
[----:B--2---:R-:W-:Y:S01]  /*1f90*/  FADD R25, R25, -R4 ;  /* 0x8000000419197221 */ /* 0x004fe20000000000 */
[----:B----4-:R-:W-:-:S03]  /*1fa0*/  FMUL R18, R7, R12 ;  /* 0x0000000c07127220 */ /* 0x010fc60000400000 */
[----:B------:R-:W-:Y:S01]  /*1fb0*/  FMUL R25, R6, R25 ;  /* 0x0000001906197220 */ /* 0x000fe20000400000 */
[----:B------:R-:W-:-:S03]  /*1fc0*/  FADD R12, R27, R18 ;  /* 0x000000121b0c7221 */ /* 0x000fc60000000000 */
[----:B------:R-:W-:-:S04]  /*1fd0*/  FFMA R7, R25, R18, R24 ;  /* 0x0000001219077223 */ /* 0x000fc80000000018 */
[----:B------:R-:W-:Y:S05]  /*1fe0*/  @P0 BRA `(.L_x_28) ;  /* 0xfffffff800d00947 */ /* 0x000fea000383ffff */
.L_x_27:
[----:B------:R-:W-:Y:S05]  /*1ff0*/  BSYNC.RECONVERGENT B1 ;  /* 0x0000000000017941 */ /* 0x000fea0003800200 */
.L_x_26:
[----:B------:R-:W-:-:S13]  /*2000*/  LOP3.LUT P0, R8, R22, 0x7, RZ, 0xc0, !PT ;  /* 0x0000000716087812 */ /* 0x000fda000780c0ff */
[----:B------:R-:W-:Y:S05]  /*2010*/  @!P0 BRA `(.L_x_17) ;  /* 0x0000000400488947 */ /* 0x000fea0003800000 */
[----:B------:R-:W-:Y:S01]  /*2020*/  ISETP.GE.U32.AND P0, PT, R8, 0x4, PT ;  /* 0x000000040800780c */ /* 0x000fe20003f06070 */
[----:B------:R-:W-:Y:S01]  /*2030*/  BSSY.RECONVERGENT B1, `(.L_x_29) ;  /* 0x0000028000017945 */ /* 0x000fe20003800200 */
[----:B------:R-:W-:-:S11]  /*2040*/  LOP3.LUT P1, R22, R22, 0x3, RZ, 0xc0, !PT ;  /* 0x0000000316167812 */ /* 0x000fd6000782c0ff */
[----:B------:R-:W-:Y:S05]  /*2050*/  @!P0 BRA `(.L_x_30) ;  /* 0x0000000000948947 */ /* 0x000fea0003800000 */
[----:B------:R-:W0:Y:S01]  /*2060*/  LDC.64 R18, c[0x0][0x388] ;  /* 0x0000e200ff127b82 */ /* 0x000e220000000a00 */
[----:B------:R-:W-:-:S04]  /*2070*/  IMAD.WIDE.U32 R8, R13, 0x4, R14 ;  /* 0x000000040d087825 */ /* 0x000fc800078e000e */
[C---:B------:R-:W-:Y:S01]  /*2080*/  IMAD.WIDE.U32 R10, R13.reuse, 0x4, R16 ;  /* 0x000000040d0a7825 */ /* 0x040fe200078e0010 */
[----:B------:R-:W2:Y:S04]  /*2090*/  LDG.E.CONSTANT R21, desc[UR6][R8.64] ;  /* 0x0000000608157981 */ /* 0x000ea8000c1e9900 */
[----:B------:R-:W3:Y:S04]  /*20a0*/  LDG.E.CONSTANT R23, desc[UR6][R10.64] ;  /* 0x000000060a177981 */ /* 0x000ee8000c1e9900 */
[----:B------:R-:W4:Y:S04]  /*20b0*/  LDG.E.CONSTANT R29, desc[UR6][R10.64+0x400] ;  /* 0x000400060a1d7981 */ /* 0x000f28000c1e9900 */
[----:B------:R-:W5:Y:S04]  /*20c0*/  LDG.E.CONSTANT R25, desc[UR6][R8.64+0x800] ;  /* 0x0008000608197981 */ /* 0x000f68000c1e9900 */
[----:B------:R-:W5:Y:S01]  /*20d0*/  LDG.E.CONSTANT R27, desc[UR6][R8.64+0xc00] ;  /* 0x000c0006081b7981 */ /* 0x000f62000c1e9900 */
[----:B0-----:R-:W-:-:S03]  /*20e0*/  IMAD.WIDE.U32 R18, R13, 0x4, R18 ;  /* 0x000000040d127825 */ /* 0x001fc600078e0012 */
[----:B------:R-:W5:Y:S04]  /*20f0*/  LDG.E.CONSTANT R28, desc[UR6][R10.64+0xc00] ;  /* 0x000c00060a1c7981 */ /* 0x000f68000c1e9900 */
[----:B------:R-:W3:Y:S04]  /*2100*/  LDG.E.CONSTANT R26, desc[UR6][R18.64] ;  /* 0x00000006121a7981 */ /* 0x000ee8000c1e9900 */
[----:B------:R-:W4:Y:S01]  /*2110*/  LDG.E.CONSTANT R24, desc[UR6][R18.64+0x400] ;  /* 0x0004000612187981 */ /* 0x000f22000c1e9900 */
[----:B--2---:R-:W-:Y:S01]  /*2120*/  FADD R21, R21, -R4 ;  /* 0x8000000415157221 */ /* 0x004fe20000000000 */
[----:B---3--:R-:W-:-:S03]  /*2130*/  FMUL R23, R23, R26 ;  /* 0x0000001a17177220 */ /* 0x008fc60000400000 */
[----:B------:R-:W-:Y:S02]  /*2140*/  FMUL R26, R6, R21 ;  /* 0x00000015061a7220 */ /* 0x000fe40000400000 */
[----:B------:R0:W2:Y:S01]  /*2150*/  LDG.E.CONSTANT R21, desc[UR6][R8.64+0x400] ;  /* 0x0004000608157981 */ /* 0x0000a2000c1e9900 */
[----:B----4-:R-:W-:Y:S01]  /*2160*/  FMUL R24, R29, R24 ;  /* 0x000000181d187220 */ /* 0x010fe20000400000 */
[----:B------:R-:W-:Y:S02]  /*2170*/  FFMA R7, R26, R23, R7 ;  /* 0x000000171a077223 */ /* 0x000fe40000000007 */
[----:B------:R-:W3:Y:S04]  /*2180*/  LDG.E.CONSTANT R29, desc[UR6][R10.64+0x800] ;  /* 0x000800060a1d7981 */ /* 0x000ee8000c1e9900 */
[----:B------:R-:W3:Y:S04]  /*2190*/  LDG.E.CONSTANT R26, desc[UR6][R18.64+0x800] ;  /* 0x00080006121a7981 */ /* 0x000ee8000c1e9900 */
[----:B------:R-:W4:Y:S01]  /*21a0*/  LDG.E.CONSTANT R19, desc[UR6][R18.64+0xc00] ;  /* 0x000c000612137981 */ /* 0x000f22000c1e9900 */
[--C-:B-----5:R-:W-:Y:S01]  /*21b0*/  FADD R25, R25, -R4.reuse ;  /* 0x8000000419197221 */ /* 0x120fe20000000000 */
[----:B------:R-:W-:Y:S01]  /*21c0*/  FADD R23, R12, R23 ;  /* 0x000000170c177221 */ /* 0x000fe20000000000 */
[----:B------:R-:W-:-:S02]  /*21d0*/  FADD R27, R27, -R4 ;  /* 0x800000041b1b7221 */ /* 0x000fc40000000000 */
[----:B0-----:R-:W-:Y:S01]  /*21e0*/  FMUL R8, R6, R25 ;  /* 0x0000001906087220 */ /* 0x001fe20000400000 */
[----:B------:R-:W-:Y:S01]  /*21f0*/  FADD R23, R23, R24 ;  /* 0x0000001817177221 */ /* 0x000fe20000000000 */
[----:B------:R-:W-:Y:S01]  /*2200*/  IADD3 R13, PT, PT, R13, 0x400, RZ ;  /* 0x000004000d0d7810 */ /* 0x000fe20007ffe0ff */
[----:B--2---:R-:W-:-:S04]  /*2210*/  FADD R21, R21, -R4 ;  /* 0x8000000415157221 */ /* 0x004fc80000000000 */
[----:B------:R-:W-:-:S04]  /*2220*/  FMUL R21, R6, R21 ;  /* 0x0000001506157220 */ /* 0x000fc80000400000 */
[----:B------:R-:W-:Y:S01]  /*2230*/  FFMA R7, R21, R24, R7 ;  /* 0x0000001815077223 */ /* 0x000fe20000000007 */
[----:B---3--:R-:W-:-:S04]  /*2240*/  FMUL R26, R29, R26 ;  /* 0x0000001a1d1a7220 */ /* 0x008fc80000400000 */
[----:B------:R-:W-:Y:S01]  /*2250*/  FFMA R7, R8, R26, R7 ;  /* 0x0000001a08077223 */ /* 0x000fe20000000007 */
[----:B------:R-:W-:Y:S01]  /*2260*/  FMUL R8, R6, R27 ;  /* 0x0000001b06087220 */ /* 0x000fe20000400000 */
[----:B------:R-:W-:Y:S01]  /*2270*/  FADD R23, R23, R26 ;  /* 0x0000001a17177221 */ /* 0x000fe20000000000 */
[----:B----4-:R-:W-:-:S04]  /*2280*/  FMUL R28, R28, R19 ;  /* 0x000000131c1c7220 */ /* 0x010fc80000400000 */
[----:B------:R-:W-:Y:S01]  /*2290*/  FFMA R7, R8, R28, R7 ;  /* 0x0000001c08077223 */ /* 0x000fe20000000007 */
[----:B------:R-:W-:-:S07]  /*22a0*/  FADD R12, R23, R28 ;  /* 0x0000001c170c7221 */ /* 0x000fce0000000000 */
.L_x_30:
[----:B------:R-:W-:Y:S05]  /*22b0*/  BSYNC.RECONVERGENT B1 ;  /* 0x0000000000017941 */ /* 0x000fea0003800200 */
.L_x_29:
[----:B------:R-:W-:Y:S05]  /*22c0*/  @!P1 BRA `(.L_x_17) ;  /* 0x00000000009c9947 */ /* 0x000fea0003800000 */
[----:B------:R-:W-:Y:S01]  /*22d0*/  ISETP.NE.AND P1, PT, R22, 0x1, PT ;  /* 0x000000011600780c */ /* 0x000fe20003f25270 */
[----:B------:R-:W-:Y:S01]  /*22e0*/  BSSY.RECONVERGENT B1, `(.L_x_31) ;  /* 0x0000018000017945 */ /* 0x000fe20003800200 */
[----:B------:R-:W-:-:S11]  /*22f0*/  LOP3.LUT P0, RZ, R20, 0x100, RZ, 0xc0, !PT ;  /* 0x0000010014ff7812 */ /* 0x000fd6000780c0ff */
[----:B------:R-:W-:Y:S05]  /*2300*/  @!P1 BRA `(.L_x_32) ;  /* 0x0000000000549947 */ /* 0x000fea0003800000 */
[----:B------:R-:W0:Y:S01]  /*2310*/  LDC.64 R18, c[0x0][0x388] ;  /* 0x0000e200ff127b82 */ /* 0x000e220000000a00 */
[----:B------:R-:W-:-:S04]  /*2320*/  IMAD.WIDE.U32 R8, R13, 0x4, R14 ;  /* 0x000000040d087825 */ /* 0x000fc800078e000e */
[C---:B------:R-:W-:Y:S01]  /*2330*/  IMAD.WIDE.U32 R10, R13.reuse, 0x4, R16 ;  /* 0x000000040d0a7825 */ /* 0x040fe200078e0010 */
[----:B------:R-:W2:Y:S04]  /*2340*/  LDG.E.CONSTANT R21, desc[UR6][R8.64] ;  /* 0x0000000608157981 */ /* 0x000ea8000c1e9900 */
[----:B------:R-:W3:Y:S04]  /*2350*/  LDG.E.CONSTANT R20, desc[UR6][R10.64] ;  /* 0x000000060a147981 */ /* 0x000ee8000c1e9900 */
[----:B------:R-:W4:Y:S04]  /*2360*/  LDG.E.CONSTANT R25, desc[UR6][R8.64+0x400] ;  /* 0x0004000608197981 */ /* 0x000f28000c1e9900 */
[----:B------:R-:W5:Y:S01]  /*2370*/  LDG.E.CONSTANT R22, desc[UR6][R10.64+0x400] ;  /* 0x000400060a167981 */ /* 0x000f62000c1e9900 */
[----:B0-----:R-:W-:-:S05]  /*2380*/  IMAD.WIDE.U32 R18, R13, 0x4, R18 ;  /* 0x000000040d127825 */ /* 0x001fca00078e0012 */
[----:B------:R-:W3:Y:S04]  /*2390*/  LDG.E.CONSTANT R23, desc[UR6][R18.64] ;  /* 0x0000000612177981 */ /* 0x000ee8000c1e9900 */
[----:B------:R-:W5:Y:S01]  /*23a0*/  LDG.E.CONSTANT R27, desc[UR6][R18.64+0x400] ;  /* 0x00040006121b7981 */ /* 0x000f62000c1e9900 */
[----:B------:R-:W-:Y:S01]  /*23b0*/  IADD3 R13, PT, PT, R13, 0x200, RZ ;  /* 0x000002000d0d7810 */ /* 0x000fe20007ffe0ff */
[--C-:B--2---:R-:W-:Y:S01]  /*23c0*/  FADD R21, R21, -R4.reuse ;  /* 0x8000000415157221 */ /* 0x104fe20000000000 */
[----:B----4-:R-:W-:Y:S01]  /*23d0*/  FADD R25, R25, -R4 ;  /* 0x8000000419197221 */ /* 0x010fe20000000000 */
[----:B---3--:R-:W-:Y:S02]  /*23e0*/  FMUL R23, R20, R23 ;  /* 0x0000001714177220 */ /* 0x008fe40000400000 */
[----:B------:R-:W-:Y:S01]  /*23f0*/  FMUL R20, R6, R21 ;  /* 0x0000001506147220 */ /* 0x000fe20000400000 */
[----:B-----5:R-:W-:-:S03]  /*2400*/  FMUL R27, R22, R27 ;  /* 0x0000001b161b7220 */ /* 0x020fc60000400000 */
[----:B------:R-:W-:Y:S01]  /*2410*/  FFMA R7, R20, R23, R7 ;  /* 0x0000001714077223 */ /* 0x000fe20000000007 */
[----:B------:R-:W-:Y:S01]  /*2420*/  FADD R12, R12, R23 ;  /* 0x000000170c0c7221 */ /* 0x000fe20000000000 */
[----:B------:R-:W-:-:S03]  /*2430*/  FMUL R20, R6, R25 ;  /* 0x0000001906147220 */ /* 0x000fc60000400000 */
[----:B------:R-:W-:Y:S01]  /*2440*/  FADD R12, R12, R27 ;  /* 0x0000001b0c0c7221 */ /* 0x000fe20000000000 */
[----:B------:R-:W-:-:S07]  /*2450*/  FFMA R7, R20, R27, R7 ;  /* 0x0000001b14077223 */ /* 0x000fce0000000007 */
.L_x_32:
[----:B------:R-:W-:Y:S05]  /*2460*/  BSYNC.RECONVERGENT B1 ;  /* 0x0000000000017941 */ /* 0x000fea0003800200 */
.L_x_31:
[----:B------:R-:W-:Y:S05]  /*2470*/  @P0 BRA `(.L_x_17) ;  /* 0x0000000000300947 */ /* 0x000fea0003800000 */
[----:B------:R-:W0:Y:S01]  /*2480*/  LDC.64 R18, c[0x0][0x388] ;  /* 0x0000e200ff127b82 */ /* 0x000e220000000a00 */
[----:B------:R-:W-:-:S04]  /*2490*/  IMAD.WIDE.U32 R8, R13, 0x4, R14 ;  /* 0x000000040d087825 */ /* 0x000fc800078e000e */
[C---:B------:R-:W-:Y:S02]  /*24a0*/  IMAD.WIDE.U32 R10, R13.reuse, 0x4, R16 ;  /* 0x000000040d0a7825 */ /* 0x040fe400078e0010 */
[----:B------:R-:W2:Y:S04]  /*24b0*/  LDG.E.CONSTANT R9, desc[UR6][R8.64] ;  /* 0x0000000608097981 */ /* 0x000ea8000c1e9900 */
[----:B------:R-:W3:Y:S01]  /*24c0*/  LDG.E.CONSTANT R10, desc[UR6][R10.64] ;  /* 0x000000060a0a7981 */ /* 0x000ee2000c1e9900 */
[----:B0-----:R-:W-:-:S06]  /*24d0*/  IMAD.WIDE.U32 R18, R13, 0x4, R18 ;  /* 0x000000040d127825 */ /* 0x001fcc00078e0012 */
[----:B------:R-:W3:Y:S01]  /*24e0*/  LDG.E.CONSTANT R19, desc[UR6][R18.64] ;  /* 0x0000000612137981 */ /* 0x000ee2000c1e9900 */
[----:B--2---:R-:W-:-:S04]  /*24f0*/  FADD R13, R9, -R4 ;  /* 0x80000004090d7221 */ /* 0x004fc80000000000 */
[----:B------:R-:W-:Y:S01]  /*2500*/  FMUL R20, R6, R13 ;  /* 0x0000000d06147220 */ /* 0x000fe20000400000 */
[----:B---3--:R-:W-:-:S04]  /*2510*/  FMUL R21, R10, R19 ;  /* 0x000000130a157220 */ /* 0x008fc80000400000 */
[----:B------:R-:W-:Y:S01]  /*2520*/  FFMA R7, R20, R21, R7 ;  /* 0x0000001514077223 */ /* 0x000fe20000000007 */
[----:B------:R-:W-:-:S07]  /*2530*/  FADD R12, R12, R21 ;  /* 0x000000150c0c7221 */ /* 0x000fce0000000000 */
.L_x_17:
[----:B------:R-:W-:Y:S05]  /*2540*/  BSYNC.RECONVERGENT B0 ;  /* 0x0000000000007941 */ /* 0x000fea0003800200 */
.L_x_16:
        /* <DEDUP_REMOVED lines=27> */
.L_x_36:
[----:B------:R-:W0:Y:S02]  /*2700*/  LDS R8, [R10+0x8] ;  /* 0x000008000a087984 */ /* 0x000e240000000800 */
[----:B0-----:R-:W-:-:S05]  /*2710*/  FADD R9, R7, R8 ;  /* 0x0000000807097221 */ /* 0x001fca0000000000 */
[----:B------:R-:W0:Y:S02]  /*2720*/  ATOMS.CAST.SPIN P0, [R10+0x8], R8, R9 ;  /* 0x000008080a00758d */ /* 0x000e240001800009 */
[----:B0-----:R-:W-:Y:S05]  /*2730*/  @!P0 BRA `(.L_x_36) ;  /* 0xfffffffc00f08947 */ /* 0x001fea000383ffff */
[----:B------:R-:W-:Y:S05]  /*2740*/  BSYNC.RECONVERGENT B1 ;  /* 0x0000000000017941 */ /* 0x000fea0003800200 */
.L_x_35:
[----:B------:R-:W0:Y:S02]  /*2750*/  LDS R8, [R10+0xc] ;  /* 0x00000c000a087984 */ /* 0x000e240000000800 */
[----:B0-----:R-:W-:-:S05]  /*2760*/  FADD R9, R13, R8 ;  /* 0x000000080d097221 */ /* 0x001fca0000000000 */
[----:B------:R-:W0:Y:S02]  /*2770*/  ATOMS.CAST.SPIN P0, [R10+0xc], R8, R9 ;  /* 0x00000c080a00758d */ /* 0x000e240001800009 */
[----:B0-----:R-:W-:Y:S05]  /*2780*/  @!P0 BRA `(.L_x_35) ;  /* 0xfffffffc00f08947 */ /* 0x001fea000383ffff */
.L_x_34:
[----:B------:R-:W-:Y:S05]  /*2790*/  BSYNC.RECONVERGENT B0 ;  /* 0x0000000000007941 */ /* 0x000fea0003800200 */
.L_x_33:
[----:B------:R-:W0:Y:S01]  /*27a0*/  LDCU UR4, c[0x0][0x3b4] ;  /* 0x00007680ff0477ac */ /* 0x000e220008000800 */
[----:B------:R-:W1:Y:S01]  /*27b0*/  S2UR UR5, SR_CgaCtaId ;  /* 0x00000000000579c3 */ /* 0x000e620000008800 */
[----:B------:R-:W-:Y:S01]  /*27c0*/  BSSY.RECONVERGENT B0, `(.L_x_37) ;  /* 0x0000110000007945 */ /* 0x000fe20003800200 */
[----:B0-----:R-:W-:Y:S01]  /*27d0*/  MOV R7, UR4 ;  /* 0x0000000400077c02 */ /* 0x001fe20008000f00 */
[----:B------:R-:W-:-:S05]  /*27e0*/  UMOV UR4, 0x400 ;  /* 0x0000040000047882 */ /* 0x000fca0000000000 */
[----:B------:R-:W-:Y:S01]  /*27f0*/  BAR.SYNC.DEFER_BLOCKING 0x0 ;  /* 0x0000000000007b1d */ /* 0x000fe20000010000 */
[----:B------:R-:W-:Y:S01]  /*2800*/  ISETP.GE.AND P0, PT, R0, R7, PT ;  /* 0x000000070000720c */ /* 0x000fe20003f06270 */
[----:B-1----:R-:W-:-:S12]  /*2810*/  ULEA UR4, UR5, UR4, 0x18 ;  /* 0x0000000405047291 */ /* 0x002fd8000f8ec0ff */
[----:B------:R-:W-:Y:S05]  /*2820*/  @P0 BRA `(.L_x_38) ;  /* 0x0000001000240947 */ /* 0x000fea0003800000 */
[----:B------:R-:W0:Y:S01]  /*2830*/  LDS.64 R18, [UR4+0x8] ;  /* 0x00000804ff127984 */ /* 0x000e220008000a00 */
[----:B------:R-:W1:Y:S01]  /*2840*/  MUFU.RCP R8, R5 ;  /* 0x0000000500087308 */ /* 0x000e620000001000 */
[----:B------:R-:W2:Y:S01]  /*2850*/  LDCU.64 UR8, c[0x0][0x388] ;  /* 0x00007100ff0877ac */ /* 0x000ea20008000a00 */
[----:B------:R-:W-:Y:S06]  /*2860*/  BSSY.RECONVERGENT B1, `(.L_x_39) ;  /* 0x000000d000017945 */ /* 0x000fec0003800200 */
[----:B------:R-:W3:Y:S01]  /*2870*/  FCHK P1, R6, R5 ;  /* 0x0000000506007302 */ /* 0x000ee20000020000 */
[----:B-1----:R-:W-:Y:S01]  /*2880*/  FFMA R7, -R5, R8, 1 ;  /* 0x3f80000005077423 */ /* 0x002fe20000000108 */
[----:B--2---:R-:W-:-:S03]  /*2890*/  ISETP.NE.U32.AND P0, PT, RZ, UR8, PT ;  /* 0x00000008ff007c0c */ /* 0x004fc6000bf05070 */
[----:B------:R-:W-:Y:S01]  /*28a0*/  FFMA R7, R8, R7, R8 ;  /* 0x0000000708077223 */ /* 0x000fe20000000008 */
[----:B------:R-:W-:-:S03]  /*28b0*/  ISETP.NE.AND.EX P0, PT, RZ, UR9, PT, P0 ;  /* 0x00000009ff007c0c */ /* 0x000fc6000bf05300 */
[----:B------:R-:W-:-:S04]  /*28c0*/  FFMA R8, R7, R6, RZ ;  /* 0x0000000607087223 */ /* 0x000fc800000000ff */
[----:B------:R-:W-:-:S04]  /*28d0*/  FFMA R9, -R5, R8, R6 ;  /* 0x0000000805097223 */ /* 0x000fc80000000106 */
[----:B------:R-:W-:Y:S01]  /*28e0*/  FFMA R8, R7, R9, R8 ;  /* 0x0000000907087223 */ /* 0x000fe20000000008 */
[----:B---3--:R-:W-:Y:S06]  /*28f0*/  @!P1 BRA `(.L_x_40) ;  /* 0x00000000000c9947 */ /* 0x008fec0003800000 */
[----:B------:R-:W-:-:S07]  /*2900*/  MOV R10, 0x2920 ;  /* 0x00002920000a7802 */ /* 0x000fce0000000f00 */
[----:B0-----:R-:W-:Y:S05]  /*2910*/  CALL.REL.NOINC `($__internal_0_$__cuda_sm3x_div_rn_noftz_f32_slowpath) ;  /* 0x0000002c008c7944 */ /* 0x001fea0003c00000 */
[----:B------:R-:W-:-:S07]  /*2920*/  MOV R8, R7 ;  /* 0x0000000700087202 */ /* 0x000fce0000000f00 */
.L_x_40:
[----:B------:R-:W-:Y:S05]  /*2930*/  BSYNC.RECONVERGENT B1 ;  /* 0x0000000000017941 */ /* 0x000fea0003800200 */
.L_x_39:
[----:B------:R-:W-:Y:S05]  /*2940*/  @P0 BRA `(.L_x_41) ;  /* 0x0000000400d40947 */ /* 0x000fea0003800000 */
[----:B------:R-:W1:Y:S01]  /*2950*/  LDCU UR5, c[0x0][0x3b4] ;  /* 0x00007680ff0577ac */ /* 0x000e620008000800 */
[-C--:B------:R-:W-:Y:S01]  /*2960*/  LOP3.LUT R10, RZ, R0.reuse, RZ, 0x33, !PT ;  /* 0x00000000ff0a7212 */ /* 0x080fe200078e33ff */
[----:B------:R-:W-:Y:S01]  /*2970*/  BSSY.RECONVERGENT B1, `(.L_x_42) ;  /* 0x0000032000017945 */ /* 0x000fe20003800200 */
[----:B------:R-:W-:Y:S02]  /*2980*/  MOV R22, R0 ;  /* 0x0000000000167202 */ /* 0x000fe40000000f00 */
[----:B-1----:R-:W-:-:S04]  /*2990*/  MOV R7, UR5 ;  /* 0x0000000500077c02 */ /* 0x002fc80008000f00 */
[----:B------:R-:W-:-:S04]  /*29a0*/  IADD3 R9, PT, PT, R10, R7, RZ ;  /* 0x000000070a097210 */ /* 0x000fc80007ffe0ff */
[C---:B------:R-:W-:Y:S02]  /*29b0*/  LOP3.LUT R10, R9.reuse, 0x300, RZ, 0xc0, !PT ;  /* 0x00000300090a7812 */ /* 0x040fe400078ec0ff */
[----:B------:R-:W-:Y:S02]  /*29c0*/  ISETP.GE.U32.AND P0, PT, R9, 0x300, PT ;  /* 0x000003000900780c */ /* 0x000fe40003f06070 */
[----:B------:R-:W-:-:S13]  /*29d0*/  ISETP.NE.AND P1, PT, R10, 0x300, PT ;  /* 0x000003000a00780c */ /* 0x000fda0003f25270 */
[----:B------:R-:W-:Y:S05]  /*29e0*/  @!P1 BRA `(.L_x_43) ;  /* 0x0000000000a89947 */ /* 0x000fea0003800000 */
[----:B------:R-:W1:Y:S01]  /*29f0*/  LDCU.128 UR8, c[0x0][0x390] ;  /* 0x00007200ff0877ac */ /* 0x000e620008000c00 */
[C---:B------:R-:W-:Y:S02]  /*2a00*/  SHF.L.U64.HI R11, R3.reuse, 0x2, R2 ;  /* 0x00000002030b7819 */ /* 0x040fe40000010202 */
[C---:B------:R-:W-:Y:S01]  /*2a10*/  SHF.L.U32 R10, R3.reuse, 0x2, RZ ;  /* 0x00000002030a7819 */ /* 0x040fe200000006ff */
[----:B------:R-:W2:Y:S01]  /*2a20*/  LDCU.64 UR12, c[0x0][0x380] ;  /* 0x00007000ff0c77ac */ /* 0x000ea20008000a00 */
[----:B------:R-:W-:Y:S02]  /*2a30*/  IADD3 R13, P1, PT, R3, R0, RZ ;  /* 0x00000000030d7210 */ /* 0x000fe40007f3e0ff */
[----:B------:R-:W-:Y:S01]  /*2a40*/  LEA.HI R9, R9, 0x1, RZ, 0x18 ;  /* 0x0000000109097811 */ /* 0x000fe200078fc0ff */
[----:B------:R-:W-:Y:S01]  /*2a50*/  IMAD.WIDE.U32 R10, R0, 0x4, R10 ;  /* 0x00000004000a7825 */ /* 0x000fe200078e000a */
[----:B------:R-:W-:Y:S02]  /*2a60*/  IADD3.X R12, PT, PT, RZ, R2, RZ, P1, !PT ;  /* 0x00000002ff0c7210 */ /* 0x000fe40000ffe4ff */
[----:B------:R-:W-:-:S02]  /*2a70*/  SHF.L.U32 R21, R9, 0x8, RZ ;  /* 0x0000000809157819 */ /* 0x000fc400000006ff */
[----:B------:R-:W-:Y:S02]  /*2a80*/  LOP3.LUT R23, R9, 0x3, RZ, 0xc0, !PT ;  /* 0x0000000309177812 */ /* 0x000fe400078ec0ff */
[----:B------:R-:W-:Y:S02]  /*2a90*/  LOP3.LUT R25, R21, 0x300, RZ, 0xc0, !PT ;  /* 0x0000030015197812 */ /* 0x000fe400078ec0ff */
[----:B------:R-:W-:Y:S02]  /*2aa0*/  IADD3 R23, PT, PT, -R23, RZ, RZ ;  /* 0x000000ff17177210 */ /* 0x000fe40007ffe1ff */
[C---:B-1----:R-:W-:Y:S02]  /*2ab0*/  LEA R24, P2, R13.reuse, UR10, 0x2 ;  /* 0x0000000a0d187c11 */ /* 0x042fe4000f8410ff */
[----:B------:R-:W-:Y:S02]  /*2ac0*/  IADD3 R20, P1, PT, R10, UR8, RZ ;  /* 0x000000080a147c10 */ /* 0x000fe4000ff3e0ff */
[----:B------:R-:W-:-:S02]  /*2ad0*/  LEA.HI.X R13, R13, UR11, R12, 0x2, P2 ;  /* 0x0000000b0d0d7c11 */ /* 0x000fc400090f140c */
[----:B--2---:R-:W-:Y:S02]  /*2ae0*/  IADD3 R12, P2, PT, R10, UR12, RZ ;  /* 0x0000000c0a0c7c10 */ /* 0x004fe4000ff5e0ff */
[C---:B------:R-:W-:Y:S02]  /*2af0*/  IADD3.X R9, PT, PT, R11.reuse, UR9, RZ, P1, !PT ;  /* 0x000000090b097c10 */ /* 0x040fe40008ffe4ff */
[----:B------:R-:W-:Y:S02]  /*2b00*/  IADD3.X R21, PT, PT, R11, UR13, RZ, P2, !PT ;  /* 0x0000000d0b157c10 */ /* 0x000fe400097fe4ff */
[----:B------:R-:W-:-:S07]  /*2b10*/  IADD3 R22, PT, PT, R0, R25, RZ ;  /* 0x0000001900167210 */ /* 0x000fce0007ffe0ff */
.L_x_44:
[----:B-1----:R-:W-:Y:S02]  /*2b20*/  MOV R10, R12 ;  /* 0x0000000c000a7202 */ /* 0x002fe40000000f00 */
[----:B------:R-:W-:-:S05]  /*2b30*/  MOV R11, R21 ;  /* 0x00000015000b7202 */ /* 0x000fca0000000f00 */
[----:B------:R1:W2:Y:S02]  /*2b40*/  LDG.E.CONSTANT R25, desc[UR6][R10.64] ;  /* 0x000000060a197981 */ /* 0x0002a4000c1e9900 */
[----:B-1----:R-:W-:Y:S02]  /*2b50*/  MOV R10, R20 ;  /* 0x00000014000a7202 */ /* 0x002fe40000000f00 */
[----:B------:R-:W-:-:S05]  /*2b60*/  MOV R11, R9 ;  /* 0x00000009000b7202 */ /* 0x000fca0000000f00 */
[----:B------:R1:W0:Y:S01]  /*2b70*/  LDG.E.CONSTANT R26, desc[UR6][R10.64] ;  /* 0x000000060a1a7981 */ /* 0x000222000c1e9900 */
[----:B------:R-:W-:Y:S02]  /*2b80*/  IADD3 R23, PT, PT, R23, 0x1, RZ ;  /* 0x0000000117177810 */ /* 0x000fe40007ffe0ff */
[----:B------:R-:W-:Y:S02]  /*2b90*/  IADD3 R20, P3, PT, R20, 0x400, RZ ;  /* 0x0000040014147810 */ /* 0x000fe40007f7e0ff */
[----:B------:R-:W-:Y:S02]  /*2ba0*/  ISETP.NE.AND P1, PT, R23, RZ, PT ;  /* 0x000000ff1700720c */ /* 0x000fe40003f25270 */
[----:B------:R-:W-:Y:S02]  /*2bb0*/  IADD3 R12, P4, PT, R12, 0x400, RZ ;  /* 0x000004000c0c7810 */ /* 0x000fe40007f9e0ff */
[----:B------:R-:W-:Y:S02]  /*2bc0*/  IADD3.X R9, PT, PT, RZ, R9, RZ, P3, !PT ;  /* 0x00000009ff097210 */ /* 0x000fe40001ffe4ff */
[----:B-1----:R-:W-:-:S02]  /*2bd0*/  MOV R10, R24 ;  /* 0x00000018000a7202 */ /* 0x002fc40000000f00 */
[----:B------:R-:W-:Y:S02]  /*2be0*/  MOV R11, R13 ;  /* 0x0000000d000b7202 */ /* 0x000fe40000000f00 */
[----:B------:R-:W-:Y:S02]  /*2bf0*/  IADD3 R24, P2, PT, R24, 0x400, RZ ;  /* 0x0000040018187810 */ /* 0x000fe40007f5e0ff */
[----:B------:R-:W-:Y:S02]  /*2c00*/  IADD3.X R21, PT, PT, RZ, R21, RZ, P4, !PT ;  /* 0x00000015ff157210 */ /* 0x000fe400027fe4ff */
[----:B------:R-:W-:Y:S01]  /*2c10*/  IADD3.X R13, PT, PT, RZ, R13, RZ, P2, !PT ;  /* 0x0000000dff0d7210 */ /* 0x000fe200017fe4ff */
[----:B--2---:R-:W-:Y:S01]  /*2c20*/  FADD R25, R25, -R4 ;  /* 0x8000000419197221 */ /* 0x004fe20000000000 */
[----:B0-----:R-:W-:-:S03]  /*2c30*/  FFMA R27, R5, R26, -R18 ;  /* 0x0000001a051b7223 */ /* 0x001fc60000000812 */
[----:B------:R-:W-:-:S04]  /*2c40*/  FMUL R26, R6, R25 ;  /* 0x00000019061a7220 */ /* 0x000fc80000400000 */
[----:B------:R-:W-:-:S04]  /*2c50*/  FFMA R27, R26, -R19, R27 ;  /* 0x800000131a1b7223 */ /* 0x000fc8000000001b */
[----:B------:R-:W-:-:S05]  /*2c60*/  FMUL R27, R27, R8 ;  /* 0x000000081b1b7220 */ /* 0x000fca0000400000 */
[----:B------:R1:W-:Y:S01]  /*2c70*/  STG.E desc[UR6][R10.64], R27 ;  /* 0x0000001b0a007986 */ /* 0x0003e2000c101906 */
[----:B------:R-:W-:Y:S05]  /*2c80*/  @P1 BRA `(.L_x_44) ;  /* 0xfffffffc00a41947 */ /* 0x000fea000383ffff */
.L_x_43:
[----:B------:R-:W-:Y:S05]  /*2c90*/  BSYNC.RECONVERGENT B1 ;  /* 0x0000000000017941 */ /* 0x000fea0003800200 */
.L_x_42:
[----:B------:R-:W-:Y:S04]  /*2ca0*/  BSSY.RECONVERGENT B1, `(.L_x_45) ;  /* 0x000003e000017945 */ /* 0x000fe80003800200 */
[----:B------:R-:W-:Y:S05]  /*2cb0*/  @!P0 BRA `(.L_x_46) ;  /* 0x0000000000f08947 */ /* 0x000fea0003800000 */
[----:B------:R-:W2:Y:S01]  /*2cc0*/  LDCU.128 UR12, c[0x0][0x390] ;  /* 0x00007200ff0c77ac */ /* 0x000ea20008000c00 */
[C---:B-1----:R-:W-:Y:S02]  /*2cd0*/  SHF.L.U64.HI R11, R3.reuse, 0x2, R2 ;  /* 0x00000002030b7819 */ /* 0x042fe40000010202 */
[C---:B------:R-:W-:Y:S01]  /*2ce0*/  SHF.L.U32 R10, R3.reuse, 0x2, RZ ;  /* 0x00000002030a7819 */ /* 0x040fe200000006ff */
[----:B------:R-:W1:Y:S01]  /*2cf0*/  LDCU.64 UR8, c[0x0][0x380] ;  /* 0x00007000ff0877ac */ /* 0x000e620008000a00 */
[----:B------:R-:W-:-:S03]  /*2d00*/  IADD3 R24, P0, PT, R3, R22, RZ ;  /* 0x0000001603187210 */ /* 0x000fc60007f1e0ff */
[----:B------:R-:W-:Y:S01]  /*2d10*/  IMAD.WIDE.U32 R10, R22, 0x4, R10 ;  /* 0x00000004160a7825 */ /* 0x000fe200078e000a */
[----:B------:R-:W-:Y:S02]  /*2d20*/  IADD3.X R13, PT, PT, RZ, R2, RZ, P0, !PT ;  /* 0x00000002ff0d7210 */ /* 0x000fe400007fe4ff */
[----:B------:R-:W-:Y:S02]  /*2d30*/  IADD3 R10, P0, PT, R10, 0x800, RZ ;  /* 0x000008000a0a7810 */ /* 0x000fe40007f1e0ff */
[----:B--2---:R-:W-:-:S03]  /*2d40*/  LEA R9, P1, R24, UR14, 0x2 ;  /* 0x0000000e18097c11 */ /* 0x004fc6000f8210ff */
[----:B------:R-:W-:Y:S01]  /*2d50*/  IMAD.X R11, RZ, RZ, R11, P0 ;  /* 0x000000ffff0b7224 */ /* 0x000fe200000e060b */
[----:B------:R-:W-:Y:S02]  /*2d60*/  IADD3 R12, P2, PT, R10, UR12, RZ ;  /* 0x0000000c0a0c7c10 */ /* 0x000fe4000ff5e0ff */
[----:B------:R-:W-:Y:S02]  /*2d70*/  LEA.HI.X R24, R24, UR15, R13, 0x2, P1 ;  /* 0x0000000f18187c11 */ /* 0x000fe400088f140d */
[----:B------:R-:W-:Y:S02]  /*2d80*/  IADD3 R9, P3, PT, R9, 0x800, RZ ;  /* 0x0000080009097810 */ /* 0x000fe40007f7e0ff */
[----:B-1----:R-:W-:Y:S02]  /*2d90*/  IADD3 R10, P1, PT, R10, UR8, RZ ;  /* 0x000000080a0a7c10 */ /* 0x002fe4000ff3e0ff */
[----:B------:R-:W-:Y:S02]  /*2da0*/  IADD3.X R13, PT, PT, R11, UR13, RZ, P2, !PT ;  /* 0x0000000d0b0d7c10 */ /* 0x000fe400097fe4ff */
[----:B------:R-:W-:-:S02]  /*2db0*/  IADD3.X R24, PT, PT, RZ, R24, RZ, P3, !PT ;  /* 0x00000018ff187210 */ /* 0x000fc40001ffe4ff */
[----:B------:R-:W-:-:S07]  /*2dc0*/  IADD3.X R11, PT, PT, R11, UR9, RZ, P1, !PT ;  /* 0x000000090b0b7c10 */ /* 0x000fce0008ffe4ff */
.L_x_47:
[----:B--2---:R-:W2:Y:S04]  /*2dd0*/  LDG.E.CONSTANT R21, desc[UR6][R10.64+-0x800] ;  /* 0xfff800060a157981 */ /* 0x004ea8000c1e9900 */
[----:B------:R-:W0:Y:S04]  /*2de0*/  LDG.E.CONSTANT R23, desc[UR6][R12.64+-0x800] ;  /* 0xfff800060c177981 */ /* 0x000e28000c1e9900 */
[----:B------:R-:W3:Y:S04]  /*2df0*/  LDG.E.CONSTANT R25, desc[UR6][R10.64+-0x400] ;  /* 0xfffc00060a197981 */ /* 0x000ee8000c1e9900 */
[----:B------:R-:W4:Y:S01]  /*2e00*/  LDG.E.CONSTANT R20, desc[UR6][R12.64+-0x400] ;  /* 0xfffc00060c147981 */ /* 0x000f22000c1e9900 */
[----:B--2---:R-:W-:Y:S01]  /*2e10*/  FADD R21, R21, -R4 ;  /* 0x8000000415157221 */ /* 0x004fe20000000000 */
[----:B0-----:R-:W-:-:S03]  /*2e20*/  FFMA R23, R5, R23, -R18 ;  /* 0x0000001705177223 */ /* 0x001fc60000000812 */
[----:B------:R-:W-:Y:S01]  /*2e30*/  FMUL R26, R6, R21 ;  /* 0x00000015061a7220 */ /* 0x000fe20000400000 */
[----:B---3--:R-:W-:-:S03]  /*2e40*/  FADD R25, R25, -R4 ;  /* 0x8000000419197221 */ /* 0x008fc60000000000 */
[----:B------:R-:W-:Y:S02]  /*2e50*/  FFMA R21, R26, -R19, R23 ;  /* 0x800000131a157223 */ /* 0x000fe40000000017 */
[----:B------:R-:W2:Y:S01]  /*2e60*/  LDG.E.CONSTANT R23, desc[UR6][R10.64] ;  /* 0x000000060a177981 */ /* 0x000ea2000c1e9900 */
[----:B----4-:R-:W-:Y:S01]  /*2e70*/  FFMA R27, R5, R20, -R18 ;  /* 0x00000014051b7223 */ /* 0x010fe20000000812 */
[----:B------:R-:W-:Y:S02]  /*2e80*/  FMUL R26, R6, R25 ;  /* 0x00000019061a7220 */ /* 0x000fe40000400000 */
[----:B------:R-:W3:Y:S02]  /*2e90*/  LDG.E.CONSTANT R20, desc[UR6][R12.64] ;  /* 0x000000060c147981 */ /* 0x000ee4000c1e9900 */
[----:B------:R-:W-:Y:S02]  /*2ea0*/  FFMA R25, R26, -R19, R27 ;  /* 0x800000131a197223 */ /* 0x000fe4000000001b */
[----:B------:R0:W4:Y:S04]  /*2eb0*/  LDG.E.CONSTANT R27, desc[UR6][R10.64+0x400] ;  /* 0x000400060a1b7981 */ /* 0x000128000c1e9900 */
[----:B------:R1:W5:Y:S01]  /*2ec0*/  LDG.E.CONSTANT R26, desc[UR6][R12.64+0x400] ;  /* 0x000400060c1a7981 */ /* 0x000362000c1e9900 */
[----:B------:R-:W-:Y:S01]  /*2ed0*/  FMUL R25, R25, R8 ;  /* 0x0000000819197220 */ /* 0x000fe20000400000 */
[----:B------:R-:W-:-:S04]  /*2ee0*/  IADD3 R22, PT, PT, R22, 0x400, RZ ;  /* 0x0000040016167810 */ /* 0x000fc80007ffe0ff */
[----:B------:R-:W-:Y:S02]  /*2ef0*/  ISETP.GE.AND P0, PT, R22, R7, PT ;  /* 0x000000071600720c */ /* 0x000fe40003f06270 */
[----:B0-----:R-:W-:Y:S02]  /*2f00*/  IADD3 R10, P1, PT, R10, 0x1000, RZ ;  /* 0x000010000a0a7810 */ /* 0x001fe40007f3e0ff */
[----:B-1----:R-:W-:Y:S02]  /*2f10*/  IADD3 R12, P2, PT, R12, 0x1000, RZ ;  /* 0x000010000c0c7810 */ /* 0x002fe40007f5e0ff */
[----:B------:R-:W-:Y:S02]  /*2f20*/  IADD3.X R11, PT, PT, RZ, R11, RZ, P1, !PT ;  /* 0x0000000bff0b7210 */ /* 0x000fe40000ffe4ff */
[----:B------:R-:W-:Y:S01]  /*2f30*/  IADD3.X R13, PT, PT, RZ, R13, RZ, P2, !PT ;  /* 0x0000000dff0d7210 */ /* 0x000fe200017fe4ff */
[----:B--2---:R-:W-:Y:S01]  /*2f40*/  FADD R23, R23, -R4 ;  /* 0x8000000417177221 */ /* 0x004fe20000000000 */
[----:B---3--:R-:W-:-:S03]  /*2f50*/  FFMA R29, R5, R20, -R18 ;  /* 0x00000014051d7223 */ /* 0x008fc60000000812 */
[----:B------:R-:W-:Y:S01]  /*2f60*/  FMUL R20, R6, R23 ;  /* 0x0000001706147220 */ /* 0x000fe20000400000 */
[----:B----4-:R-:W-:-:S03]  /*2f70*/  FADD R27, R27, -R4 ;  /* 0x800000041b1b7221 */ /* 0x010fc60000000000 */
[----:B------:R-:W-:Y:S01]  /*2f80*/  FFMA R23, R20, -R19, R29 ;  /* 0x8000001314177223 */ /* 0x000fe2000000001d */
[----:B-----5:R-:W-:Y:S01]  /*2f90*/  FFMA R29, R5, R26, -R18 ;  /* 0x0000001a051d7223 */ /* 0x020fe20000000812 */
[----:B------:R-:W-:Y:S01]  /*2fa0*/  FMUL R20, R6, R27 ;  /* 0x0000001b06147220 */ /* 0x000fe20000400000 */
[-C--:B------:R-:W-:Y:S01]  /*2fb0*/  FMUL R27, R21, R8.reuse ;  /* 0x00000008151b7220 */ /* 0x080fe20000400000 */
[----:B------:R-:W-:Y:S01]  /*2fc0*/  FMUL R23, R23, R8 ;  /* 0x0000000817177220 */ /* 0x000fe20000400000 */
[----:B------:R-:W-:Y:S01]  /*2fd0*/  MOV R21, R24 ;  /* 0x0000001800157202 */ /* 0x000fe20000000f00 */
[----:B------:R-:W-:Y:S01]  /*2fe0*/  FFMA R29, R20, -R19, R29 ;  /* 0x80000013141d7223 */ /* 0x000fe2000000001d */
[----:B------:R-:W-:-:S03]  /*2ff0*/  MOV R20, R9 ;  /* 0x0000000900147202 */ /* 0x000fc60000000f00 */
[----:B------:R-:W-:Y:S01]  /*3000*/  FMUL R29, R29, R8 ;  /* 0x000000081d1d7220 */ /* 0x000fe20000400000 */
[----:B------:R-:W-:Y:S01]  /*3010*/  IADD3 R9, P3, PT, R20, 0x1000, RZ ;  /* 0x0000100014097810 */ /* 0x000fe20007f7e0ff */
[----:B------:R2:W-:Y:S03]  /*3020*/  STG.E desc[UR6][R20.64+-0x800], R27 ;  /* 0xfff8001b14007986 */ /* 0x0005e6000c101906 */
[----:B------:R-:W-:Y:S01]  /*3030*/  IADD3.X R24, PT, PT, RZ, R21, RZ, P3, !PT ;  /* 0x00000015ff187210 */ /* 0x000fe20001ffe4ff */
[----:B------:R2:W-:Y:S04]  /*3040*/  STG.E desc[UR6][R20.64+-0x400], R25 ;  /* 0xfffc001914007986 */ /* 0x0005e8000c101906 */
[----:B------:R2:W-:Y:S04]  /*3050*/  STG.E desc[UR6][R20.64], R23 ;  /* 0x0000001714007986 */ /* 0x0005e8000c101906 */
[----:B------:R2:W-:Y:S01]  /*3060*/  STG.E desc[UR6][R20.64+0x400], R29 ;  /* 0x0004001d14007986 */ /* 0x0005e2000c101906 */
[----:B------:R-:W-:Y:S05]  /*3070*/  @!P0 BRA `(.L_x_47) ;  /* 0xfffffffc00548947 */ /* 0x000fea000383ffff */
.L_x_46:
[----:B------:R-:W-:Y:S05]  /*3080*/  BSYNC.RECONVERGENT B1 ;  /* 0x0000000000017941 */ /* 0x000fea0003800200 */
.L_x_45:
[----:B------:R-:W-:Y:S05]  /*3090*/  BRA `(.L_x_38) ;  /* 0x0000000800087947 */ /* 0x000fea0003800000 */
.L_x_41:
        /* <DEDUP_REMOVED lines=11> */
[----:B------:R-:W2:Y:S01]  /*3150*/  LDC.64 R12, c[0x0][0x388] ;  /* 0x0000e200ff0c7b82 */ /* 0x000ea20000000a00 */
[C---:B------:R-:W-:Y:S01]  /*3160*/  SHF.L.U64.HI R11, R3.reuse, 0x2, R2 ;  /* 0x00000002030b7819 */ /* 0x040fe20000010202 */
[----:B------:R-:W3:Y:S01]  /*3170*/  LDCU.64 UR12, c[0x0][0x380] ;  /* 0x00007000ff0c77ac */ /* 0x000ee20008000a00 */
[C---:B------:R-:W-:Y:S02]  /*3180*/  SHF.L.U32 R10, R3.reuse, 0x2, RZ ;  /* 0x00000002030a7819 */ /* 0x040fe400000006ff */
[----:B------:R-:W-:Y:S02]  /*3190*/  IADD3 R9, P1, PT, R3, R0, RZ ;  /* 0x0000000003097210 */ /* 0x000fe40007f3e0ff */
[----:B------:R-:W-:Y:S01]  /*31a0*/  IADD3 R21, PT, PT, R21, 0x100, RZ ;  /* 0x0000010015157810 */ /* 0x000fe20007ffe0ff */
[----:B------:R-:W-:Y:S01]  /*31b0*/  IMAD.WIDE.U32 R10, R0, 0x4, R10 ;  /* 0x00000004000a7825 */ /* 0x000fe200078e000a */
[----:B------:R-:W-:-:S02]  /*31c0*/  IADD3.X R22, PT, PT, RZ, R2, RZ, P1, !PT ;  /* 0x00000002ff167210 */ /* 0x000fc40000ffe4ff */
[----:B------:R-:W-:Y:S02]  /*31d0*/  LEA.HI R20, R20, 0x1, RZ, 0x18 ;  /* 0x0000000114147811 */ /* 0x000fe400078fc0ff */
[----:B------:R-:W-:Y:S02]  /*31e0*/  LOP3.LUT R21, R21, 0x300, RZ, 0xc0, !PT ;  /* 0x0000030015157812 */ /* 0x000fe400078ec0ff */
[----:B------:R-:W-:Y:S02]  /*31f0*/  LOP3.LUT R20, R20, 0x3, RZ, 0xc0, !PT ;  /* 0x0000000314147812 */ /* 0x000fe400078ec0ff */
[----:B-1----:R-:W-:-:S04]  /*3200*/  LEA R26, P2, R9, UR10, 0x2 ;  /* 0x0000000a091a7c11 */ /* 0x002fc8000f8410ff */
[----:B------:R-:W-:Y:S02]  /*3210*/  LEA.HI.X R9, R9, UR11, R22, 0x2, P2 ;  /* 0x0000000b09097c11 */ /* 0x000fe400090f1416 */
[----:B------:R-:W-:Y:S01]  /*3220*/  IADD3 R22, P1, PT, R10, UR8, RZ ;  /* 0x000000080a167c10 */ /* 0x000fe2000ff3e0ff */
[----:B--2---:R-:W-:Y:S01]  /*3230*/  IMAD.WIDE.U32 R12, R0, 0x4, R12 ;  /* 0x00000004000c7825 */ /* 0x004fe200078e000c */
[----:B---3--:R-:W-:Y:S02]  /*3240*/  IADD3 R24, P2, PT, R10, UR12, RZ ;  /* 0x0000000c0a187c10 */ /* 0x008fe4000ff5e0ff */
[C---:B------:R-:W-:Y:S02]  /*3250*/  IADD3.X R23, PT, PT, R11.reuse, UR9, RZ, P1, !PT ;  /* 0x000000090b177c10 */ /* 0x040fe40008ffe4ff */
[----:B------:R-:W-:Y:S02]  /*3260*/  IADD3.X R25, PT, PT, R11, UR13, RZ, P2, !PT ;  /* 0x0000000d0b197c10 */ /* 0x000fe400097fe4ff */
[----:B------:R-:W-:-:S02]  /*3270*/  IADD3 R10, PT, PT, R0, R21, RZ ;  /* 0x00000015000a7210 */ /* 0x000fc40007ffe0ff */
[----:B------:R-:W-:-:S07]  /*3280*/  IADD3 R11, PT, PT, -R20, RZ, RZ ;  /* 0x000000ff140b7210 */ /* 0x000fce0007ffe1ff */
.L_x_50:
[----:B-1----:R-:W2:Y:S04]  /*3290*/  LDG.E.CONSTANT R20, desc[UR6][R22.64] ;  /* 0x0000000616147981 */ /* 0x002ea8000c1e9900 */
[----:B------:R-:W2:Y:S02]  /*32a0*/  LDG.E.CONSTANT R21, desc[UR6][R12.64] ;  /* 0x000000060c157981 */ /* 0x000ea4000c1e9900 */
[----:B--2---:R-:W-:Y:S02]  /*32b0*/  FMUL R20, R20, R21 ;  /* 0x0000001514147220 */ /* 0x004fe40000400000 */
[----:B------:R1:W2:Y:S01]  /*32c0*/  LDG.E.CONSTANT R21, desc[UR6][R24.64] ;  /* 0x0000000618157981 */ /* 0x0002a2000c1e9900 */
[----:B------:R-:W-:Y:S01]  /*32d0*/  IADD3 R11, PT, PT, R11, 0x1, RZ ;  /* 0x000000010b0b7810 */ /* 0x000fe20007ffe0ff */
[----:B0-----:R-:W-:Y:S01]  /*32e0*/  FFMA R27, R5, R20, -R18 ;  /* 0x00000014051b7223 */ /* 0x001fe20000000812 */
[----:B------:R-:W-:-:S02]  /*32f0*/  IADD3 R12, P3, PT, R12, 0x400, RZ ;  /* 0x000004000c0c7810 */ /* 0x000fc40007f7e0ff */
[----:B------:R-:W-:Y:S02]  /*3300*/  ISETP.NE.AND P1, PT, R11, RZ, PT ;  /* 0x000000ff0b00720c */ /* 0x000fe40003f25270 */
[----:B------:R-:W-:Y:S02]  /*3310*/  IADD3 R22, P4, PT, R22, 0x400, RZ ;  /* 0x0000040016167810 */ /* 0x000fe40007f9e0ff */
[----:B------:R-:W-:Y:S02]  /*3320*/  IADD3.X R13, PT, PT, RZ, R13, RZ, P3, !PT ;  /* 0x0000000dff0d7210 */ /* 0x000fe40001ffe4ff */
[----:B-1----:R-:W-:Y:S02]  /*3330*/  IADD3 R24, P5, PT, R24, 0x400, RZ ;  /* 0x0000040018187810 */ /* 0x002fe40007fbe0ff */
[----:B------:R-:W-:Y:S02]  /*3340*/  IADD3.X R23, PT, PT, RZ, R23, RZ, P4, !PT ;  /* 0x00000017ff177210 */ /* 0x000fe400027fe4ff */
[----:B------:R-:W-:Y:S01]  /*3350*/  IADD3.X R25, PT, PT, RZ, R25, RZ, P5, !PT ;  /* 0x00000019ff197210 */ /* 0x000fe20002ffe4ff */
[----:B--2---:R-:W-:-:S04]  /*3360*/  FADD R21, R21, -R4 ;  /* 0x8000000415157221 */ /* 0x004fc80000000000 */
[----:B------:R-:W-:Y:S01]  /*3370*/  FMUL R20, R6, R21 ;  /* 0x0000001506147220 */ /* 0x000fe20000400000 */
[----:B------:R-:W-:-:S03]  /*3380*/  MOV R21, R9 ;  /* 0x0000000900157202 */ /* 0x000fc60000000f00 */
[----:B------:R-:W-:Y:S01]  /*3390*/  FFMA R27, R20, -R19, R27 ;  /* 0x80000013141b7223 */ /* 0x000fe2000000001b */
[----:B------:R-:W-:Y:S02]  /*33a0*/  MOV R20, R26 ;  /* 0x0000001a00147202 */ /* 0x000fe40000000f00 */
[----:B------:R-:W-:Y:S01]  /*33b0*/  IADD3 R26, P2, PT, R26, 0x400, RZ ;  /* 0x000004001a1a7810 */ /* 0x000fe20007f5e0ff */
[----:B------:R-:W-:-:S03]  /*33c0*/  FMUL R27, R27, R8 ;  /* 0x000000081b1b7220 */ /* 0x000fc60000400000 */
[----:B------:R-:W-:Y:S02]  /*33d0*/  IADD3.X R9, PT, PT, RZ, R9, RZ, P2, !PT ;  /* 0x00000009ff097210 */ /* 0x000fe400017fe4ff */
[----:B------:R1:W-:Y:S01]  /*33e0*/  STG.E desc[UR6][R20.64], R27 ;  /* 0x0000001b14007986 */ /* 0x0003e2000c101906 */
[----:B------:R-:W-:Y:S06]  /*33f0*/  @P1 BRA `(.L_x_50) ;  /* 0xfffffffc00a41947 */ /* 0x000fec000383ffff */
.L_x_49:
[----:B------:R-:W-:Y:S05]  /*3400*/  BSYNC.RECONVERGENT B1 ;  /* 0x0000000000017941 */ /* 0x000fea0003800200 */
.L_x_48:
[----:B------:R-:W-:Y:S05]  /*3410*/  @!P0 BRA `(.L_x_38) ;  /* 0x0000000400288947 */ /* 0x000fea0003800000 */
[----:B------:R-:W2:Y:S01]  /*3420*/  LDC.64 R12, c[0x0][0x388] ;  /* 0x0000e200ff0c7b82 */ /* 0x000ea20000000a00 */
[----:B------:R-:W3:Y:S01]  /*3430*/  LDCU.128 UR12, c[0x0][0x390] ;  /* 0x00007200ff0c77ac */ /* 0x000ee20008000c00 */
[C---:B-1----:R-:W-:Y:S02]  /*3440*/  SHF.L.U64.HI R21, R3.reuse, 0x2, R2 ;  /* 0x0000000203157819 */ /* 0x042fe40000010202 */
[C---:B------:R-:W-:Y:S01]  /*3450*/  SHF.L.U32 R20, R3.reuse, 0x2, RZ ;  /* 0x0000000203147819 */ /* 0x040fe200000006ff */
[----:B------:R-:W1:Y:S01]  /*3460*/  LDCU.64 UR8, c[0x0][0x380] ;  /* 0x00007000ff0877ac */ /* 0x000e620008000a00 */
[----:B------:R-:W-:-:S03]  /*3470*/  IADD3 R11, P2, PT, R3, R10, RZ ;  /* 0x0000000a030b7210 */ /* 0x000fc60007f5e0ff */
[----:B------:R-:W-:-:S03]  /*3480*/  IMAD.WIDE.U32 R20, R10, 0x4, R20 ;  /* 0x000000040a147825 */ /* 0x000fc600078e0014 */
[----:B------:R-:W-:Y:S02]  /*3490*/  IADD3 R24, P1, PT, R20, 0x800, RZ ;  /* 0x0000080014187810 */ /* 0x000fe40007f3e0ff */
[----:B------:R-:W-:Y:S02]  /*34a0*/  IADD3.X R20, PT, PT, RZ, R2, RZ, P2, !PT ;  /* 0x00000002ff147210 */ /* 0x000fe400017fe4ff */
[----:B------:R-:W-:Y:S02]  /*34b0*/  IADD3.X R21, PT, PT, RZ, R21, RZ, P1, !PT ;  /* 0x00000015ff157210 */ /* 0x000fe40000ffe4ff */
[----:B---3--:R-:W-:Y:S02]  /*34c0*/  LEA R9, P0, R11, UR14, 0x2 ;  /* 0x0000000e0b097c11 */ /* 0x008fe4000f8010ff */
[----:B------:R-:W-:Y:S01]  /*34d0*/  IADD3 R22, P2, PT, R24, UR12, RZ ;  /* 0x0000000c18167c10 */ /* 0x000fe2000ff5e0ff */
[----:B--2---:R-:W-:Y:S01]  /*34e0*/  IMAD.WIDE.U32 R12, R10, 0x4, R12 ;  /* 0x000000040a0c7825 */ /* 0x004fe200078e000c */
[----:B------:R-:W-:-:S02]  /*34f0*/  IADD3 R9, P4, PT, R9, 0x800, RZ ;  /* 0x0000080009097810 */ /* 0x000fc40007f9e0ff */
[----:B-1----:R-:W-:Y:S02]  /*3500*/  IADD3 R24, P1, PT, R24, UR8, RZ ;  /* 0x0000000818187c10 */ /* 0x002fe4000ff3e0ff */
[----:B------:R-:W-:Y:S02]  /*3510*/  IADD3 R12, P3, PT, R12, 0x800, RZ ;  /* 0x000008000c0c7810 */ /* 0x000fe40007f7e0ff */
[----:B------:R-:W-:Y:S02]  /*3520*/  LEA.HI.X R11, R11, UR15, R20, 0x2, P0 ;  /* 0x0000000f0b0b7c11 */ /* 0x000fe400080f1414 */
[C---:B------:R-:W-:Y:S01]  /*3530*/  IADD3.X R23, PT, PT, R21.reuse, UR13, RZ, P2, !PT ;  /* 0x0000000d15177c10 */ /* 0x040fe200097fe4ff */
[----:B------:R-:W-:Y:S01]  /*3540*/  IMAD.X R13, RZ, RZ, R13, P3 ;  /* 0x000000ffff0d7224 */ /* 0x000fe200018e060d */
[----:B------:R-:W-:Y:S02]  /*3550*/  IADD3.X R25, PT, PT, R21, UR9, RZ, P1, !PT ;  /* 0x0000000915197c10 */ /* 0x000fe40008ffe4ff */
[----:B------:R-:W-:-:S07]  /*3560*/  IADD3.X R26, PT, PT, RZ, R11, RZ, P4, !PT ;  /* 0x0000000bff1a7210 */ /* 0x000fce00027fe4ff */
.L_x_51:
[----:B---3--:R-:W2:Y:S04]  /*3570*/  LDG.E.CONSTANT R20, desc[UR6][R22.64+-0x800] ;  /* 0xfff8000616147981 */ /* 0x008ea8000c1e9900 */
[----:B------:R-:W2:Y:S04]  /*3580*/  LDG.E.CONSTANT R21, desc[UR6][R12.64+-0x800] ;  /* 0xfff800060c157981 */ /* 0x000ea8000c1e9900 */
[----:B------:R-:W3:Y:S04]  /*3590*/  LDG.E.CONSTANT R11, desc[UR6][R24.64+-0x800] ;  /* 0xfff80006180b7981 */ /* 0x000ee8000c1e9900 */
[----:B------:R-:W4:Y:S04]  /*35a0*/  LDG.E.CONSTANT R28, desc[UR6][R22.64+-0x400] ;  /* 0xfffc0006161c7981 */ /* 0x000f28000c1e9900 */
[----:B------:R-:W4:Y:S04]  /*35b0*/  LDG.E.CONSTANT R29, desc[UR6][R12.64+-0x400] ;  /* 0xfffc00060c1d7981 */ /* 0x000f28000c1e9900 */
[----:B------:R-:W5:Y:S01]  /*35c0*/  LDG.E.CONSTANT R27, desc[UR6][R24.64+-0x400] ;  /* 0xfffc0006181b7981 */ /* 0x000f62000c1e9900 */
[----:B--2---:R-:W-:Y:S01]  /*35d0*/  FMUL R20, R20, R21 ;  /* 0x0000001514147220 */ /* 0x004fe20000400000 */
[----:B---3--:R-:W-:-:S03]  /*35e0*/  FADD R11, R11, -R4 ;  /* 0x800000040b0b7221 */ /* 0x008fc60000000000 */
[----:B0-----:R-:W-:Y:S01]  /*35f0*/  FFMA R21, R5, R20, -R18 ;  /* 0x0000001405157223 */ /* 0x001fe20000000812 */
[----:B------:R-:W-:-:S04]  /*3600*/  FMUL R20, R6, R11 ;  /* 0x0000000b06147220 */ /* 0x000fc80000400000 */
[----:B------:R-:W-:Y:S01]  /*3610*/  FFMA R21, R20, -R19, R21 ;  /* 0x8000001314157223 */ /* 0x000fe20000000015 */
[----:B------:R-:W-:Y:S02]  /*3620*/  MOV R20, R9 ;  /* 0x0000000900147202 */ /* 0x000fe40000000f00 */
[----:B------:R-:W2:Y:S01]  /*3630*/  LDG.E.CONSTANT R9, desc[UR6][R22.64] ;  /* 0x0000000616097981 */ /* 0x000ea2000c1e9900 */
[----:B------:R-:W-:Y:S01]  /*3640*/  FMUL R11, R21, R8 ;  /* 0x00000008150b7220 */ /* 0x000fe20000400000 */
[----:B------:R-:W-:Y:S02]  /*3650*/  MOV R21, R26 ;  /* 0x0000001a00157202 */ /* 0x000fe40000000f00 */
[----:B------:R-:W2:Y:S01]  /*3660*/  LDG.E.CONSTANT R26, desc[UR6][R12.64] ;  /* 0x000000060c1a7981 */ /* 0x000ea2000c1e9900 */
[----:B----4-:R-:W-:Y:S01]  /*3670*/  FMUL R28, R28, R29 ;  /* 0x0000001d1c1c7220 */ /* 0x010fe20000400000 */
[----:B-----5:R-:W-:Y:S02]  /*3680*/  FADD R27, R27, -R4 ;  /* 0x800000041b1b7221 */ /* 0x020fe40000000000 */
[----:B------:R0:W-:Y:S01]  /*3690*/  STG.E desc[UR6][R20.64+-0x800], R11 ;  /* 0xfff8000b14007986 */ /* 0x0001e2000c101906 */
[----:B------:R-:W-:Y:S01]  /*36a0*/  FFMA R29, R5, R28, -R18 ;  /* 0x0000001c051d7223 */ /* 0x000fe20000000812 */
[----:B------:R-:W-:-:S02]  /*36b0*/  FMUL R28, R6, R27 ;  /* 0x0000001b061c7220 */ /* 0x000fc40000400000 */
[----:B------:R-:W3:Y:S02]  /*36c0*/  LDG.E.CONSTANT R27, desc[UR6][R24.64] ;  /* 0x00000006181b7981 */ /* 0x000ee4000c1e9900 */
[----:B------:R-:W-:Y:S02]  /*36d0*/  FFMA R29, R28, -R19, R29 ;  /* 0x800000131c1d7223 */ /* 0x000fe4000000001d */
[----:B0-----:R-:W4:Y:S01]  /*36e0*/  LDG.E.CONSTANT R11, desc[UR6][R24.64+0x400] ;  /* 0x00040006180b7981 */ /* 0x001f22000c1e9900 */
[----:B--2---:R-:W-:-:S03]  /*36f0*/  FMUL R28, R9, R26 ;  /* 0x0000001a091c7220 */ /* 0x004fc60000400000 */
[----:B------:R0:W2:Y:S04]  /*3700*/  LDG.E.CONSTANT R26, desc[UR6][R22.64+0x400] ;  /* 0x00040006161a7981 */ /* 0x0000a8000c1e9900 */
[----:B------:R1:W2:Y:S01]  /*3710*/  LDG.E.CONSTANT R9, desc[UR6][R12.64+0x400] ;  /* 0x000400060c097981 */ /* 0x0002a2000c1e9900 */
[----:B------:R-:W-:Y:S01]  /*3720*/  FMUL R29, R29, R8 ;  /* 0x000000081d1d7220 */ /* 0x000fe20000400000 */
[----:B---3--:R-:W-:-:S04]  /*3730*/  FADD R27, R27, -R4 ;  /* 0x800000041b1b7221 */ /* 0x008fc80000000000 */
[----:B------:R3:W-:Y:S01]  /*3740*/  STG.E desc[UR6][R20.64+-0x400], R29 ;  /* 0xfffc001d14007986 */ /* 0x0007e2000c101906 */
[----:B----4-:R-:W-:Y:S01]  /*3750*/  FADD R11, R11, -R4 ;  /* 0x800000040b0b7221 */ /* 0x010fe20000000000 */
[----:B---3--:R-:W-:Y:S01]  /*3760*/  FFMA R29, R5, R28, -R18 ;  /* 0x0000001c051d7223 */ /* 0x008fe20000000812 */
[----:B------:R-:W-:-:S04]  /*3770*/  FMUL R28, R6, R27 ;  /* 0x0000001b061c7220 */ /* 0x000fc80000400000 */
[----:B------:R-:W-:-:S04]  /*3780*/  FFMA R27, R28, -R19, R29 ;  /* 0x800000131c1b7223 */ /* 0x000fc8000000001d */
[----:B------:R-:W-:Y:S01]  /*3790*/  FMUL R27, R27, R8 ;  /* 0x000000081b1b7220 */ /* 0x000fe20000400000 */
[----:B------:R-:W-:Y:S02]  /*37a0*/  IADD3 R24, P0, PT, R24, 0x1000, RZ ;  /* 0x0000100018187810 */ /* 0x000fe40007f1e0ff */
[----:B------:R-:W-:Y:S02]  /*37b0*/  IADD3 R10, PT, PT, R10, 0x400, RZ ;  /* 0x000004000a0a7810 */ /* 0x000fe40007ffe0ff */
[----:B------:R3:W-:Y:S01]  /*37c0*/  STG.E desc[UR6][R20.64], R27 ;  /* 0x0000001b14007986 */ /* 0x0007e2000c101906 */
[----:B------:R-:W-:Y:S02]  /*37d0*/  IADD3.X R25, PT, PT, RZ, R25, RZ, P0, !PT ;  /* 0x00000019ff197210 */ /* 0x000fe400007fe4ff */
[----:B------:R-:W-:Y:S02]  /*37e0*/  ISETP.GE.AND P0, PT, R10, R7, PT ;  /* 0x000000070a00720c */ /* 0x000fe40003f06270 */
[----:B0-----:R-:W-:-:S02]  /*37f0*/  IADD3 R22, P1, PT, R22, 0x1000, RZ ;  /* 0x0000100016167810 */ /* 0x001fc40007f3e0ff */
[----:B-1----:R-:W-:Y:S02]  /*3800*/  IADD3 R12, P2, PT, R12, 0x1000, RZ ;  /* 0x000010000c0c7810 */ /* 0x002fe40007f5e0ff */
[----:B------:R-:W-:Y:S02]  /*3810*/  IADD3.X R23, PT, PT, RZ, R23, RZ, P1, !PT ;  /* 0x00000017ff177210 */ /* 0x000fe40000ffe4ff */
[----:B------:R-:W-:Y:S01]  /*3820*/  IADD3.X R13, PT, PT, RZ, R13, RZ, P2, !PT ;  /* 0x0000000dff0d7210 */ /* 0x000fe200017fe4ff */
[----:B--2---:R-:W-:Y:S01]  /*3830*/  FMUL R9, R26, R9 ;  /* 0x000000091a097220 */ /* 0x004fe20000400000 */
[----:B------:R-:W-:-:S03]  /*3840*/  FMUL R26, R6, R11 ;  /* 0x0000000b061a7220 */ /* 0x000fc60000400000 */
[----:B------:R-:W-:-:S04]  /*3850*/  FFMA R9, R5, R9, -R18 ;  /* 0x0000000905097223 */ /* 0x000fc80000000812 */
[----:B------:R-:W-:-:S04]  /*3860*/  FFMA R9, R26, -R19, R9 ;  /* 0x800000131a097223 */ /* 0x000fc80000000009 */
[----:B------:R-:W-:-:S05]  /*3870*/  FMUL R11, R9, R8 ;  /* 0x00000008090b7220 */ /* 0x000fca0000400000 */
[----:B------:R3:W-:Y:S01]  /*3880*/  STG.E desc[UR6][R20.64+0x400], R11 ;  /* 0x0004000b14007986 */ /* 0x0007e2000c101906 */
[----:B------:R-:W-:-:S04]  /*3890*/  IADD3 R9, P3, PT, R20, 0x1000, RZ ;  /* 0x0000100014097810 */ /* 0x000fc80007f7e0ff */
[----:B------:R-:W-:Y:S01]  /*38a0*/  IADD3.X R26, PT, PT, RZ, R21, RZ, P3, !PT ;  /* 0x00000015ff1a7210 */ /* 0x000fe20001ffe4ff */
[----:B------:R-:W-:Y:S08]  /*38b0*/  @!P0 BRA `(.L_x_51) ;  /* 0xfffffffc002c8947 */ /* 0x000ff0000383ffff */
.L_x_38:
[----:B------:R-:W-:Y:S05]  /*38c0*/  BSYNC.RECONVERGENT B0 ;  /* 0x0000000000007941 */ /* 0x000fea0003800200 */
.L_x_37:
[----:B-1-3--:R-:W1:Y:S08]  /*38d0*/  LDC.64 R10, c[0x0][0x3a0] ;  /* 0x0000e800ff0a7b82 */ /* 0x00ae700000000a00 */
[----:B------:R-:W1:Y:S02]  /*38e0*/  LDC.64 R8, c[0x0][0x3a8] ;  /* 0x0000ea00ff087b82 */ /* 0x000e640000000a00 */
[----:B-1----:R-:W-:-:S04]  /*38f0*/  LOP3.LUT P0, RZ, R10, R8, RZ, 0xfc, !PT ;  /* 0x000000080aff7212 */ /* 0x002fc8000780fcff */
[----:B------:R-:W-:-:S04]  /*3900*/  LOP3.LUT P0, RZ, R11, R9, RZ, 0xfc, P0 ;  /* 0x000000090bff7212 */ /* 0x000fc8000000fcff */
[----:B------:R-:W-:-:S13]  /*3910*/  ISETP.GE.OR P0, PT, R0, R7, !P0 ;  /* 0x000000070000720c */ /* 0x000fda0004706670 */
[----:B------:R-:W-:Y:S05]  /*3920*/  @P0 EXIT ;  /* 0x000000000000094d */ /* 0x000fea0003800000 */
[----:B------:R-:W-:-:S04]  /*3930*/  ISETP.NE.U32.AND P0, PT, R10, RZ, PT ;  /* 0x000000ff0a00720c */ /* 0x000fc80003f05070 */
[----:B------:R-:W-:-:S13]  /*3940*/  ISETP.NE.AND.EX P0, PT, R11, RZ, PT, P0 ;  /* 0x000000ff0b00720c */ /* 0x000fda0003f05300 */
[----:B------:R-:W-:Y:S05]  /*3950*/  @P0 BRA `(.L_x_52) ;  /* 0x00000008002c0947 */ /* 0x000fea0003800000 */
[----:B------:R-:W-:-:S04]  /*3960*/  ISETP.NE.U32.AND P0, PT, R8, RZ, PT ;  /* 0x000000ff0800720c */ /* 0x000fc80003f05070 */
[----:B------:R-:W-:-:S13]  /*3970*/  ISETP.NE.AND.EX P0, PT, R9, RZ, PT, P0 ;  /* 0x000000ff0900720c */ /* 0x000fda0003f05300 */
[----:B------:R-:W-:Y:S05]  /*3980*/  @!P0 EXIT ;  /* 0x000000000000894d */ /* 0x000fea0003800000 */
[----:B------:R-:W-:Y:S01]  /*3990*/  LOP3.LUT R4, RZ, R0, RZ, 0x33, !PT ;  /* 0x00000000ff047212 */ /* 0x000fe200078e33ff */
[----:B------:R-:W-:Y:S03]  /*39a0*/  BSSY.RECONVERGENT B0, `(.L_x_53) ;  /* 0x000003e000007945 */ /* 0x000fe60003800200 */
[----:B------:R-:W-:-:S04]  /*39b0*/  IADD3 R7, PT, PT, R4, R7, RZ ;  /* 0x0000000704077210 */ /* 0x000fc80007ffe0ff */
[C---:B------:R-:W-:Y:S02]  /*39c0*/  ISETP.GE.U32.AND P1, PT, R7.reuse, 0xf00, PT ;  /* 0x00000f000700780c */ /* 0x040fe40003f26070 */
[----:B------:R-:W-:-:S04]  /*39d0*/  LEA.HI R4, R7, 0x1, RZ, 0x18 ;  /* 0x0000000107047811 */ /* 0x000fc800078fc0ff */
[----:B------:R-:W-:-:S04]  /*39e0*/  LOP3.LUT R10, R4, 0xf, RZ, 0xc0, !PT ;  /* 0x0000000f040a7812 */ /* 0x000fc800078ec0ff */
[----:B------:R-:W-:-:S03]  /*39f0*/  ISETP.NE.AND P0, PT, R10, RZ, PT ;  /* 0x000000ff0a00720c */ /* 0x000fc60003f05270 */
[----:B------:R-:W-:Y:S10]  /*3a00*/  @!P1 BRA `(.L_x_54) ;  /* 0x0000000000dc9947 */ /* 0x000ff40003800000 */
[----:B------:R-:W1:Y:S01]  /*3a10*/  LDC.64 R8, c[0x0][0x3a8] ;  /* 0x0000ea00ff087b82 */ /* 0x000e620000000a00 */
[----:B------:R-:W3:Y:S01]  /*3a20*/  LDCU.64 UR4, c[0x0][0x390] ;  /* 0x00007200ff0477ac */ /* 0x000ee20008000a00 */
[C---:B------:R-:W-:Y:S02]  /*3a30*/  SHF.L.U64.HI R7, R3.reuse, 0x2, R2 ;  /* 0x0000000203077819 */ /* 0x040fe40000010202 */
[----:B------:R-:W-:Y:S02]  /*3a40*/  SHF.L.U32 R6, R3, 0x2, RZ ;  /* 0x0000000203067819 */ /* 0x000fe400000006ff */
[----:B------:R-:W-:-:S03]  /*3a50*/  LOP3.LUT R5, R4, 0x1fffff0, RZ, 0xc0, !PT ;  /* 0x01fffff004057812 */ /* 0x000fc600078ec0ff */
[----:B------:R-:W-:Y:S01]  /*3a60*/  IMAD.WIDE.U32 R6, R0, 0x4, R6 ;  /* 0x0000000400067825 */ /* 0x000fe200078e0006 */
[----:B------:R-:W-:Y:S02]  /*3a70*/  IADD3 R5, PT, PT, -R5, RZ, RZ ;  /* 0x000000ff05057210 */ /* 0x000fe40007ffe1ff */
[----:B---3--:R-:W-:Y:S01]  /*3a80*/  IADD3 R6, P3, PT, R6, UR4, RZ ;  /* 0x0000000406067c10 */ /* 0x008fe2000ff7e0ff */
[----:B-1----:R-:W-:-:S03]  /*3a90*/  IMAD.WIDE.U32 R8, R0, 0x4, R8 ;  /* 0x0000000400087825 */ /* 0x002fc600078e0008 */
[----:B------:R-:W-:Y:S02]  /*3aa0*/  IADD3 R15, P2, PT, R8, 0x2000, RZ ;  /* 0x00002000080f7810 */ /* 0x000fe40007f5e0ff */
[----:B------:R-:W-:Y:S02]  /*3ab0*/  IADD3 R8, P1, PT, R6, 0x2000, RZ ;  /* 0x0000200006087810 */ /* 0x000fe40007f3e0ff */
[----:B------:R-:W-:Y:S02]  /*3ac0*/  IADD3.X R12, PT, PT, RZ, R9, RZ, P2, !PT ;  /* 0x00000009ff0c7210 */ /* 0x000fe400017fe4ff */
[----:B------:R-:W-:-:S09]  /*3ad0*/  IADD3.X R9, PT, PT, RZ, UR5, R7, P1, P3 ;  /* 0x00000005ff097c10 */ /* 0x000fd20008fe6407 */
.L_x_55:
[----:B--2---:R-:W3:Y:S04]  /*3ae0*/  LDG.E.CONSTANT R11, desc[UR6][R8.64+-0x2000] ;  /* 0xffe00006080b7981 */ /* 0x004ee8000c1e9900 */
[----:B------:R-:W4:Y:S01]  /*3af0*/  LDG.E.CONSTANT R13, desc[UR6][R8.64+-0x1c00] ;  /* 0xffe40006080d7981 */ /* 0x000f22000c1e9900 */
[----:B------:R-:W-:Y:S02]  /*3b00*/  MOV R6, R15 ;  /* 0x0000000f00067202 */ /* 0x000fe40000000f00 */
[----:B------:R-:W-:Y:S01]  /*3b10*/  MOV R7, R12 ;  /* 0x0000000c00077202 */ /* 0x000fe20000000f00 */
[----:B------:R-:W5:Y:S04]  /*3b20*/  LDG.E.CONSTANT R15, desc[UR6][R8.64+-0x1800] ;  /* 0xffe80006080f7981 */ /* 0x000f68000c1e9900 */
[----:B0-----:R-:W5:Y:S04]  /*3b30*/  LDG.E.CONSTANT R19, desc[UR6][R8.64+-0x1400] ;  /* 0xffec000608137981 */ /* 0x001f68000c1e9900 */
[----:B--2---:R-:W2:Y:S04]  /*3b40*/  LDG.E.CONSTANT R21, desc[UR6][R8.64+-0x1000] ;  /* 0xfff0000608157981 */ /* 0x004ea8000c1e9900 */
[----:B------:R-:W2:Y:S04]  /*3b50*/  LDG.E.CONSTANT R23, desc[UR6][R8.64+-0xc00] ;  /* 0xfff4000608177981 */ /* 0x000ea8000c1e9900 */
        /* <DEDUP_REMOVED lines=8> */
[----:B---3--:R0:W-:Y:S04]  /*3be0*/  REDG.E.ADD.F32.FTZ.RN.STRONG.GPU desc[UR6][R6.64+-0x2000], R11 ;  /* 0xffe0000b060079a6 */ /* 0x0081e8000c12f306 */
[----:B----4-:R1:W-:Y:S01]  /*3bf0*/  REDG.E.ADD.F32.FTZ.RN.STRONG.GPU desc[UR6][R6.64+-0x1c00], R13 ;  /* 0xffe4000d060079a6 */ /* 0x0103e2000c12f306 */
[----:B------:R-:W-:-:S03]  /*3c00*/  IADD3 R5, PT, PT, R5, 0x10, RZ ;  /* 0x0000001005057810 */ /* 0x000fc60007ffe0ff */
[----:B-----5:R3:W-:Y:S04]  /*3c10*/  REDG.E.ADD.F32.FTZ.RN.STRONG.GPU desc[UR6][R6.64+-0x1800], R15 ;  /* 0xffe8000f060079a6 */ /* 0x0207e8000c12f306 */
[----:B0-----:R-:W4:Y:S04]  /*3c20*/  LDG.E.CONSTANT R11, desc[UR6][R8.64+0x1000] ;  /* 0x00100006080b7981 */ /* 0x001f28000c1e9900 */
[----:B-1----:R0:W5:Y:S01]  /*3c30*/  LDG.E.CONSTANT R13, desc[UR6][R8.64+0x1800] ;  /* 0x00180006080d7981 */ /* 0x002162000c1e9900 */
[----:B------:R-:W-:-:S03]  /*3c40*/  ISETP.NE.AND P1, PT, R5, RZ, PT ;  /* 0x000000ff0500720c */ /* 0x000fc60003f25270 */
[----:B------:R-:W-:Y:S04]  /*3c50*/  REDG.E.ADD.F32.FTZ.RN.STRONG.GPU desc[UR6][R6.64+-0x1400], R19 ;  /* 0xffec0013060079a6 */ /* 0x000fe8000c12f306 */
[----:B--2---:R-:W-:Y:S04]  /*3c60*/  REDG.E.ADD.F32.FTZ.RN.STRONG.GPU desc[UR6][R6.64+-0x1000], R21 ;  /* 0xfff00015060079a6 */ /* 0x004fe8000c12f306 */
[----:B------:R-:W-:Y:S04]  /*3c70*/  REDG.E.ADD.F32.FTZ.RN.STRONG.GPU desc[UR6][R6.64+-0xc00], R23 ;  /* 0xfff40017060079a6 */ /* 0x000fe8000c12f306 */
[----:B------:R-:W-:Y:S04]  /*3c80*/  REDG.E.ADD.F32.FTZ.RN.STRONG.GPU desc[UR6][R6.64+-0x800], R25 ;  /* 0xfff80019060079a6 */ /* 0x000fe8000c12f306 */
[----:B------:R-:W-:Y:S04]  /*3c90*/  REDG.E.ADD.F32.FTZ.RN.STRONG.GPU desc[UR6][R6.64+-0x400], R27 ;  /* 0xfffc001b060079a6 */ /* 0x000fe8000c12f306 */
[----:B------:R-:W-:Y:S04]  /*3ca0*/  REDG.E.ADD.F32.FTZ.RN.STRONG.GPU desc[UR6][R6.64], R29 ;  /* 0x0000001d060079a6 */ /* 0x000fe8000c12f306 */
[----:B------:R1:W-:Y:S04]  /*3cb0*/  REDG.E.ADD.F32.FTZ.RN.STRONG.GPU desc[UR6][R6.64+0x400], R12 ;  /* 0x0004000c060079a6 */ /* 0x0003e8000c12f306 */
[----:B------:R2:W-:Y:S01]  /*3cc0*/  REDG.E.ADD.F32.FTZ.RN.STRONG.GPU desc[UR6][R6.64+0x800], R14 ;  /* 0x0008000e060079a6 */ /* 0x0005e2000c12f306 */
[----:B0-----:R-:W-:-:S03]  /*3cd0*/  IADD3 R8, P2, PT, R8, 0x4000, RZ ;  /* 0x0000400008087810 */ /* 0x001fc60007f5e0ff */
[----:B------:R2:W-:Y:S01]  /*3ce0*/  REDG.E.ADD.F32.FTZ.RN.STRONG.GPU desc[UR6][R6.64+0xc00], R18 ;  /* 0x000c0012060079a6 */ /* 0x0005e2000c12f306 */
[----:B---3--:R-:W-:Y:S02]  /*3cf0*/  IADD3 R15, P3, PT, R6, 0x4000, RZ ;  /* 0x00004000060f7810 */ /* 0x008fe40007f7e0ff */
[----:B------:R-:W-:Y:S02]  /*3d00*/  IADD3.X R9, PT, PT, RZ, R9, RZ, P2, !PT ;  /* 0x00000009ff097210 */ /* 0x000fe400017fe4ff */
[----:B-1----:R-:W-:Y:S02]  /*3d10*/  IADD3.X R12, PT, PT, RZ, R7, RZ, P3, !PT ;  /* 0x00000007ff0c7210 */ /* 0x002fe40001ffe4ff */
[----:B------:R-:W-:Y:S01]  /*3d20*/  IADD3 R0, PT, PT, R0, 0x1000, RZ ;  /* 0x0000100000007810 */ /* 0x000fe20007ffe0ff */
[----:B----4-:R2:W-:Y:S04]  /*3d30*/  REDG.E.ADD.F32.FTZ.RN.STRONG.GPU desc[UR6][R6.64+0x1000], R11 ;  /* 0x0010000b060079a6 */ /* 0x0105e8000c12f306 */
[----:B------:R2:W-:Y:S04]  /*3d40*/  REDG.E.ADD.F32.FTZ.RN.STRONG.GPU desc[UR6][R6.64+0x1400], R20 ;  /* 0x00140014060079a6 */ /* 0x0005e8000c12f306 */
[----:B-----5:R2:W-:Y:S04]  /*3d50*/  REDG.E.ADD.F32.FTZ.RN.STRONG.GPU desc[UR6][R6.64+0x1800], R13 ;  /* 0x0018000d060079a6 */ /* 0x0205e8000c12f306 */
[----:B------:R2:W-:Y:S01]  /*3d60*/  REDG.E.ADD.F32.FTZ.RN.STRONG.GPU desc[UR6][R6.64+0x1c00], R22 ;  /* 0x001c0016060079a6 */ /* 0x0005e2000c12f306 */
[----:B------:R-:W-:Y:S05]  /*3d70*/  @P1 BRA `(.L_x_55) ;  /* 0xfffffffc00581947 */ /* 0x000fea000383ffff */
.L_x_54:
[----:B------:R-:W-:Y:S05]  /*3d80*/  BSYNC.RECONVERGENT B0 ;  /* 0x0000000000007941 */ /* 0x000fea0003800200 */
.L_x_53:
[----:B------:R-:W-:Y:S05]  /*3d90*/  @!P0 EXIT ;  /* 0x000000000000894d */ /* 0x000fea0003800000 */
[----:B------:R-:W-:Y:S01]  /*3da0*/  ISETP.GE.U32.AND P0, PT, R10, 0x8, PT ;  /* 0x000000080a00780c */ /* 0x000fe20003f06070 */
[----:B------:R-:W-:Y:S01]  /*3db0*/  BSSY.RECONVERGENT B0, `(.L_x_56) ;  /* 0x0000018000007945 */ /* 0x000fe20003800200 */
[----:B------:R-:W-:-:S04]  /*3dc0*/  LOP3.LUT R12, R4, 0x7, RZ, 0xc0, !PT ;  /* 0x00000007040c7812 */ /* 0x000fc800078ec0ff */
[----:B------:R-:W-:-:S07]  /*3dd0*/  ISETP.NE.AND P1, PT, R12, RZ, PT ;  /* 0x000000ff0c00720c */ /* 0x000fce0003f25270 */
[----:B------:R-:W-:Y:S06]  /*3de0*/  @!P0 BRA `(.L_x_57) ;  /* 0x0000000000508947 */ /* 0x000fec0003800000 */
[C---:B------:R-:W-:Y:S01]  /*3df0*/  IMAD.WIDE.U32 R8, R0.reuse, 0x4, R16 ;  /* 0x0000000400087825 */ /* 0x040fe200078e0010 */
[----:B--2---:R-:W1:Y:S04]  /*3e00*/  LDC.64 R6, c[0x0][0x3a8] ;  /* 0x0000ea00ff067b82 */ /* 0x004e680000000a00 */
[----:B------:R-:W2:Y:S04]  /*3e10*/  LDG.E.CONSTANT R5, desc[UR6][R8.64] ;  /* 0x0000000608057981 */ /* 0x000ea8000c1e9900 */
[----:B------:R-:W3:Y:S04]  /*3e20*/  LDG.E.CONSTANT R11, desc[UR6][R8.64+0x400] ;  /* 0x00040006080b7981 */ /* 0x000ee8000c1e9900 */
[----:B------:R-:W4:Y:S04]  /*3e30*/  LDG.E.CONSTANT R13, desc[UR6][R8.64+0x800] ;  /* 0x00080006080d7981 */ /* 0x000f28000c1e9900 */
[----:B------:R-:W5:Y:S04]  /*3e40*/  LDG.E.CONSTANT R15, desc[UR6][R8.64+0xc00] ;  /* 0x000c0006080f7981 */ /* 0x000f68000c1e9900 */
[----:B0-----:R-:W5:Y:S04]  /*3e50*/  LDG.E.CONSTANT R19, desc[UR6][R8.64+0x1000] ;  /* 0x0010000608137981 */ /* 0x001f68000c1e9900 */
[----:B------:R-:W5:Y:S04]  /*3e60*/  LDG.E.CONSTANT R21, desc[UR6][R8.64+0x1400] ;  /* 0x0014000608157981 */ /* 0x000f68000c1e9900 */
[----:B------:R-:W5:Y:S04]  /*3e70*/  LDG.E.CONSTANT R23, desc[UR6][R8.64+0x1800] ;  /* 0x0018000608177981 */ /* 0x000f68000c1e9900 */
[----:B------:R-:W5:Y:S01]  /*3e80*/  LDG.E.CONSTANT R25, desc[UR6][R8.64+0x1c00] ;  /* 0x001c000608197981 */ /* 0x000f62000c1e9900 */
[----:B-1----:R-:W-:-:S05]  /*3e90*/  IMAD.WIDE.U32 R6, R0, 0x4, R6 ;  /* 0x0000000400067825 */ /* 0x002fca00078e0006 */
[----:B--2---:R1:W-:Y:S04]  /*3ea0*/  REDG.E.ADD.F32.FTZ.RN.STRONG.GPU desc[UR6][R6.64], R5 ;  /* 0x00000005060079a6 */ /* 0x0043e8000c12f306 */
[----:B---3--:R1:W-:Y:S04]  /*3eb0*/  REDG.E.ADD.F32.FTZ.RN.STRONG.GPU desc[UR6][R6.64+0x400], R11 ;  /* 0x0004000b060079a6 */ /* 0x0083e8000c12f306 */
[----:B----4-:R1:W-:Y:S04]  /*3ec0*/  REDG.E.ADD.F32.FTZ.RN.STRONG.GPU desc[UR6][R6.64+0x800], R13 ;  /* 0x0008000d060079a6 */ /* 0x0103e8000c12f306 */
[----:B-----5:R1:W-:Y:S04]  /*3ed0*/  REDG.E.ADD.F32.FTZ.RN.STRONG.GPU desc[UR6][R6.64+0xc00], R15 ;  /* 0x000c000f060079a6 */ /* 0x0203e8000c12f306 */
[----:B------:R1:W-:Y:S04]  /*3ee0*/  REDG.E.ADD.F32.FTZ.RN.STRONG.GPU desc[UR6][R6.64+0x1000], R19 ;  /* 0x00100013060079a6 */ /* 0x0003e8000c12f306 */
[----:B------:R1:W-:Y:S04]  /*3ef0*/  REDG.E.ADD.F32.FTZ.RN.STRONG.GPU desc[UR6][R6.64+0x1400], R21 ;  /* 0x00140015060079a6 */ /* 0x0003e8000c12f306 */
[----:B------:R1:W-:Y:S04]  /*3f00*/  REDG.E.ADD.F32.FTZ.RN.STRONG.GPU desc[UR6][R6.64+0x1800], R23 ;  /* 0x00180017060079a6 */ /* 0x0003e8000c12f306 */
[----:B------:R1:W-:Y:S01]  /*3f10*/  REDG.E.ADD.F32.FTZ.RN.STRONG.GPU desc[UR6][R6.64+0x1c00], R25 ;  /* 0x001c0019060079a6 */ /* 0x0003e2000c12f306 */
[----:B------:R-:W-:-:S07]  /*3f20*/  IADD3 R0, PT, PT, R0, 0x800, RZ ;  /* 0x0000080000007810 */ /* 0x000fce0007ffe0ff */
.L_x_57:
[----:B------:R-:W-:Y:S05]  /*3f30*/  BSYNC.RECONVERGENT B0 ;  /* 0x0000000000007941 */ /* 0x000fea0003800200 */
.L_x_56:
[----:B------:R-:W-:Y:S05]  /*3f40*/  @!P1 EXIT ;  /* 0x000000000000994d */ /* 0x000fea0003800000 */
[----:B------:R-:W-:Y:S01]  /*3f50*/  ISETP.GE.U32.AND P0, PT, R12, 0x4, PT ;  /* 0x000000040c00780c */ /* 0x000fe20003f06070 */
[----:B------:R-:W-:Y:S01]  /*3f60*/  BSSY.RECONVERGENT B0, `(.L_x_58) ;  /* 0x0000010000007945 */ /* 0x000fe20003800200 */
[----:B------:R-:W-:-:S04]  /*3f70*/  LOP3.LUT R9, R4, 0x3, RZ, 0xc0, !PT ;  /* 0x0000000304097812 */ /* 0x000fc800078ec0ff */
[----:B------:R-:W-:-:S07]  /*3f80*/  ISETP.NE.AND P1, PT, R9, RZ, PT ;  /* 0x000000ff0900720c */ /* 0x000fce0003f25270 */
[----:B------:R-:W-:Y:S06]  /*3f90*/  @!P0 BRA `(.L_x_59) ;  /* 0x0000000000308947 */ /* 0x000fec0003800000 */
[C---:B------:R-:W-:Y:S01]  /*3fa0*/  IMAD.WIDE.U32 R16, R0.reuse, 0x4, R16 ;  /* 0x0000000400107825 */ /* 0x040fe200078e0010 */
[----:B-1----:R-:W1:Y:S04]  /*3fb0*/  LDC.64 R4, c[0x0][0x3a8] ;  /* 0x0000ea00ff047b82 */ /* 0x002e680000000a00 */
[----:B--2---:R-:W2:Y:S04]  /*3fc0*/  LDG.E.CONSTANT R7, desc[UR6][R16.64] ;  /* 0x0000000610077981 */ /* 0x004ea8000c1e9900 */
[----:B------:R-:W3:Y:S04]  /*3fd0*/  LDG.E.CONSTANT R11, desc[UR6][R16.64+0x400] ;  /* 0x00040006100b7981 */ /* 0x000ee8000c1e9900 */
[----:B------:R-:W4:Y:S04]  /*3fe0*/  LDG.E.CONSTANT R13, desc[UR6][R16.64+0x800] ;  /* 0x00080006100d7981 */ /* 0x000f28000c1e9900 */
[----:B------:R-:W5:Y:S01]  /*3ff0*/  LDG.E.CONSTANT R15, desc[UR6][R16.64+0xc00] ;  /* 0x000c0006100f7981 */ /* 0x000f62000c1e9900 */
[----:B-1----:R-:W-:-:S05]  /*4000*/  IMAD.WIDE.U32 R4, R0, 0x4, R4 ;  /* 0x0000000400047825 */ /* 0x002fca00078e0004 */
[----:B--2---:R1:W-:Y:S04]  /*4010*/  REDG.E.ADD.F32.FTZ.RN.STRONG.GPU desc[UR6][R4.64], R7 ;  /* 0x00000007040079a6 */ /* 0x0043e8000c12f306 */
[----:B---3--:R1:W-:Y:S04]  /*4020*/  REDG.E.ADD.F32.FTZ.RN.STRONG.GPU desc[UR6][R4.64+0x400], R11 ;  /* 0x0004000b040079a6 */ /* 0x0083e8000c12f306 */
[----:B----4-:R1:W-:Y:S04]  /*4030*/  REDG.E.ADD.F32.FTZ.RN.STRONG.GPU desc[UR6][R4.64+0x800], R13 ;  /* 0x0008000d040079a6 */ /* 0x0103e8000c12f306 */
[----:B-----5:R1:W-:Y:S01]  /*4040*/  REDG.E.ADD.F32.FTZ.RN.STRONG.GPU desc[UR6][R4.64+0xc00], R15 ;  /* 0x000c000f040079a6 */ /* 0x0203e2000c12f306 */
[----:B------:R-:W-:-:S07]  /*4050*/  IADD3 R0, PT, PT, R0, 0x400, RZ ;  /* 0x0000040000007810 */ /* 0x000fce0007ffe0ff */
.L_x_59:
[----:B------:R-:W-:Y:S05]  /*4060*/  BSYNC.RECONVERGENT B0 ;  /* 0x0000000000007941 */ /* 0x000fea0003800200 */
.L_x_58:
[----:B------:R-:W-:Y:S05]  /*4070*/  @!P1 EXIT ;  /* 0x000000000000994d */ /* 0x000fea0003800000 */
[----:B-12---:R-:W1:Y:S01]  /*4080*/  LDC.64 R6, c[0x0][0x3a8] ;  /* 0x0000ea00ff067b82 */ /* 0x006e620000000a00 */
[----:B------:R-:W2:Y:S01]  /*4090*/  LDCU.64 UR4, c[0x0][0x390] ;  /* 0x00007200ff0477ac */ /* 0x000ea20008000a00 */
[C---:B------:R-:W-:Y:S02]  /*40a0*/  SHF.L.U64.HI R5, R3.reuse, 0x2, R2 ;  /* 0x0000000203057819 */ /* 0x040fe40000010202 */
[----:B------:R-:W-:-:S05]  /*40b0*/  SHF.L.U32 R4, R3, 0x2, RZ ;  /* 0x0000000203047819 */ /* 0x000fca00000006ff */
[----:B------:R-:W-:-:S03]  /*40c0*/  IMAD.WIDE.U32 R4, R0, 0x4, R4 ;  /* 0x0000000400047825 */ /* 0x000fc600078e0004 */
[----:B--2---:R-:W-:Y:S01]  /*40d0*/  IADD3 R4, P0, PT, R4, UR4, RZ ;  /* 0x0000000404047c10 */ /* 0x004fe2000ff1e0ff */
[----:B-1----:R-:W-:-:S03]  /*40e0*/  IMAD.WIDE.U32 R2, R0, 0x4, R6 ;  /* 0x0000000400027825 */ /* 0x002fc600078e0006 */
[----:B------:R-:W-:Y:S02]  /*40f0*/  IADD3.X R6, PT, PT, R5, UR5, RZ, P0, !PT ;  /* 0x0000000505067c10 */ /* 0x000fe400087fe4ff */
[----:B------:R-:W-:Y:S02]  /*4100*/  IADD3 R0, PT, PT, -R9, RZ, RZ ;  /* 0x000000ff09007210 */ /* 0x000fe40007ffe1ff */
[----:B------:R-:W-:Y:S02]  /*4110*/  MOV R7, R2 ;  /* 0x0000000200077202 */ /* 0x000fe40000000f00 */
[----:B------:R-:W-:-:S07]  /*4120*/  MOV R8, R3 ;  /* 0x0000000300087202 */ /* 0x000fce0000000f00 */
.L_x_60:
[----:B-1----:R-:W-:Y:S02]  /*4130*/  MOV R2, R4 ;  /* 0x0000000400027202 */ /* 0x002fe40000000f00 */
[----:B------:R-:W-:-:S05]  /*4140*/  MOV R3, R6 ;  /* 0x0000000600037202 */ /* 0x000fca0000000f00 */
[----:B------:R1:W2:Y:S01]  /*4150*/  LDG.E.CONSTANT R5, desc[UR6][R2.64] ;  /* 0x0000000602057981 */ /* 0x0002a2000c1e9900 */
[----:B------:R-:W-:-:S04]  /*4160*/  IADD3 R0, PT, PT, R0, 0x1, RZ ;  /* 0x0000000100007810 */ /* 0x000fc80007ffe0ff */
[----:B------:R-:W-:Y:S01]  /*4170*/  ISETP.NE.AND P0, PT, R0, RZ, PT ;  /* 0x000000ff0000720c */ /* 0x000fe20003f05270 */
[----:B-1----:R-:W-:Y:S01]  /*4180*/  IMAD.MOV.U32 R2, RZ, RZ, R7 ;  /* 0x000000ffff027224 */ /* 0x002fe200078e0007 */
[-C--:B------:R-:W-:Y:S02]  /*4190*/  MOV R3, R8.reuse ;  /* 0x0000000800037202 */ /* 0x080fe40000000f00 */
[----:B------:R-:W-:Y:S02]  /*41a0*/  IADD3 R7, P1, PT, R7, 0x400, RZ ;  /* 0x0000040007077810 */ /* 0x000fe40007f3e0ff */
[----:B------:R-:W-:Y:S02]  /*41b0*/  IADD3 R4, P2, PT, R4, 0x400, RZ ;  /* 0x0000040004047810 */ /* 0x000fe40007f5e0ff */
[----:B------:R-:W-:Y:S02]  /*41c0*/  IADD3.X R8, PT, PT, RZ, R8, RZ, P1, !PT ;  /* 0x00000008ff087210 */ /* 0x000fe40000ffe4ff */
[----:B------:R-:W-:Y:S01]  /*41d0*/  IADD3.X R6, PT, PT, RZ, R6, RZ, P2, !PT ;  /* 0x00000006ff067210 */ /* 0x000fe200017fe4ff */
[----:B--2---:R1:W-:Y:S02]  /*41e0*/  REDG.E.ADD.F32.FTZ.RN.STRONG.GPU desc[UR6][R2.64], R5 ;  /* 0x00000005020079a6 */ /* 0x0043e4000c12f306 */
[----:B------:R-:W-:Y:S06]  /*41f0*/  @!P0 EXIT ;  /* 0x000000000000894d */ /* 0x000fec0003800000 */
[----:B------:R-:W-:Y:S05]  /*4200*/  BRA `(.L_x_60) ;  /* 0xfffffffc00c87947 */ /* 0x000fea000383ffff */
.L_x_52:
[----:B------:R-:W-:-:S04]  /*4210*/  ISETP.NE.U32.AND P0, PT, R8, RZ, PT ;  /* 0x000000ff0800720c */ /* 0x000fc80003f05070 */
[----:B------:R-:W-:-:S13]  /*4220*/  ISETP.NE.AND.EX P0, PT, R9, RZ, PT, P0 ;  /* 0x000000ff0900720c */ /* 0x000fda0003f05300 */
[----:B------:R-:W-:Y:S05]  /*4230*/  @P0 BRA `(.L_x_61) ;  /* 0x0000000800700947 */ /* 0x000fea0003800000 */
        /* <DEDUP_REMOVED lines=11> */
[----:B------:R-:W-:Y:S01]  /*42f0*/  SHF.L.U32 R10, R3, 0x2, RZ ;  /* 0x00000002030a7819 */ /* 0x000fe200000006ff */
[----:B------:R-:W4:Y:S01]  /*4300*/  LDCU.64 UR8, c[0x0][0x390] ;  /* 0x00007200ff0877ac */ /* 0x000f220008000a00 */
[----:B------:R-:W-:-:S03]  /*4310*/  LOP3.LUT R12, R5, 0x1fffff8, RZ, 0xc0, !PT ;  /* 0x01fffff8050c7812 */ /* 0x000fc600078ec0ff */
[----:B------:R-:W-:Y:S01]  /*4320*/  IMAD.WIDE.U32 R10, R0, 0x4, R10 ;  /* 0x00000004000a7825 */ /* 0x000fe200078e000a */
[----:B------:R-:W-:-:S03]  /*4330*/  IADD3 R12, PT, PT, -R12, RZ, RZ ;  /* 0x000000ff0c0c7210 */ /* 0x000fc60007ffe1ff */
[----:B-1----:R-:W-:Y:S01]  /*4340*/  IMAD.WIDE.U32 R2, R0, 0x4, R8 ;  /* 0x0000000400027825 */ /* 0x002fe200078e0008 */
[----:B------:R-:W-:-:S04]  /*4350*/  IADD3 R8, P1, PT, R10, 0x1000, RZ ;  /* 0x000010000a087810 */ /* 0x000fc80007f3e0ff */
[----:B------:R-:W-:Y:S02]  /*4360*/  IADD3.X R9, PT, PT, RZ, R11, RZ, P1, !PT ;  /* 0x0000000bff097210 */ /* 0x000fe40000ffe4ff */
[----:B0-----:R-:W-:Y:S02]  /*4370*/  IADD3 R18, P1, PT, R2, 0x1000, RZ ;  /* 0x0000100002127810 */ /* 0x001fe40007f3e0ff */
[C---:B---3--:R-:W-:Y:S02]  /*4380*/  IADD3 R2, P2, PT, R8.reuse, UR4, RZ ;  /* 0x0000000408027c10 */ /* 0x048fe4000ff5e0ff */
[----:B----4-:R-:W-:Y:S02]  /*4390*/  IADD3 R8, P3, PT, R8, UR8, RZ ;  /* 0x0000000808087c10 */ /* 0x010fe4000ff7e0ff */
[----:B--2---:R-:W-:Y:S02]  /*43a0*/  IADD3.X R23, PT, PT, RZ, R3, RZ, P1, !PT ;  /* 0x00000003ff177210 */ /* 0x004fe40000ffe4ff */
[----:B------:R-:W-:-:S02]  /*43b0*/  IADD3.X R3, PT, PT, R9, UR5, RZ, P2, !PT ;  /* 0x0000000509037c10 */ /* 0x000fc400097fe4ff */
[----:B------:R-:W-:-:S07]  /*43c0*/  IADD3.X R9, PT, PT, R9, UR9, RZ, P3, !PT ;  /* 0x0000000909097c10 */ /* 0x000fce0009ffe4ff */
.L_x_64:
[----:B0-----:R-:W2:Y:S04]  /*43d0*/  LDG.E.CONSTANT R19, desc[UR6][R2.64+-0x1000] ;  /* 0xfff0000602137981 */ /* 0x001ea8000c1e9900 */
[----:B------:R-:W3:Y:S04]  /*43e0*/  LDG.E.CONSTANT R25, desc[UR6][R2.64+-0xc00] ;  /* 0xfff4000602197981 */ /* 0x000ee8000c1e9900 */
[----:B------:R-:W4:Y:S04]  /*43f0*/  LDG.E.CONSTANT R11, desc[UR6][R2.64+-0x800] ;  /* 0xfff80006020b7981 */ /* 0x000f28000c1e9900 */
[----:B------:R-:W5:Y:S04]  /*4400*/  LDG.E.CONSTANT R10, desc[UR6][R8.64+-0xc00] ;  /* 0xfff40006080a7981 */ /* 0x000f68000c1e9900 */
[----:B------:R-:W5:Y:S04]  /*4410*/  LDG.E.CONSTANT R24, desc[UR6][R8.64+-0x1000] ;  /* 0xfff0000608187981 */ /* 0x000f68000c1e9900 */
[----:B------:R-:W5:Y:S04]  /*4420*/  LDG.E.CONSTANT R20, desc[UR6][R8.64+-0x800] ;  /* 0xfff8000608147981 */ /* 0x000f68000c1e9900 */
[----:B------:R-:W5:Y:S04]  /*4430*/  LDG.E.CONSTANT R21, desc[UR6][R2.64+-0x400] ;  /* 0xfffc000602157981 */ /* 0x000f68000c1e9900 */
[----:B------:R-:W5:Y:S01]  /*4440*/  LDG.E.CONSTANT R13, desc[UR6][R8.64+-0x400] ;  /* 0xfffc0006080d7981 */ /* 0x000f62000c1e9900 */
[--C-:B--2---:R-:W-:Y:S01]  /*4450*/  FADD R19, R19, -R4.reuse ;  /* 0x8000000413137221 */ /* 0x104fe20000000000 */
[----:B---3--:R-:W-:-:S03]  /*4460*/  FADD R25, R25, -R4 ;  /* 0x8000000419197221 */ /* 0x008fc60000000000 */
[C---:B------:R-:W-:Y:S01]  /*4470*/  FMUL R19, R6.reuse, R19 ;  /* 0x0000001306137220 */ /* 0x040fe20000400000 */
[----:B------:R-:W-:Y:S01]  /*4480*/  FMUL R27, R6, R25 ;  /* 0x00000019061b7220 */ /* 0x000fe20000400000 */
[----:B----4-:R-:W-:-:S03]  /*4490*/  FADD R11, R11, -R4 ;  /* 0x800000040b0b7221 */ /* 0x010fc60000000000 */
[----:B-----5:R-:W-:Y:S01]  /*44a0*/  FMUL R29, R27, R10 ;  /* 0x0000000a1b1d7220 */ /* 0x020fe20000400000 */
[----:B------:R-:W-:Y:S01]  /*44b0*/  FMUL R27, R6, R11 ;  /* 0x0000000b061b7220 */ /* 0x000fe20000400000 */
[----:B------:R-:W-:Y:S02]  /*44c0*/  FMUL R25, R19, R24 ;  /* 0x0000001813197220 */ /* 0x000fe40000400000 */
[----:B------:R-:W2:Y:S01]  /*44d0*/  LDG.E.CONSTANT R19, desc[UR6][R2.64] ;  /* 0x0000000602137981 */ /* 0x000ea2000c1e9900 */
[----:B------:R-:W-:Y:S01]  /*44e0*/  FMUL R26, R27, R20 ;  /* 0x000000141b1a7220 */ /* 0x000fe20000400000 */
[----:B------:R-:W-:Y:S02]  /*44f0*/  MOV R11, R23 ;  /* 0x00000017000b7202 */ /* 0x000fe40000000f00 */
[----:B------:R-:W3:Y:S01]  /*4500*/  LDG.E.CONSTANT R27, desc[UR6][R2.64+0xc00] ;  /* 0x000c0006021b7981 */ /* 0x000ee2000c1e9900 */
[----:B------:R-:W-:-:S03]  /*4510*/  FADD R20, R21, -R4 ;  /* 0x8000000415147221 */ /* 0x000fc60000000000 */
[----:B------:R-:W4:Y:S01]  /*4520*/  LDG.E.CONSTANT R21, desc[UR6][R2.64+0x400] ;  /* 0x0004000602157981 */ /* 0x000f22000c1e9900 */
[----:B------:R-:W-:-:S03]  /*4530*/  MOV R10, R18 ;  /* 0x00000012000a7202 */ /* 0x000fc60000000f00 */
[----:B------:R0:W5:Y:S01]  /*4540*/  LDG.E.CONSTANT R23, desc[UR6][R2.64+0x800] ;  /* 0x0008000602177981 */ /* 0x000162000c1e9900 */
[----:B------:R-:W-:-:S03]  /*4550*/  FMUL R20, R6, R20 ;  /* 0x0000001406147220 */ /* 0x000fc60000400000 */
[----:B------:R-:W5:Y:S01]  /*4560*/  LDG.E.CONSTANT R18, desc[UR6][R8.64] ;  /* 0x0000000608127981 */ /* 0x000f62000c1e9900 */
[----:B------:R-:W-:-:S03]  /*4570*/  FMUL R13, R20, R13 ;  /* 0x0000000d140d7220 */ /* 0x000fc60000400000 */
[----:B------:R1:W-:Y:S04]  /*4580*/  REDG.E.ADD.F32.FTZ.RN.STRONG.GPU desc[UR6][R10.64+-0x1000], R25 ;  /* 0xfff000190a0079a6 */ /* 0x0003e8000c12f306 */
[----:B------:R-:W5:Y:S04]  /*4590*/  LDG.E.CONSTANT R24, desc[UR6][R8.64+0x800] ;  /* 0x0008000608187981 */ /* 0x000f68000c1e9900 */
[----:B------:R-:W5:Y:S04]  /*45a0*/  LDG.E.CONSTANT R20, desc[UR6][R8.64+0xc00] ;  /* 0x000c000608147981 */ /* 0x000f68000c1e9900 */
[----:B-1----:R1:W5:Y:S01]  /*45b0*/  LDG.E.CONSTANT R25, desc[UR6][R8.64+0x400] ;  /* 0x0004000608197981 */ /* 0x002362000c1e9900 */
[----:B------:R-:W-:-:S03]  /*45c0*/  IADD3 R12, PT, PT, R12, 0x8, RZ ;  /* 0x000000080c0c7810 */ /* 0x000fc60007ffe0ff */
[----:B------:R2:W-:Y:S01]  /*45d0*/  REDG.E.ADD.F32.FTZ.RN.STRONG.GPU desc[UR6][R10.64+-0xc00], R29 ;  /* 0xfff4001d0a0079a6 */ /* 0x0005e2000c12f306 */
[----:B------:R-:W-:-:S03]  /*45e0*/  ISETP.NE.AND P1, PT, R12, RZ, PT ;  /* 0x000000ff0c00720c */ /* 0x000fc60003f25270 */
[----:B------:R2:W-:Y:S01]  /*45f0*/  REDG.E.ADD.F32.FTZ.RN.STRONG.GPU desc[UR6][R10.64+-0x800], R26 ;  /* 0xfff8001a0a0079a6 */ /* 0x0005e2000c12f306 */
[----:B0-----:R-:W-:-:S03]  /*4600*/  IADD3 R2, P2, PT, R2, 0x2000, RZ ;  /* 0x0000200002027810 */ /* 0x001fc60007f5e0ff */
[----:B------:R0:W-:Y:S01]  /*4610*/  REDG.E.ADD.F32.FTZ.RN.STRONG.GPU desc[UR6][R10.64+-0x400], R13 ;  /* 0xfffc000d0a0079a6 */ /* 0x0001e2000c12f306 */
[----:B-1----:R-:W-:Y:S02]  /*4620*/  IADD3 R8, P3, PT, R8, 0x2000, RZ ;  /* 0x0000200008087810 */ /* 0x002fe40007f7e0ff */
[----:B------:R-:W-:Y:S02]  /*4630*/  IADD3.X R3, PT, PT, RZ, R3, RZ, P2, !PT ;  /* 0x00000003ff037210 */ /* 0x000fe400017fe4ff */
[----:B------:R-:W-:Y:S02]  /*4640*/  IADD3.X R9, PT, PT, RZ, R9, RZ, P3, !PT ;  /* 0x00000009ff097210 */ /* 0x000fe40001ffe4ff */
[----:B------:R-:W-:Y:S01]  /*4650*/  IADD3 R0, PT, PT, R0, 0x800, RZ ;  /* 0x0000080000007810 */ /* 0x000fe20007ffe0ff */
[----:B--2---:R-:W-:-:S04]  /*4660*/  FADD R19, R19, -R4 ;  /* 0x8000000413137221 */ /* 0x004fc80000000000 */
[C---:B------:R-:W-:Y:S01]  /*4670*/  FMUL R19, R6.reuse, R19 ;  /* 0x0000001306137220 */ /* 0x040fe20000400000 */
[--C-:B---3--:R-:W-:Y:S01]  /*4680*/  FADD R27, R27, -R4.reuse ;  /* 0x800000041b1b7221 */ /* 0x108fe20000000000 */
[--C-:B----4-:R-:W-:Y:S01]  /*4690*/  FADD R21, R21, -R4.reuse ;  /* 0x8000000415157221 */ /* 0x110fe20000000000 */
[----:B-----5:R-:W-:Y:S02]  /*46a0*/  FADD R23, R23, -R4 ;  /* 0x8000000417177221 */ /* 0x020fe40000000000 */
[C---:B------:R-:W-:Y:S01]  /*46b0*/  FMUL R27, R6.reuse, R27 ;  /* 0x0000001b061b7220 */ /* 0x040fe20000400000 */
[----:B------:R-:W-:Y:S01]  /*46c0*/  FMUL R19, R19, R18 ;  /* 0x0000001213137220 */ /* 0x000fe20000400000 */
[C---:B------:R-:W-:Y:S01]  /*46d0*/  FMUL R18, R6.reuse, R21 ;  /* 0x0000001506127220 */ /* 0x040fe20000400000 */
[----:B------:R-:W-:-:S03]  /*46e0*/  FMUL R23, R6, R23 ;  /* 0x0000001706177220 */ /* 0x000fc60000400000 */
[----:B------:R0:W-:Y:S01]  /*46f0*/  REDG.E.ADD.F32.FTZ.RN.STRONG.GPU desc[UR6][R10.64], R19 ;  /* 0x000000130a0079a6 */ /* 0x0001e2000c12f306 */
[----:B------:R-:W-:Y:S01]  /*4700*/  FMUL R21, R23, R24 ;  /* 0x0000001817157220 */ /* 0x000fe20000400000 */
[----:B------:R-:W-:Y:S01]  /*4710*/  FMUL R27, R27, R20 ;  /* 0x000000141b1b7220 */ /* 0x000fe20000400000 */
[----:B------:R-:W-:Y:S01]  /*4720*/  FMUL R25, R18, R25 ;  /* 0x0000001912197220 */ /* 0x000fe20000400000 */
[----:B------:R-:W-:-:S04]  /*4730*/  IADD3 R18, P4, PT, R10, 0x2000, RZ ;  /* 0x000020000a127810 */ /* 0x000fc80007f9e0ff */
[----:B------:R0:W-:Y:S04]  /*4740*/  REDG.E.ADD.F32.FTZ.RN.STRONG.GPU desc[UR6][R10.64+0x400], R25 ;  /* 0x000400190a0079a6 */ /* 0x0001e8000c12f306 */
[----:B------:R0:W-:Y:S01]  /*4750*/  REDG.E.ADD.F32.FTZ.RN.STRONG.GPU desc[UR6][R10.64+0x800], R21 ;  /* 0x000800150a0079a6 */ /* 0x0001e2000c12f306 */
[----:B------:R-:W-:-:S03]  /*4760*/  IADD3.X R23, PT, PT, RZ, R11, RZ, P4, !PT ;  /* 0x0000000bff177210 */ /* 0x000fc600027fe4ff */
[----:B------:R0:W-:Y:S01]  /*4770*/  REDG.E.ADD.F32.FTZ.RN.STRONG.GPU desc[UR6][R10.64+0xc00], R27 ;  /* 0x000c001b0a0079a6 */ /* 0x0001e2000c12f306 */
[----:B------:R-:W-:Y:S05]  /*4780*/  @P1 BRA `(.L_x_64) ;  /* 0xfffffffc00101947 */ /* 0x000fea000383ffff */
.L_x_63:
[----:B------:R-:W-:Y:S05]  /*4790*/  BSYNC.RECONVERGENT B0 ;  /* 0x0000000000007941 */ /* 0x000fea0003800200 */
.L_x_62:
[----:B------:R-:W-:Y:S05]  /*47a0*/  @!P0 EXIT ;  /* 0x000000000000894d */ /* 0x000fea0003800000 */
[----:B------:R-:W-:Y:S01]  /*47b0*/  ISETP.GE.U32.AND P0, PT, R22, 0x4, PT ;  /* 0x000000041600780c */ /* 0x000fe20003f06070 */
[----:B------:R-:W-:Y:S01]  /*47c0*/  BSSY.RECONVERGENT B0, `(.L_x_65) ;  /* 0x0000020000007945 */ /* 0x000fe20003800200 */
[----:B------:R-:W-:-:S11]  /*47d0*/  LOP3.LUT P1, R5, R5, 0x3, RZ, 0xc0, !PT ;  /* 0x0000000305057812 */ /* 0x000fd6000782c0ff */
[----:B------:R-:W-:Y:S05]  /*47e0*/  @!P0 BRA `(.L_x_66) ;  /* 0x0000000000748947 */ /* 0x000fea0003800000 */
[C---:B0-----:R-:W-:Y:S01]  /*47f0*/  IMAD.WIDE.U32 R18, R0.reuse, 0x4, R14 ;  /* 0x0000000400127825 */ /* 0x041fe200078e000e */
[----:B------:R-:W0:Y:S04]  /*4800*/  LDC.64 R2, c[0x0][0x3a0] ;  /* 0x0000e800ff027b82 */ /* 0x000e280000000a00 */
[----:B------:R-:W3:Y:S01]  /*4810*/  LDG.E.CONSTANT R13, desc[UR6][R18.64] ;  /* 0x00000006120d7981 */ /* 0x000ee2000c1e9900 */
[----:B------:R-:W-:-:S03]  /*4820*/  IMAD.WIDE.U32 R8, R0, 0x4, R16 ;  /* 0x0000000400087825 */ /* 0x000fc600078e0010 */
[----:B--2---:R-:W2:Y:S04]  /*4830*/  LDG.E.CONSTANT R21, desc[UR6][R18.64+0x400] ;  /* 0x0004000612157981 */ /* 0x004ea8000c1e9900 */
[----:B------:R-:W4:Y:S04]  /*4840*/  LDG.E.CONSTANT R23, desc[UR6][R18.64+0x800] ;  /* 0x0008000612177981 */ /* 0x000f28000c1e9900 */
[----:B------:R-:W5:Y:S04]  /*4850*/  LDG.E.CONSTANT R25, desc[UR6][R18.64+0xc00] ;  /* 0x000c000612197981 */ /* 0x000f68000c1e9900 */
[----:B------:R-:W5:Y:S04]  /*4860*/  LDG.E.CONSTANT R20, desc[UR6][R8.64] ;  /* 0x0000000608147981 */ /* 0x000f68000c1e9900 */
[----:B------:R-:W5:Y:S04]  /*4870*/  LDG.E.CONSTANT R12, desc[UR6][R8.64+0x400] ;  /* 0x00040006080c7981 */ /* 0x000f68000c1e9900 */
[----:B------:R-:W5:Y:S04]  /*4880*/  LDG.E.CONSTANT R10, desc[UR6][R8.64+0x800] ;  /* 0x00080006080a7981 */ /* 0x000f68000c1e9900 */
[----:B------:R-:W5:Y:S01]  /*4890*/  LDG.E.CONSTANT R11, desc[UR6][R8.64+0xc00] ;  /* 0x000c0006080b7981 */ /* 0x000f62000c1e9900 */
[----:B0-----:R-:W-:-:S04]  /*48a0*/  IMAD.WIDE.U32 R2, R0, 0x4, R2 ;  /* 0x0000000400027825 */ /* 0x001fc800078e0002 */
[--C-:B---3--:R-:W-:Y:S01]  /*48b0*/  FADD R13, R13, -R4.reuse ;  /* 0x800000040d0d7221 */ /* 0x108fe20000000000 */
[----:B--2---:R-:W-:-:S03]  /*48c0*/  FADD R21, R21, -R4 ;  /* 0x8000000415157221 */ /* 0x004fc60000000000 */
[C---:B------:R-:W-:Y:S01]  /*48d0*/  FMUL R13, R6.reuse, R13 ;  /* 0x0000000d060d7220 */ /* 0x040fe20000400000 */
[--C-:B----4-:R-:W-:Y:S01]  /*48e0*/  FADD R23, R23, -R4.reuse ;  /* 0x8000000417177221 */ /* 0x110fe20000000000 */
[C---:B------:R-:W-:Y:S01]  /*48f0*/  FMUL R21, R6.reuse, R21 ;  /* 0x0000001506157220 */ /* 0x040fe20000400000 */
[----:B-----5:R-:W-:Y:S02]  /*4900*/  FADD R25, R25, -R4 ;  /* 0x8000000419197221 */ /* 0x020fe40000000000 */
[C---:B------:R-:W-:Y:S02]  /*4910*/  FMUL R23, R6.reuse, R23 ;  /* 0x0000001706177220 */ /* 0x040fe40000400000 */
[----:B------:R-:W-:Y:S01]  /*4920*/  FMUL R18, R6, R25 ;  /* 0x0000001906127220 */ /* 0x000fe20000400000 */
[----:B------:R-:W-:Y:S01]  /*4930*/  FMUL R13, R20, R13 ;  /* 0x0000000d140d7220 */ /* 0x000fe20000400000 */
[----:B------:R-:W-:-:S04]  /*4940*/  FMUL R21, R12, R21 ;  /* 0x000000150c157220 */ /* 0x000fc80000400000 */
[----:B------:R1:W-:Y:S01]  /*4950*/  REDG.E.ADD.F32.FTZ.RN.STRONG.GPU desc[UR6][R2.64], R13 ;  /* 0x0000000d020079a6 */ /* 0x0003e2000c12f306 */
[----:B------:R-:W-:-:S03]  /*4960*/  FMUL R23, R10, R23 ;  /* 0x000000170a177220 */ /* 0x000fc60000400000 */
[----:B------:R1:W-:Y:S01]  /*4970*/  REDG.E.ADD.F32.FTZ.RN.STRONG.GPU desc[UR6][R2.64+0x400], R21 ;  /* 0x00040015020079a6 */ /* 0x0003e2000c12f306 */
[----:B------:R-:W-:-:S03]  /*4980*/  FMUL R11, R11, R18 ;  /* 0x000000120b0b7220 */ /* 0x000fc60000400000 */
[----:B------:R1:W-:Y:S04]  /*4990*/  REDG.E.ADD.F32.FTZ.RN.STRONG.GPU desc[UR6][R2.64+0x800], R23 ;  /* 0x00080017020079a6 */ /* 0x0003e8000c12f306 */
[----:B------:R1:W-:Y:S01]  /*49a0*/  REDG.E.ADD.F32.FTZ.RN.STRONG.GPU desc[UR6][R2.64+0xc00], R11 ;  /* 0x000c000b020079a6 */ /* 0x0003e2000c12f306 */
[----:B------:R-:W-:-:S07]  /*49b0*/  IADD3 R0, PT, PT, R0, 0x400, RZ ;  /* 0x0000040000007810 */ /* 0x000fce0007ffe0ff */
.L_x_66:
[----:B------:R-:W-:Y:S05]  /*49c0*/  BSYNC.RECONVERGENT B0 ;  /* 0x0000000000007941 */ /* 0x000fea0003800200 */
.L_x_65:
[----:B------:R-:W-:Y:S05]  /*49d0*/  @!P1 EXIT ;  /* 0x000000000000994d */ /* 0x000fea0003800000 */
[----:B------:R-:W-:Y:S01]  /*49e0*/  ISETP.NE.AND P1, PT, R5, 0x1, PT ;  /* 0x000000010500780c */ /* 0x000fe20003f25270 */
[----:B------:R-:W-:Y:S01]  /*49f0*/  BSSY.RECONVERGENT B0, `(.L_x_67) ;  /* 0x0000014000007945 */ /* 0x000fe20003800200 */
[----:B------:R-:W-:-:S11]  /*4a00*/  LOP3.LUT P0, RZ, R7, 0x100, RZ, 0xc0, !PT ;  /* 0x0000010007ff7812 */ /* 0x000fd6000780c0ff */
[----:B------:R-:W-:Y:S05]  /*4a10*/  @!P1 BRA `(.L_x_68) ;  /* 0x0000000000449947 */ /* 0x000fea0003800000 */
[C---:B------:R-:W-:Y:S01]  /*4a20*/  IMAD.WIDE.U32 R8, R0.reuse, 0x4, R14 ;  /* 0x0000000400087825 */ /* 0x040fe200078e000e */
[----:B-1----:R-:W1:Y:S04]  /*4a30*/  LDC.64 R2, c[0x0][0x3a0] ;  /* 0x0000e800ff027b82 */ /* 0x002e680000000a00 */
[----:B------:R-:W3:Y:S01]  /*4a40*/  LDG.E.CONSTANT R5, desc[UR6][R8.64] ;  /* 0x0000000608057981 */ /* 0x000ee2000c1e9900 */
[----:B0-----:R-:W-:-:S03]  /*4a50*/  IMAD.WIDE.U32 R10, R0, 0x4, R16 ;  /* 0x00000004000a7825 */ /* 0x001fc600078e0010 */
[----:B------:R-:W4:Y:S04]  /*4a60*/  LDG.E.CONSTANT R7, desc[UR6][R8.64+0x400] ;  /* 0x0004000608077981 */ /* 0x000f28000c1e9900 */
[----:B------:R-:W5:Y:S04]  /*4a70*/  LDG.E.CONSTANT R12, desc[UR6][R10.64] ;  /* 0x000000060a0c7981 */ /* 0x000f68000c1e9900 */
[----:B------:R-:W2:Y:S01]  /*4a80*/  LDG.E.CONSTANT R18, desc[UR6][R10.64+0x400] ;  /* 0x000400060a127981 */ /* 0x000ea2000c1e9900 */
[----:B-1----:R-:W-:-:S04]  /*4a90*/  IMAD.WIDE.U32 R2, R0, 0x4, R2 ;  /* 0x0000000400027825 */ /* 0x002fc800078e0002 */
[--C-:B---3--:R-:W-:Y:S01]  /*4aa0*/  FADD R5, R5, -R4.reuse ;  /* 0x8000000405057221 */ /* 0x108fe20000000000 */
[----:B----4-:R-:W-:-:S03]  /*4ab0*/  FADD R7, R7, -R4 ;  /* 0x8000000407077221 */ /* 0x010fc60000000000 */
[C---:B------:R-:W-:Y:S01]  /*4ac0*/  FMUL R5, R6.reuse, R5 ;  /* 0x0000000506057220 */ /* 0x040fe20000400000 */
[----:B------:R-:W-:-:S03]  /*4ad0*/  FMUL R7, R6, R7 ;  /* 0x0000000706077220 */ /* 0x000fc60000400000 */
[----:B-----5:R-:W-:Y:S01]  /*4ae0*/  FMUL R5, R12, R5 ;  /* 0x000000050c057220 */ /* 0x020fe20000400000 */
[----:B--2---:R-:W-:-:S04]  /*4af0*/  FMUL R7, R18, R7 ;  /* 0x0000000712077220 */ /* 0x004fc80000400000 */
[----:B------:R3:W-:Y:S04]  /*4b00*/  REDG.E.ADD.F32.FTZ.RN.STRONG.GPU desc[UR6][R2.64], R5 ;  /* 0x00000005020079a6 */ /* 0x0007e8000c12f306 */
[----:B------:R3:W-:Y:S01]  /*4b10*/  REDG.E.ADD.F32.FTZ.RN.STRONG.GPU desc[UR6][R2.64+0x400], R7 ;  /* 0x00040007020079a6 */ /* 0x0007e2000c12f306 */
[----:B------:R-:W-:-:S07]  /*4b20*/  IADD3 R0, PT, PT, R0, 0x200, RZ ;  /* 0x0000020000007810 */ /* 0x000fce0007ffe0ff */
.L_x_68:
[----:B------:R-:W-:Y:S05]  /*4b30*/  BSYNC.RECONVERGENT B0 ;  /* 0x0000000000007941 */ /* 0x000fea0003800200 */
.L_x_67:
[----:B------:R-:W-:Y:S05]  /*4b40*/  @P0 EXIT ;  /* 0x000000000000094d */ /* 0x000fea0003800000 */
[C---:B------:R-:W-:Y:S01]  /*4b50*/  IMAD.WIDE.U32 R14, R0.reuse, 0x4, R14 ;  /* 0x00000004000e7825 */ /* 0x040fe200078e000e */
[----:B-1-3--:R-:W1:Y:S03]  /*4b60*/  LDC.64 R2, c[0x0][0x3a0] ;  /* 0x0000e800ff027b82 */ /* 0x00ae660000000a00 */
[C---:B------:R-:W-:Y:S02]  /*4b70*/  IMAD.WIDE.U32 R16, R0.reuse, 0x4, R16 ;  /* 0x0000000400107825 */ /* 0x040fe400078e0010 */
[----:B------:R-:W3:Y:S04]  /*4b80*/  LDG.E.CONSTANT R15, desc[UR6][R14.64] ;  /* 0x000000060e0f7981 */ /* 0x000ee8000c1e9900 */
[----:B------:R-:W4:Y:S01]  /*4b90*/  LDG.E.CONSTANT R16, desc[UR6][R16.64] ;  /* 0x0000000610107981 */ /* 0x000f22000c1e9900 */
[----:B-1----:R-:W-:-:S04]  /*4ba0*/  IMAD.WIDE.U32 R2, R0, 0x4, R2 ;  /* 0x0000000400027825 */ /* 0x002fc800078e0002 */
[----:B---3--:R-:W-:-:S04]  /*4bb0*/  FADD R5, R15, -R4 ;  /* 0x800000040f057221 */ /* 0x008fc80000000000 */
[----:B------:R-:W-:-:S04]  /*4bc0*/  FMUL R5, R6, R5 ;  /* 0x0000000506057220 */ /* 0x000fc80000400000 */
[----:B----4-:R-:W-:-:S05]  /*4bd0*/  FMUL R5, R5, R16 ;  /* 0x0000001005057220 */ /* 0x010fca0000400000 */
[----:B------:R-:W-:Y:S01]  /*4be0*/  REDG.E.ADD.F32.FTZ.RN.STRONG.GPU desc[UR6][R2.64], R5 ;  /* 0x00000005020079a6 */ /* 0x000fe2000c12f306 */
[----:B------:R-:W-:Y:S05]  /*4bf0*/  EXIT ;  /* 0x000000000000794d */ /* 0x000fea0003800000 */
.L_x_61:
[----:B------:R-:W-:Y:S01]  /*4c00*/  LOP3.LUT R12, RZ, R0, RZ, 0x33, !PT ;  /* 0x00000000ff0c7212 */ /* 0x000fe200078e33ff */
[----:B------:R-:W-:Y:S03]  /*4c10*/  BSSY.RECONVERGENT B0, `(.L_x_69) ;  /* 0x0000060000007945 */ /* 0x000fe60003800200 */
[----:B------:R-:W-:-:S04]  /*4c20*/  IADD3 R7, PT, PT, R12, R7, RZ ;  /* 0x000000070c077210 */ /* 0x000fc80007ffe0ff */
[C---:B------:R-:W-:Y:S02]  /*4c30*/  ISETP.GE.U32.AND P1, PT, R7.reuse, 0x700, PT ;  /* 0x000007000700780c */ /* 0x040fe40003f26070 */
[----:B------:R-:W-:-:S04]  /*4c40*/  LEA.HI R5, R7, 0x1, RZ, 0x18 ;  /* 0x0000000107057811 */ /* 0x000fc800078fc0ff */
[----:B--2---:R-:W-:-:S07]  /*4c50*/  LOP3.LUT P0, R21, R5, 0x7, RZ, 0xc0, !PT ;  /* 0x0000000705157812 */ /* 0x004fce000780c0ff */
[----:B------:R-:W-:Y:S06]  /*4c60*/  @!P1 BRA `(.L_x_70) ;  /* 0x0000000400689947 */ /* 0x000fec0003800000 */
[----:B------:R-:W1:Y:S01]  /*4c70*/  LDCU.64 UR4, c[0x0][0x380] ;  /* 0x00007000ff0477ac */ /* 0x000e620008000a00 */
[----:B------:R-:W-:Y:S01]  /*4c80*/  IMAD.WIDE.U32 R12, R0, 0x4, RZ ;  /* 0x00000004000c7825 */ /* 0x000fe200078e00ff */
[----:B------:R-:W-:Y:S01]  /*4c90*/  LOP3.LUT R20, R5, 0x1fffff8, RZ, 0xc0, !PT ;  /* 0x01fffff805147812 */ /* 0x000fe200078ec0ff */
[----:B------:R-:W2:Y:S01]  /*4ca0*/  LDCU.64 UR8, c[0x0][0x390] ;  /* 0x00007200ff0877ac */ /* 0x000ea20008000a00 */
[C---:B0-----:R-:W-:Y:S02]  /*4cb0*/  LEA R18, P1, R3.reuse, R12, 0x2 ;  /* 0x0000000c03127211 */ /* 0x041fe400078210ff */
[----:B------:R-:W-:Y:S02]  /*4cc0*/  LOP3.LUT R19, R12, 0x1000, RZ, 0xfc, !PT ;  /* 0x000010000c137812 */ /* 0x000fe400078efcff */
[----:B------:R-:W-:Y:S02]  /*4cd0*/  LEA.HI.X R2, R3, R13, R2, 0x2, P1 ;  /* 0x0000000d03027211 */ /* 0x000fe400008f1402 */
[----:B------:R-:W-:-:S02]  /*4ce0*/  IADD3 R3, P1, PT, R18, 0x1000, RZ ;  /* 0x0000100012037810 */ /* 0x000fc40007f3e0ff */
[C---:B------:R-:W-:Y:S02]  /*4cf0*/  IADD3 R18, P3, PT, R19.reuse, R10, RZ ;  /* 0x0000000a13127210 */ /* 0x040fe40007f7e0ff */
[----:B------:R-:W-:Y:S02]  /*4d00*/  IADD3 R19, P4, PT, R19, R8, RZ ;  /* 0x0000000813137210 */ /* 0x000fe40007f9e0ff */
[----:B------:R-:W-:Y:S02]  /*4d10*/  IADD3.X R10, PT, PT, RZ, R2, RZ, P1, !PT ;  /* 0x00000002ff0a7210 */ /* 0x000fe40000ffe4ff */
[C---:B-1----:R-:W-:Y:S02]  /*4d20*/  IADD3 R2, P1, PT, R3.reuse, UR4, RZ ;  /* 0x0000000403027c10 */ /* 0x042fe4000ff3e0ff */
[----:B--2---:R-:W-:Y:S02]  /*4d30*/  IADD3 R8, P2, PT, R3, UR8, RZ ;  /* 0x0000000803087c10 */ /* 0x004fe4000ff5e0ff */
[----:B------:R-:W-:-:S02]  /*4d40*/  IADD3.X R22, PT, PT, R13, R9, RZ, P4, !PT ;  /* 0x000000090d167210 */ /* 0x000fc400027fe4ff */
[----:B------:R-:W-:Y:S02]  /*4d50*/  IADD3.X R23, PT, PT, R13, R11, RZ, P3, !PT ;  /* 0x0000000b0d177210 */ /* 0x000fe40001ffe4ff */
[C---:B------:R-:W-:Y:S02]  /*4d60*/  IADD3.X R3, PT, PT, R10.reuse, UR5, RZ, P1, !PT ;  /* 0x000000050a037c10 */ /* 0x040fe40008ffe4ff */
[----:B------:R-:W-:Y:S02]  /*4d70*/  IADD3.X R9, PT, PT, R10, UR9, RZ, P2, !PT ;  /* 0x000000090a097c10 */ /* 0x000fe400097fe4ff */
[----:B------:R-:W-:-:S07]  /*4d80*/  IADD3 R20, PT, PT, -R20, RZ, RZ ;  /* 0x000000ff14147210 */ /* 0x000fce0007ffe1ff */
.L_x_71:
[----:B------:R-:W2:Y:S04]  /*4d90*/  LDG.E.CONSTANT R11, desc[UR6][R2.64+-0x1000] ;  /* 0xfff00006020b7981 */ /* 0x000ea8000c1e9900 */
[----:B-1----:R-:W3:Y:S04]  /*4da0*/  LDG.E.CONSTANT R13, desc[UR6][R2.64+-0xc00] ;  /* 0xfff40006020d7981 */ /* 0x002ee8000c1e9900 */
[----:B------:R-:W4:Y:S01]  /*4db0*/  LDG.E.CONSTANT R24, desc[UR6][R8.64+-0x1000] ;  /* 0xfff0000608187981 */ /* 0x000f22000c1e9900 */
[----:B------:R-:W-:-:S03]  /*4dc0*/  MOV R10, R18 ;  /* 0x00000012000a7202 */ /* 0x000fc60000000f00 */
[----:B------:R-:W5:Y:S04]  /*4dd0*/  LDG.E.CONSTANT R27, desc[UR6][R2.64+-0x800] ;  /* 0xfff80006021b7981 */ /* 0x000f68000c1e9900 */
[----:B------:R-:W5:Y:S04]  /*4de0*/  LDG.E.CONSTANT R25, desc[UR6][R8.64+-0xc00] ;  /* 0xfff4000608197981 */ /* 0x000f68000c1e9900 */
[----:B------:R-:W5:Y:S01]  /*4df0*/  LDG.E.CONSTANT R29, desc[UR6][R8.64+-0x800] ;  /* 0xfff80006081d7981 */ /* 0x000f62000c1e9900 */
[----:B--2---:R-:W-:-:S04]  /*4e00*/  FADD R11, R11, -R4 ;  /* 0x800000040b0b7221 */ /* 0x004fc80000000000 */
[C---:B------:R-:W-:Y:S01]  /*4e10*/  FMUL R11, R6.reuse, R11 ;  /* 0x0000000b060b7220 */ /* 0x040fe20000400000 */
[----:B---3--:R-:W-:Y:S01]  /*4e20*/  FADD R18, R13, -R4 ;  /* 0x800000040d127221 */ /* 0x008fe20000000000 */
[----:B------:R-:W-:Y:S02]  /*4e30*/  IMAD.MOV.U32 R13, RZ, RZ, R22 ;  /* 0x000000ffff0d7224 */ /* 0x000fe400078e0016 */
[----:B------:R-:W2:Y:S01]  /*4e40*/  LDG.E.CONSTANT R22, desc[UR6][R2.64] ;  /* 0x0000000602167981 */ /* 0x000ea2000c1e9900 */
[----:B----4-:R-:W-:Y:S01]  /*4e50*/  FMUL R12, R11, R24 ;  /* 0x000000180b0c7220 */ /* 0x010fe20000400000 */
[----:B------:R-:W-:Y:S02]  /*4e60*/  MOV R11, R23 ;  /* 0x00000017000b7202 */ /* 0x000fe40000000f00 */
[----:B------:R-:W3:Y:S04]  /*4e70*/  LDG.E.CONSTANT R23, desc[UR6][R2.64+-0x400] ;  /* 0xfffc000602177981 */ /* 0x000ee8000c1e9900 */
[----:B------:R0:W-:Y:S01]  /*4e80*/  REDG.E.ADD.F32.FTZ.RN.STRONG.GPU desc[UR6][R10.64+-0x1000], R12 ;  /* 0xfff0000c0a0079a6 */ /* 0x0001e2000c12f306 */
[----:B------:R-:W-:-:S03]  /*4e90*/  FMUL R26, R6, R18 ;  /* 0x00000012061a7220 */ /* 0x000fc60000400000 */
[----:B------:R-:W4:Y:S01]  /*4ea0*/  LDG.E.CONSTANT R18, desc[UR6][R8.64+-0x400] ;  /* 0xfffc000608127981 */ /* 0x000f22000c1e9900 */
[----:B0-----:R-:W-:-:S03]  /*4eb0*/  MOV R12, R19 ;  /* 0x00000013000c7202 */ /* 0x001fc60000000f00 */
[----:B------:R-:W4:Y:S01]  /*4ec0*/  LDG.E.CONSTANT R19, desc[UR6][R8.64] ;  /* 0x0000000608137981 */ /* 0x000f22000c1e9900 */
[----:B-----5:R-:W-:Y:S01]  /*4ed0*/  FADD R27, R27, -R4 ;  /* 0x800000041b1b7221 */ /* 0x020fe20000000000 */
[----:B------:R-:W-:Y:S02]  /*4ee0*/  FMUL R26, R26, R25 ;  /* 0x000000191a1a7220 */ /* 0x000fe40000400000 */
[----:B------:R0:W-:Y:S01]  /*4ef0*/  REDG.E.ADD.F32.FTZ.RN.STRONG.GPU desc[UR6][R12.64+-0x1000], R24 ;  /* 0xfff000180c0079a6 */ /* 0x0001e2000c12f306 */
[----:B------:R-:W-:-:S03]  /*4f00*/  FMUL R28, R6, R27 ;  /* 0x0000001b061c7220 */ /* 0x000fc60000400000 */
[----:B------:R-:W-:Y:S01]  /*4f10*/  REDG.E.ADD.F32.FTZ.RN.STRONG.GPU desc[UR6][R10.64+-0xc00], R26 ;  /* 0xfff4001a0a0079a6 */ /* 0x000fe2000c12f306 */
[----:B------:R-:W-:-:S03]  /*4f20*/  FMUL R28, R28, R29 ;  /* 0x0000001d1c1c7220 */ /* 0x000fc60000400000 */
[----:B------:R1:W-:Y:S04]  /*4f30*/  REDG.E.ADD.F32.FTZ.RN.STRONG.GPU desc[UR6][R12.64+-0xc00], R25 ;  /* 0xfff400190c0079a6 */ /* 0x0003e8000c12f306 */
[----:B------:R-:W-:Y:S04]  /*4f40*/  REDG.E.ADD.F32.FTZ.RN.STRONG.GPU desc[UR6][R10.64+-0x800], R28 ;  /* 0xfff8001c0a0079a6 */ /* 0x000fe8000c12f306 */
[----:B0-----:R-:W5:Y:S04]  /*4f50*/  LDG.E.CONSTANT R24, desc[UR6][R8.64+0x800] ;  /* 0x0008000608187981 */ /* 0x001f68000c1e9900 */
[----:B-1----:R-:W5:Y:S04]  /*4f60*/  LDG.E.CONSTANT R25, desc[UR6][R2.64+0x800] ;  /* 0x0008000602197981 */ /* 0x002f68000c1e9900 */
[----:B------:R0:W-:Y:S04]  /*4f70*/  REDG.E.ADD.F32.FTZ.RN.STRONG.GPU desc[UR6][R12.64+-0x800], R29 ;  /* 0xfff8001d0c0079a6 */ /* 0x0001e8000c12f306 */
[----:B0-----:R-:W5:Y:S01]  /*4f80*/  LDG.E.CONSTANT R29, desc[UR6][R8.64+0xc00] ;  /* 0x000c0006081d7981 */ /* 0x001f62000c1e9900 */
[--C-:B--2---:R-:W-:Y:S01]  /*4f90*/  FADD R22, R22, -R4.reuse ;  /* 0x8000000416167221 */ /* 0x104fe20000000000 */
[----:B---3--:R-:W-:-:S03]  /*4fa0*/  FADD R27, R23, -R4 ;  /* 0x80000004171b7221 */ /* 0x008fc60000000000 */
[C---:B------:R-:W-:Y:S01]  /*4fb0*/  FMUL R22, R6.reuse, R22 ;  /* 0x0000001606167220 */ /* 0x040fe20000400000 */
[----:B------:R-:W2:Y:S01]  /*4fc0*/  LDG.E.CONSTANT R23, desc[UR6][R2.64+0x400] ;  /* 0x0004000602177981 */ /* 0x000ea2000c1e9900 */
[----:B------:R-:W-:-:S04]  /*4fd0*/  FMUL R27, R6, R27 ;  /* 0x0000001b061b7220 */ /* 0x000fc80000400000 */
[----:B----4-:R-:W-:Y:S02]  /*4fe0*/  FMUL R26, R27, R18 ;  /* 0x000000121b1a7220 */ /* 0x010fe40000400000 */
[----:B------:R-:W3:Y:S01]  /*4ff0*/  LDG.E.CONSTANT R27, desc[UR6][R8.64+0x400] ;  /* 0x00040006081b7981 */ /* 0x000ee2000c1e9900 */
[----:B------:R-:W-:-:S03]  /*5000*/  IADD3 R20, PT, PT, R20, 0x8, RZ ;  /* 0x0000000814147810 */ /* 0x000fc60007ffe0ff */
[----:B------:R-:W-:Y:S01]  /*5010*/  REDG.E.ADD.F32.FTZ.RN.STRONG.GPU desc[UR6][R10.64+-0x400], R26 ;  /* 0xfffc001a0a0079a6 */ /* 0x000fe2000c12f306 */
[----:B------:R-:W-:Y:S01]  /*5020*/  FMUL R28, R22, R19 ;  /* 0x00000013161c7220 */ /* 0x000fe20000400000 */
[----:B------:R-:W-:Y:S02]  /*5030*/  ISETP.NE.AND P1, PT, R20, RZ, PT ;  /* 0x000000ff1400720c */ /* 0x000fe40003f25270 */
[----:B------:R0:W4:Y:S04]  /*5040*/  LDG.E.CONSTANT R22, desc[UR6][R2.64+0xc00] ;  /* 0x000c000602167981 */ /* 0x000128000c1e9900 */
[----:B------:R1:W-:Y:S04]  /*5050*/  REDG.E.ADD.F32.FTZ.RN.STRONG.GPU desc[UR6][R12.64+-0x400], R18 ;  /* 0xfffc00120c0079a6 */ /* 0x0003e8000c12f306 */
[----:B------:R-:W-:Y:S04]  /*5060*/  REDG.E.ADD.F32.FTZ.RN.STRONG.GPU desc[UR6][R10.64], R28 ;  /* 0x0000001c0a0079a6 */ /* 0x000fe8000c12f306 */
[----:B------:R1:W-:Y:S01]  /*5070*/  REDG.E.ADD.F32.FTZ.RN.STRONG.GPU desc[UR6][R12.64], R19 ;  /* 0x000000130c0079a6 */ /* 0x0003e2000c12f306 */
[----:B-----5:R-:W-:-:S04]  /*5080*/  FADD R25, R25, -R4 ;  /* 0x8000000419197221 */ /* 0x020fc80000000000 */
[----:B------:R-:W-:-:S04]  /*5090*/  FMUL R25, R6, R25 ;  /* 0x0000001906197220 */ /* 0x000fc80000400000 */
[----:B------:R-:W-:Y:S01]  /*50a0*/  FMUL R25, R25, R24 ;  /* 0x0000001819197220 */ /* 0x000fe20000400000 */
[----:B0-----:R-:W-:Y:S02]  /*50b0*/  IADD3 R2, P2, PT, R2, 0x2000, RZ ;  /* 0x0000200002027810 */ /* 0x001fe40007f5e0ff */
[----:B------:R-:W-:Y:S02]  /*50c0*/  IADD3 R8, P3, PT, R8, 0x2000, RZ ;  /* 0x0000200008087810 */ /* 0x000fe40007f7e0ff */
[----:B-1----:R-:W-:Y:S02]  /*50d0*/  IADD3 R18, P4, PT, R10, 0x2000, RZ ;  /* 0x000020000a127810 */ /* 0x002fe40007f9e0ff */
[----:B------:R-:W-:Y:S02]  /*50e0*/  IADD3 R19, P5, PT, R12, 0x2000, RZ ;  /* 0x000020000c137810 */ /* 0x000fe40007fbe0ff */
[----:B------:R-:W-:Y:S02]  /*50f0*/  IADD3.X R3, PT, PT, RZ, R3, RZ, P2, !PT ;  /* 0x00000003ff037210 */ /* 0x000fe400017fe4ff */
[----:B------:R-:W-:-:S02]  /*5100*/  IADD3.X R9, PT, PT, RZ, R9, RZ, P3, !PT ;  /* 0x00000009ff097210 */ /* 0x000fc40001ffe4ff */
[----:B------:R-:W-:Y:S01]  /*5110*/  IADD3 R0, PT, PT, R0, 0x800, RZ ;  /* 0x0000080000007810 */ /* 0x000fe20007ffe0ff */
[----:B--2---:R-:W-:-:S04]  /*5120*/  FADD R23, R23, -R4 ;  /* 0x8000000417177221 */ /* 0x004fc80000000000 */
[----:B------:R-:W-:-:S04]  /*5130*/  FMUL R23, R6, R23 ;  /* 0x0000001706177220 */ /* 0x000fc80000400000 */
[----:B---3--:R-:W-:-:S05]  /*5140*/  FMUL R23, R23, R27 ;  /* 0x0000001b17177220 */ /* 0x008fca0000400000 */
[----:B------:R0:W-:Y:S04]  /*5150*/  REDG.E.ADD.F32.FTZ.RN.STRONG.GPU desc[UR6][R10.64+0x400], R23 ;  /* 0x000400170a0079a6 */ /* 0x0001e8000c12f306 */
[----:B------:R-:W-:Y:S01]  /*5160*/  REDG.E.ADD.F32.FTZ.RN.STRONG.GPU desc[UR6][R12.64+0x400], R27 ;  /* 0x0004001b0c0079a6 */ /* 0x000fe2000c12f306 */
[----:B----4-:R-:W-:-:S03]  /*5170*/  FADD R22, R22, -R4 ;  /* 0x8000000416167221 */ /* 0x010fc60000000000 */
[----:B------:R-:W-:Y:S01]  /*5180*/  REDG.E.ADD.F32.FTZ.RN.STRONG.GPU desc[UR6][R10.64+0x800], R25 ;  /* 0x000800190a0079a6 */ /* 0x000fe2000c12f306 */
[----:B------:R-:W-:-:S03]  /*5190*/  FMUL R22, R6, R22 ;  /* 0x0000001606167220 */ /* 0x000fc60000400000 */
[----:B------:R-:W-:Y:S01]  /*51a0*/  REDG.E.ADD.F32.FTZ.RN.STRONG.GPU desc[UR6][R12.64+0x800], R24 ;  /* 0x000800180c0079a6 */ /* 0x000fe2000c12f306 */
[----:B------:R-:W-:Y:S01]  /*51b0*/  FMUL R22, R22, R29 ;  /* 0x0000001d16167220 */ /* 0x000fe20000400000 */
[----:B0-----:R-:W-:-:S04]  /*51c0*/  IADD3.X R23, PT, PT, RZ, R11, RZ, P4, !PT ;  /* 0x0000000bff177210 */ /* 0x001fc800027fe4ff */
[----:B------:R0:W-:Y:S04]  /*51d0*/  REDG.E.ADD.F32.FTZ.RN.STRONG.GPU desc[UR6][R10.64+0xc00], R22 ;  /* 0x000c00160a0079a6 */ /* 0x0001e8000c12f306 */
[----:B------:R1:W-:Y:S01]  /*51e0*/  REDG.E.ADD.F32.FTZ.RN.STRONG.GPU desc[UR6][R12.64+0xc00], R29 ;  /* 0x000c001d0c0079a6 */ /* 0x0003e2000c12f306 */
[----:B0-----:R-:W-:Y:S01]  /*51f0*/  IADD3.X R22, PT, PT, RZ, R13, RZ, P5, !PT ;  /* 0x0000000dff167210 */ /* 0x001fe20002ffe4ff */
[----:B------:R-:W-:Y:S06]  /*5200*/  @P1 BRA `(.L_x_71) ;  /* 0xfffffff800e01947 */ /* 0x000fec000383ffff */
.L_x_70:
[----:B------:R-:W-:Y:S05]  /*5210*/  BSYNC.RECONVERGENT B0 ;  /* 0x0000000000007941 */ /* 0x000fea0003800200 */
.L_x_69:
[----:B------:R-:W-:Y:S05]  /*5220*/  @!P0 EXIT ;  /* 0x000000000000894d */ /* 0x000fea0003800000 */
[----:B------:R-:W-:Y:S01]  /*5230*/  ISETP.GE.U32.AND P0, PT, R21, 0x4, PT ;  /* 0x000000041500780c */ /* 0x000fe20003f06070 */
[----:B------:R-:W-:Y:S01]  /*5240*/  BSSY.RECONVERGENT B0, `(.L_x_72) ;  /* 0x0000026000007945 */ /* 0x000fe20003800200 */
[----:B------:R-:W-:-:S11]  /*5250*/  LOP3.LUT P1, R5, R5, 0x3, RZ, 0xc0, !PT ;  /* 0x0000000305057812 */ /* 0x000fd6000782c0ff */
[----:B------:R-:W-:Y:S05]  /*5260*/  @!P0 BRA `(.L_x_73) ;  /* 0x00000000008c8947 */ /* 0x000fea0003800000 */
[C---:B------:R-:W-:Y:S01]  /*5270*/  IMAD.WIDE.U32 R22, R0.reuse, 0x4, R14 ;  /* 0x0000000400167825 */ /* 0x040fe200078e000e */
[----:B------:R-:W2:Y:S04]  /*5280*/  LDC.64 R8, c[0x0][0x3a0] ;  /* 0x0000e800ff087b82 */ /* 0x000ea80000000a00 */
[----:B------:R-:W3:Y:S01]  /*5290*/  LDG.E.CONSTANT R25, desc[UR6][R22.64] ;  /* 0x0000000616197981 */ /* 0x000ee2000c1e9900 */
[----:B------:R-:W-:-:S03]  /*52a0*/  IMAD.WIDE.U32 R10, R0, 0x4, R16 ;  /* 0x00000004000a7825 */ /* 0x000fc600078e0010 */
[----:B------:R-:W4:Y:S01]  /*52b0*/  LDG.E.CONSTANT R27, desc[UR6][R22.64+0x400] ;  /* 0x00040006161b7981 */ /* 0x000f22000c1e9900 */
[----:B------:R-:W5:Y:S03]  /*52c0*/  LDC.64 R2, c[0x0][0x3a8] ;  /* 0x0000ea00ff027b82 */ /* 0x000f660000000a00 */
[----:B------:R-:W4:Y:S04]  /*52d0*/  LDG.E.CONSTANT R21, desc[UR6][R22.64+0x800] ;  /* 0x0008000616157981 */ /* 0x000f28000c1e9900 */
[----:B-1----:R1:W4:Y:S04]  /*52e0*/  LDG.E.CONSTANT R29, desc[UR6][R22.64+0xc00] ;  /* 0x000c0006161d7981 */ /* 0x002328000c1e9900 */
[----:B------:R-:W4:Y:S04]  /*52f0*/  LDG.E.CONSTANT R13, desc[UR6][R10.64] ;  /* 0x000000060a0d7981 */ /* 0x000f28000c1e9900 */
[----:B0-----:R-:W4:Y:S04]  /*5300*/  LDG.E.CONSTANT R18, desc[UR6][R10.64+0x400] ;  /* 0x000400060a127981 */ /* 0x001f28000c1e9900 */
[----:B------:R-:W4:Y:S04]  /*5310*/  LDG.E.CONSTANT R12, desc[UR6][R10.64+0x800] ;  /* 0x000800060a0c7981 */ /* 0x000f28000c1e9900 */
[----:B------:R0:W4:Y:S01]  /*5320*/  LDG.E.CONSTANT R19, desc[UR6][R10.64+0xc00] ;  /* 0x000c00060a137981 */ /* 0x000122000c1e9900 */
[----:B--2---:R-:W-:-:S04]  /*5330*/  IMAD.WIDE.U32 R8, R0, 0x4, R8 ;  /* 0x0000000400087825 */ /* 0x004fc800078e0008 */
[----:B-----5:R-:W-:-:S04]  /*5340*/  IMAD.WIDE.U32 R2, R0, 0x4, R2 ;  /* 0x0000000400027825 */ /* 0x020fc800078e0002 */
[--C-:B---3--:R-:W-:Y:S01]  /*5350*/  FADD R25, R25, -R4.reuse ;  /* 0x8000000419197221 */ /* 0x108fe20000000000 */
[----:B----4-:R-:W-:-:S03]  /*5360*/  FADD R27, R27, -R4 ;  /* 0x800000041b1b7221 */ /* 0x010fc60000000000 */
[C---:B------:R-:W-:Y:S01]  /*5370*/  FMUL R20, R6.reuse, R25 ;  /* 0x0000001906147220 */ /* 0x040fe20000400000 */
[--C-:B-1----:R-:W-:Y:S01]  /*5380*/  FADD R23, R21, -R4.reuse ;  /* 0x8000000415177221 */ /* 0x102fe20000000000 */
[C---:B------:R-:W-:Y:S01]  /*5390*/  FMUL R27, R6.reuse, R27 ;  /* 0x0000001b061b7220 */ /* 0x040fe20000400000 */
[----:B------:R-:W-:Y:S02]  /*53a0*/  FADD R29, R29, -R4 ;  /* 0x800000041d1d7221 */ /* 0x000fe40000000000 */
[C---:B------:R-:W-:Y:S01]  /*53b0*/  FMUL R23, R6.reuse, R23 ;  /* 0x0000001706177220 */ /* 0x040fe20000400000 */
[----:B------:R-:W-:Y:S01]  /*53c0*/  FMUL R21, R13, R20 ;  /* 0x000000140d157220 */ /* 0x000fe20000400000 */
[----:B0-----:R-:W-:Y:S01]  /*53d0*/  FMUL R10, R6, R29 ;  /* 0x0000001d060a7220 */ /* 0x001fe20000400000 */
[----:B------:R-:W-:-:S03]  /*53e0*/  FMUL R27, R18, R27 ;  /* 0x0000001b121b7220 */ /* 0x000fc60000400000 */
[----:B------:R2:W-:Y:S01]  /*53f0*/  REDG.E.ADD.F32.FTZ.RN.STRONG.GPU desc[UR6][R8.64], R21 ;  /* 0x00000015080079a6 */ /* 0x0005e2000c12f306 */
[----:B------:R-:W-:-:S03]  /*5400*/  FMUL R23, R12, R23 ;  /* 0x000000170c177220 */ /* 0x000fc60000400000 */
[----:B------:R2:W-:Y:S01]  /*5410*/  REDG.E.ADD.F32.FTZ.RN.STRONG.GPU desc[UR6][R2.64], R13 ;  /* 0x0000000d020079a6 */ /* 0x0005e2000c12f306 */
[----:B------:R-:W-:-:S03]  /*5420*/  FMUL R11, R19, R10 ;  /* 0x0000000a130b7220 */ /* 0x000fc60000400000 */
[----:B------:R2:W-:Y:S04]  /*5430*/  REDG.E.ADD.F32.FTZ.RN.STRONG.GPU desc[UR6][R8.64+0x400], R27 ;  /* 0x0004001b080079a6 */ /* 0x0005e8000c12f306 */
[----:B------:R2:W-:Y:S04]  /*5440*/  REDG.E.ADD.F32.FTZ.RN.STRONG.GPU desc[UR6][R2.64+0x400], R18 ;  /* 0x00040012020079a6 */ /* 0x0005e8000c12f306 */
[----:B------:R2:W-:Y:S04]  /*5450*/  REDG.E.ADD.F32.FTZ.RN.STRONG.GPU desc[UR6][R8.64+0x800], R23 ;  /* 0x00080017080079a6 */ /* 0x0005e8000c12f306 */
[----:B------:R2:W-:Y:S04]  /*5460*/  REDG.E.ADD.F32.FTZ.RN.STRONG.GPU desc[UR6][R2.64+0x800], R12 ;  /* 0x0008000c020079a6 */ /* 0x0005e8000c12f306 */
[----:B------:R2:W-:Y:S04]  /*5470*/  REDG.E.ADD.F32.FTZ.RN.STRONG.GPU desc[UR6][R8.64+0xc00], R11 ;  /* 0x000c000b080079a6 */ /* 0x0005e8000c12f306 */
[----:B------:R2:W-:Y:S01]  /*5480*/  REDG.E.ADD.F32.FTZ.RN.STRONG.GPU desc[UR6][R2.64+0xc00], R19 ;  /* 0x000c0013020079a6 */ /* 0x0005e2000c12f306 */
[----:B------:R-:W-:-:S07]  /*5490*/  IADD3 R0, PT, PT, R0, 0x400, RZ ;  /* 0x0000040000007810 */ /* 0x000fce0007ffe0ff */
.L_x_73:
[----:B------:R-:W-:Y:S05]  /*54a0*/  BSYNC.RECONVERGENT B0 ;  /* 0x0000000000007941 */ /* 0x000fea0003800200 */
.L_x_72:
[----:B------:R-:W-:Y:S05]  /*54b0*/  @!P1 EXIT ;  /* 0x000000000000994d */ /* 0x000fea0003800000 */
[----:B------:R-:W-:Y:S01]  /*54c0*/  ISETP.NE.AND P1, PT, R5, 0x1, PT ;  /* 0x000000010500780c */ /* 0x000fe20003f25270 */
[----:B------:R-:W-:Y:S01]  /*54d0*/  BSSY.RECONVERGENT B0, `(.L_x_74) ;  /* 0x0000018000007945 */ /* 0x000fe20003800200 */
[----:B------:R-:W-:-:S11]  /*54e0*/  LOP3.LUT P0, RZ, R7, 0x100, RZ, 0xc0, !PT ;  /* 0x0000010007ff7812 */ /* 0x000fd6000780c0ff */
[----:B------:R-:W-:Y:S05]  /*54f0*/  @!P1 BRA `(.L_x_75) ;  /* 0x0000000000549947 */ /* 0x000fea0003800000 */
[C---:B--2---:R-:W-:Y:S01]  /*5500*/  IMAD.WIDE.U32 R10, R0.reuse, 0x4, R14 ;  /* 0x00000004000a7825 */ /* 0x044fe200078e000e */
[----:B------:R-:W2:Y:S04]  /*5510*/  LDC.64 R8, c[0x0][0x3a0] ;  /* 0x0000e800ff087b82 */ /* 0x000ea80000000a00 */
[----:B------:R-:W3:Y:S01]  /*5520*/  LDG.E.CONSTANT R5, desc[UR6][R10.64] ;  /* 0x000000060a057981 */ /* 0x000ee2000c1e9900 */
[----:B-1----:R-:W-:-:S03]  /*5530*/  IMAD.WIDE.U32 R12, R0, 0x4, R16 ;  /* 0x00000004000c7825 */ /* 0x002fc600078e0010 */
[----:B0-----:R-:W4:Y:S01]  /*5540*/  LDG.E.CONSTANT R19, desc[UR6][R10.64+0x400] ;  /* 0x000400060a137981 */ /* 0x001f22000c1e9900 */
[----:B------:R-:W0:Y:S03]  /*5550*/  LDC.64 R2, c[0x0][0x3a8] ;  /* 0x0000ea00ff027b82 */ /* 0x000e260000000a00 */
[----:B------:R-:W5:Y:S04]  /*5560*/  LDG.E.CONSTANT R7, desc[UR6][R12.64] ;  /* 0x000000060c077981 */ /* 0x000f68000c1e9900 */
[----:B------:R-:W5:Y:S01]  /*5570*/  LDG.E.CONSTANT R18, desc[UR6][R12.64+0x400] ;  /* 0x000400060c127981 */ /* 0x000f62000c1e9900 */
[----:B--2---:R-:W-:-:S04]  /*5580*/  IMAD.WIDE.U32 R8, R0, 0x4, R8 ;  /* 0x0000000400087825 */ /* 0x004fc800078e0008 */
[----:B0-----:R-:W-:-:S04]  /*5590*/  IMAD.WIDE.U32 R2, R0, 0x4, R2 ;  /* 0x0000000400027825 */ /* 0x001fc800078e0002 */
[--C-:B---3--:R-:W-:Y:S01]  /*55a0*/  FADD R5, R5, -R4.reuse ;  /* 0x8000000405057221 */ /* 0x108fe20000000000 */
[----:B----4-:R-:W-:-:S03]  /*55b0*/  FADD R19, R19, -R4 ;  /* 0x8000000413137221 */ /* 0x010fc60000000000 */
[C---:B------:R-:W-:Y:S01]  /*55c0*/  FMUL R5, R6.reuse, R5 ;  /* 0x0000000506057220 */ /* 0x040fe20000400000 */
[----:B------:R-:W-:-:S03]  /*55d0*/  FMUL R19, R6, R19 ;  /* 0x0000001306137220 */ /* 0x000fc60000400000 */
[----:B-----5:R-:W-:Y:S01]  /*55e0*/  FMUL R5, R7, R5 ;  /* 0x0000000507057220 */ /* 0x020fe20000400000 */
[----:B------:R-:W-:-:S04]  /*55f0*/  FMUL R19, R18, R19 ;  /* 0x0000001312137220 */ /* 0x000fc80000400000 */
[----:B------:R3:W-:Y:S04]  /*5600*/  REDG.E.ADD.F32.FTZ.RN.STRONG.GPU desc[UR6][R8.64], R5 ;  /* 0x00000005080079a6 */ /* 0x0007e8000c12f306 */
[----:B------:R3:W-:Y:S04]  /*5610*/  REDG.E.ADD.F32.FTZ.RN.STRONG.GPU desc[UR6][R2.64], R7 ;  /* 0x00000007020079a6 */ /* 0x0007e8000c12f306 */
[----:B------:R3:W-:Y:S04]  /*5620*/  REDG.E.ADD.F32.FTZ.RN.STRONG.GPU desc[UR6][R8.64+0x400], R19 ;  /* 0x00040013080079a6 */ /* 0x0007e8000c12f306 */
[----:B------:R3:W-:Y:S01]  /*5630*/  REDG.E.ADD.F32.FTZ.RN.STRONG.GPU desc[UR6][R2.64+0x400], R18 ;  /* 0x00040012020079a6 */ /* 0x0007e2000c12f306 */
[----:B------:R-:W-:-:S07]  /*5640*/  IADD3 R0, PT, PT, R0, 0x200, RZ ;  /* 0x0000020000007810 */ /* 0x000fce0007ffe0ff */
.L_x_75:
[----:B------:R-:W-:Y:S05]  /*5650*/  BSYNC.RECONVERGENT B0 ;  /* 0x0000000000007941 */ /* 0x000fea0003800200 */
.L_x_74:
[----:B------:R-:W-:Y:S05]  /*5660*/  @P0 EXIT ;  /* 0x000000000000094d */ /* 0x000fea0003800000 */
[C---:B------:R-:W-:Y:S01]  /*5670*/  IMAD.WIDE.U32 R14, R0.reuse, 0x4, R14 ;  /* 0x00000004000e7825 */ /* 0x040fe200078e000e */
[----:B--23--:R-:W2:Y:S03]  /*5680*/  LDC.64 R2, c[0x0][0x3a0] ;  /* 0x0000e800ff027b82 */ /* 0x00cea60000000a00 */
[C---:B------:R-:W-:Y:S02]  /*5690*/  IMAD.WIDE.U32 R16, R0.reuse, 0x4, R16 ;  /* 0x0000000400107825 */ /* 0x040fe400078e0010 */
[----:B------:R-:W3:Y:S03]  /*56a0*/  LDG.E.CONSTANT R15, desc[UR6][R14.64] ;  /* 0x000000060e0f7981 */ /* 0x000ee6000c1e9900 */
[----:B------:R-:W4:Y:S01]  /*56b0*/  LDC.64 R8, c[0x0][0x3a8] ;  /* 0x0000ea00ff087b82 */ /* 0x000f220000000a00 */
[----:B------:R-:W5:Y:S01]  /*56c0*/  LDG.E.CONSTANT R16, desc[UR6][R16.64] ;  /* 0x0000000610107981 */ /* 0x000f62000c1e9900 */
[----:B--2---:R-:W-:-:S04]  /*56d0*/  IMAD.WIDE.U32 R2, R0, 0x4, R2 ;  /* 0x0000000400027825 */ /* 0x004fc800078e0002 */
[----:B---3--:R-:W-:-:S04]  /*56e0*/  FADD R5, R15, -R4 ;  /* 0x800000040f057221 */ /* 0x008fc80000000000 */
[----:B------:R-:W-:-:S04]  /*56f0*/  FMUL R5, R6, R5 ;  /* 0x0000000506057220 */ /* 0x000fc80000400000 */
[----:B-----5:R-:W-:Y:S01]  /*5700*/  FMUL R7, R5, R16 ;  /* 0x0000001005077220 */ /* 0x020fe20000400000 */
[----:B----4-:R-:W-:-:S04]  /*5710*/  IMAD.WIDE.U32 R4, R0, 0x4, R8 ;  /* 0x0000000400047825 */ /* 0x010fc800078e0008 */
[----:B------:R-:W-:Y:S04]  /*5720*/  REDG.E.ADD.F32.FTZ.RN.STRONG.GPU desc[UR6][R2.64], R7 ;  /* 0x00000007020079a6 */ /* 0x000fe8000c12f306 */
[----:B------:R-:W-:Y:S01]  /*5730*/  REDG.E.ADD.F32.FTZ.RN.STRONG.GPU desc[UR6][R4.64], R16 ;  /* 0x00000010040079a6 */ /* 0x000fe2000c12f306 */
[----:B------:R-:W-:Y:S05]  /*5740*/  EXIT ;  /* 0x000000000000794d */ /* 0x000fea0003800000 */
        .weak           $__internal_0_$__cuda_sm3x_div_rn_noftz_f32_slowpath
        .type           $__internal_0_$__cuda_sm3x_div_rn_noftz_f32_slowpath,@function
        .size           $__internal_0_$__cuda_sm3x_div_rn_noftz_f32_slowpath,(.L_x_160 - $__internal_0_$__cuda_sm3x_div_rn_noftz_f32_slowpath)
$__internal_0_$__cuda_sm3x_div_rn_noftz_f32_slowpath:
[----:B------:R-:W-:Y:S01]  /*5750*/  SHF.R.U32.HI R11, RZ, 0x17, R5 ;  /* 0x00000017ff0b7819 */ /* 0x000fe20000011605 */
[----:B------:R-:W-:Y:S01]  /*5760*/  BSSY.RECONVERGENT B2, `(.L_x_76) ;  /* 0x0000064000027945 */ /* 0x000fe20003800200 */
[----:B------:R-:W-:Y:S02]  /*5770*/  SHF.R.U32.HI R7, RZ, 0x17, R6 ;  /* 0x00000017ff077819 */ /* 0x000fe40000011606 */
[----:B------:R-:W-:Y:S02]  /*5780*/  LOP3.LUT R11, R11, 0xff, RZ, 0xc0, !PT ;  /* 0x000000ff0b0b7812 */ /* 0x000fe400078ec0ff */
[----:B------:R-:W-:Y:S02]  /*5790*/  LOP3.LUT R24, R7, 0xff, RZ, 0xc0, !PT ;  /* 0x000000ff07187812 */ /* 0x000fe400078ec0ff */
[----:B------:R-:W-:Y:S02]  /*57a0*/  IADD3 R21, PT, PT, R11, -0x1, RZ ;  /* 0xffffffff0b157810 */ /* 0x000fe40007ffe0ff */
[----:B------:R-:W-:-:S02]  /*57b0*/  IADD3 R13, PT, PT, R24, -0x1, RZ ;  /* 0xffffffff180d7810 */ /* 0x000fc40007ffe0ff */
[----:B------:R-:W-:Y:S02]  /*57c0*/  ISETP.GT.U32.AND P1, PT, R21, 0xfd, PT ;  /* 0x000000fd1500780c */ /* 0x000fe40003f24070 */
[----:B------:R-:W-:Y:S02]  /*57d0*/  MOV R7, R6 ;  /* 0x0000000600077202 */ /* 0x000fe40000000f00 */
[----:B------:R-:W-:Y:S02]  /*57e0*/  ISETP.GT.U32.OR P1, PT, R13, 0xfd, P1 ;  /* 0x000000fd0d00780c */ /* 0x000fe40000f24470 */
[----:B------:R-:W-:-:S11]  /*57f0*/  MOV R20, R5 ;  /* 0x0000000500147202 */ /* 0x000fd60000000f00 */
[----:B------:R-:W-:Y:S01]  /*5800*/  @!P1 MOV R12, RZ ;  /* 0x000000ff000c9202 */ /* 0x000fe20000000f00 */
[----:B------:R-:W-:Y:S06]  /*5810*/  @!P1 BRA `(.L_x_77) ;  /* 0x00000000005c9947 */ /* 0x000fec0003800000 */
[----:B------:R-:W-:Y:S02]  /*5820*/  FSETP.GTU.FTZ.AND P1, PT, |R6|, +INF , PT ;  /* 0x7f8000000600780b */ /* 0x000fe40003f3c200 */
[----:B------:R-:W-:-:S04]  /*5830*/  FSETP.GTU.FTZ.AND P2, PT, |R5|, +INF , PT ;  /* 0x7f8000000500780b */ /* 0x000fc80003f5c200 */
[----:B------:R-:W-:-:S13]  /*5840*/  PLOP3.LUT P1, PT, P1, P2, PT, 0xf8, 0x8f ;  /* 0x00000000008f781c */ /* 0x000fda0000f25f70 */
[----:B------:R-:W-:Y:S05]  /*5850*/  @P1 BRA `(.L_x_78) ;  /* 0x00000004004c1947 */ /* 0x000fea0003800000 */
[----:B------:R-:W-:-:S13]  /*5860*/  LOP3.LUT P1, RZ, R20, 0x7fffffff, R7, 0xc8, !PT ;  /* 0x7fffffff14ff7812 */ /* 0x000fda000782c807 */
[----:B------:R-:W-:Y:S05]  /*5870*/  @!P1 BRA `(.L_x_79) ;  /* 0x00000004003c9947 */ /* 0x000fea0003800000 */
[C---:B------:R-:W-:Y:S02]  /*5880*/  FSETP.NEU.FTZ.AND P2, PT, |R6|.reuse, +INF , PT ;  /* 0x7f8000000600780b */ /* 0x040fe40003f5d200 */
[----:B------:R-:W-:Y:S02]  /*5890*/  FSETP.NEU.FTZ.AND P3, PT, |R5|, +INF , PT ;  /* 0x7f8000000500780b */ /* 0x000fe40003f7d200 */
[----:B------:R-:W-:-:S11]  /*58a0*/  FSETP.NEU.FTZ.AND P1, PT, |R6|, +INF , PT ;  /* 0x7f8000000600780b */ /* 0x000fd60003f3d200 */
[----:B------:R-:W-:Y:S05]  /*58b0*/  @!P3 BRA !P2, `(.L_x_79) ;  /* 0x00000004002cb947 */ /* 0x000fea0005000000 */
[----:B------:R-:W-:-:S04]  /*58c0*/  LOP3.LUT P2, RZ, R7, 0x7fffffff, RZ, 0xc0, !PT ;  /* 0x7fffffff07ff7812 */ /* 0x000fc8000784c0ff */
[----:B------:R-:W-:-:S13]  /*58d0*/  PLOP3.LUT P2, PT, P3, P2, PT, 0x2f, 0xf2 ;  /* 0x0000000000f2781c */ /* 0x000fda0001f44577 */
[----:B------:R-:W-:Y:S05]  /*58e0*/  @P2 BRA `(.L_x_80) ;  /* 0x0000000400182947 */ /* 0x000fea0003800000 */
[----:B------:R-:W-:-:S04]  /*58f0*/  LOP3.LUT P2, RZ, R20, 0x7fffffff, RZ, 0xc0, !PT ;  /* 0x7fffffff14ff7812 */ /* 0x000fc8000784c0ff */
[----:B------:R-:W-:-:S13]  /*5900*/  PLOP3.LUT P1, PT, P1, P2, PT, 0x2f, 0xf2 ;  /* 0x0000000000f2781c */ /* 0x000fda0000f24577 */
[----:B------:R-:W-:Y:S05]  /*5910*/  @P1 BRA `(.L_x_81) ;  /* 0x0000000400001947 */ /* 0x000fea0003800000 */
[----:B------:R-:W-:Y:S02]  /*5920*/  ISETP.GE.AND P1, PT, R13, RZ, PT ;  /* 0x000000ff0d00720c */ /* 0x000fe40003f26270 */
[----:B------:R-:W-:-:S11]  /*5930*/  ISETP.GE.AND P2, PT, R21, RZ, PT ;  /* 0x000000ff1500720c */ /* 0x000fd60003f46270 */
[----:B------:R-:W-:Y:S01]  /*5940*/  @P1 MOV R12, RZ ;  /* 0x000000ff000c1202 */ /* 0x000fe20000000f00 */
[----:B------:R-:W-:Y:S01]  /*5950*/  @!P1 FFMA R7, R6, 1.84467440737095516160e+19, RZ ;  /* 0x5f80000006079823 */ /* 0x000fe200000000ff */
[----:B------:R-:W-:Y:S01]  /*5960*/  @!P1 MOV R12, 0xffffffc0 ;  /* 0xffffffc0000c9802 */ /* 0x000fe20000000f00 */
[----:B------:R-:W-:-:S03]  /*5970*/  @!P2 FFMA R20, R5, 1.84467440737095516160e+19, RZ ;  /* 0x5f8000000514a823 */ /* 0x000fc600000000ff */
[----:B------:R-:W-:-:S07]  /*5980*/  @!P2 IADD3 R12, PT, PT, R12, 0x40, RZ ;  /* 0x000000400c0ca810 */ /* 0x000fce0007ffe0ff */
.L_x_77:
[----:B------:R-:W-:Y:S01]  /*5990*/  LEA R13, R11, 0xc0800000, 0x17 ;  /* 0xc08000000b0d7811 */ /* 0x000fe200078eb8ff */
[----:B------:R-:W-:Y:S01]  /*59a0*/  BSSY.RECONVERGENT B3, `(.L_x_82) ;  /* 0x0000036000037945 */ /* 0x000fe20003800200 */
[----:B------:R-:W-:Y:S02]  /*59b0*/  IADD3 R24, PT, PT, R24, -0x7f, RZ ;  /* 0xffffff8118187810 */ /* 0x000fe40007ffe0ff */
[----:B------:R-:W-:-:S03]  /*59c0*/  IADD3 R21, PT, PT, -R13, R20, RZ ;  /* 0x000000140d157210 */ /* 0x000fc60007ffe1ff */
[C---:B------:R-:W-:Y:S01]  /*59d0*/  IMAD R7, R24.reuse, -0x800000, R7 ;  /* 0xff80000018077824 */ /* 0x040fe200078e0207 */
[----:B------:R0:W1:Y:S01]  /*59e0*/  MUFU.RCP R20, R21 ;  /* 0x0000001500147308 */ /* 0x0000620000001000 */
[----:B------:R-:W-:Y:S01]  /*59f0*/  FADD.FTZ R22, -R21, -RZ ;  /* 0x800000ff15167221 */ /* 0x000fe20000010100 */
[----:B0-----:R-:W-:-:S04]  /*5a00*/  IADD3 R21, PT, PT, R24, 0x7f, -R11 ;  /* 0x0000007f18157810 */ /* 0x001fc80007ffe80b */
[----:B------:R-:W-:Y:S01]  /*5a10*/  IADD3 R12, PT, PT, R21, R12, RZ ;  /* 0x0000000c150c7210 */ /* 0x000fe20007ffe0ff */
[----:B-1----:R-:W-:-:S04]  /*5a20*/  FFMA R13, R20, R22, 1 ;  /* 0x3f800000140d7423 */ /* 0x002fc80000000016 */
[----:B------:R-:W-:-:S04]  /*5a30*/  FFMA R20, R20, R13, R20 ;  /* 0x0000000d14147223 */ /* 0x000fc80000000014 */
[----:B------:R-:W-:-:S04]  /*5a40*/  FFMA R13, R7, R20, RZ ;  /* 0x00000014070d7223 */ /* 0x000fc800000000ff */
[----:B------:R-:W-:-:S04]  /*5a50*/  FFMA R23, R22, R13, R7 ;  /* 0x0000000d16177223 */ /* 0x000fc80000000007 */
[----:B------:R-:W-:-:S04]  /*5a60*/  FFMA R13, R20, R23, R13 ;  /* 0x00000017140d7223 */ /* 0x000fc8000000000d */
[----:B------:R-:W-:-:S04]  /*5a70*/  FFMA R22, R22, R13, R7 ;  /* 0x0000000d16167223 */ /* 0x000fc80000000007 */
[----:B------:R-:W-:-:S05]  /*5a80*/  FFMA R7, R20, R22, R13 ;  /* 0x0000001614077223 */ /* 0x000fca000000000d */
[----:B------:R-:W-:-:S04]  /*5a90*/  SHF.R.U32.HI R11, RZ, 0x17, R7 ;  /* 0x00000017ff0b7819 */ /* 0x000fc80000011607 */
[----:B------:R-:W-:-:S04]  /*5aa0*/  LOP3.LUT R11, R11, 0xff, RZ, 0xc0, !PT ;  /* 0x000000ff0b0b7812 */ /* 0x000fc800078ec0ff */
[----:B------:R-:W-:-:S04]  /*5ab0*/  IADD3 R21, PT, PT, R11, R12, RZ ;  /* 0x0000000c0b157210 */ /* 0x000fc80007ffe0ff */
[----:B------:R-:W-:-:S04]  /*5ac0*/  IADD3 R11, PT, PT, R21, -0x1, RZ ;  /* 0xffffffff150b7810 */ /* 0x000fc80007ffe0ff */
[----:B------:R-:W-:-:S13]  /*5ad0*/  ISETP.GE.U32.AND P1, PT, R11, 0xfe, PT ;  /* 0x000000fe0b00780c */ /* 0x000fda0003f26070 */
[----:B------:R-:W-:Y:S05]  /*5ae0*/  @!P1 BRA `(.L_x_83) ;  /* 0x0000000000809947 */ /* 0x000fea0003800000 */
[----:B------:R-:W-:-:S13]  /*5af0*/  ISETP.GT.AND P1, PT, R21, 0xfe, PT ;  /* 0x000000fe1500780c */ /* 0x000fda0003f24270 */
[----:B------:R-:W-:Y:S05]  /*5b00*/  @P1 BRA `(.L_x_84) ;  /* 0x00000000006c1947 */ /* 0x000fea0003800000 */
[----:B------:R-:W-:-:S13]  /*5b10*/  ISETP.GE.AND P1, PT, R21, 0x1, PT ;  /* 0x000000011500780c */ /* 0x000fda0003f26270 */
[----:B------:R-:W-:Y:S05]  /*5b20*/  @P1 BRA `(.L_x_85) ;  /* 0x0000000000741947 */ /* 0x000fea0003800000 */
[----:B------:R-:W-:Y:S02]  /*5b30*/  ISETP.GE.AND P1, PT, R21, -0x18, PT ;  /* 0xffffffe81500780c */ /* 0x000fe40003f26270 */
[----:B------:R-:W-:-:S11]  /*5b40*/  LOP3.LUT R7, R7, 0x80000000, RZ, 0xc0, !PT ;  /* 0x8000000007077812 */ /* 0x000fd600078ec0ff */
[----:B------:R-:W-:Y:S05]  /*5b50*/  @!P1 BRA `(.L_x_85) ;  /* 0x0000000000689947 */ /* 0x000fea0003800000 */
[CCC-:B------:R-:W-:Y:S01]  /*5b60*/  FFMA.RZ R11, R20.reuse, R22.reuse, R13.reuse ;  /* 0x00000016140b7223 */ /* 0x1c0fe2000000c00d */
[C---:B------:R-:W-:Y:S02]  /*5b70*/  ISETP.NE.AND P3, PT, R21.reuse, RZ, PT ;  /* 0x000000ff1500720c */ /* 0x040fe40003f65270 */
[----:B------:R-:W-:Y:S02]  /*5b80*/  ISETP.NE.AND P2, PT, R21, RZ, PT ;  /* 0x000000ff1500720c */ /* 0x000fe40003f45270 */
[----:B------:R-:W-:Y:S01]  /*5b90*/  LOP3.LUT R12, R11, 0x7fffff, RZ, 0xc0, !PT ;  /* 0x007fffff0b0c7812 */ /* 0x000fe200078ec0ff */
[CCC-:B------:R-:W-:Y:S01]  /*5ba0*/  FFMA.RP R11, R20.reuse, R22.reuse, R13.reuse ;  /* 0x00000016140b7223 */ /* 0x1c0fe2000000800d */
[----:B------:R-:W-:Y:S01]  /*5bb0*/  FFMA.RM R20, R20, R22, R13 ;  /* 0x0000001614147223 */ /* 0x000fe2000000400d */
[----:B------:R-:W-:Y:S02]  /*5bc0*/  IADD3 R13, PT, PT, R21, 0x20, RZ ;  /* 0x00000020150d7810 */ /* 0x000fe40007ffe0ff */
[----:B------:R-:W-:-:S02]  /*5bd0*/  LOP3.LUT R12, R12, 0x800000, RZ, 0xfc, !PT ;  /* 0x008000000c0c7812 */ /* 0x000fc400078efcff */
[----:B------:R-:W-:Y:S02]  /*5be0*/  IADD3 R21, PT, PT, -R21, RZ, RZ ;  /* 0x000000ff15157210 */ /* 0x000fe40007ffe1ff */
[----:B------:R-:W-:Y:S02]  /*5bf0*/  SHF.L.U32 R13, R12, R13, RZ ;  /* 0x0000000d0c0d7219 */ /* 0x000fe400000006ff */
[----:B------:R-:W-:Y:S02]  /*5c00*/  FSETP.NEU.FTZ.AND P1, PT, R11, R20, PT ;  /* 0x000000140b00720b */ /* 0x000fe40003f3d000 */
[----:B------:R-:W-:Y:S02]  /*5c10*/  SEL R11, R21, RZ, P3 ;  /* 0x000000ff150b7207 */ /* 0x000fe40001800000 */
[----:B------:R-:W-:Y:S02]  /*5c20*/  ISETP.NE.AND P2, PT, R13, RZ, P2 ;  /* 0x000000ff0d00720c */ /* 0x000fe40001745270 */
[----:B------:R-:W-:-:S02]  /*5c30*/  SHF.R.U32.HI R11, RZ, R11, R12 ;  /* 0x0000000bff0b7219 */ /* 0x000fc4000001160c */
[----:B------:R-:W-:Y:S02]  /*5c40*/  PLOP3.LUT P1, PT, P1, P2, PT, 0xf8, 0x8f ;  /* 0x00000000008f781c */ /* 0x000fe40000f25f70 */
[----:B------:R-:W-:Y:S02]  /*5c50*/  SHF.R.U32.HI R13, RZ, 0x1, R11 ;  /* 0x00000001ff0d7819 */ /* 0x000fe4000001160b */
[----:B------:R-:W-:-:S04]  /*5c60*/  SEL R12, RZ, 0x1, !P1 ;  /* 0x00000001ff0c7807 */ /* 0x000fc80004800000 */
[----:B------:R-:W-:-:S04]  /*5c70*/  LOP3.LUT R12, R12, 0x1, R13, 0xf8, !PT ;  /* 0x000000010c0c7812 */ /* 0x000fc800078ef80d */
[----:B------:R-:W-:-:S04]  /*5c80*/  LOP3.LUT R12, R12, R11, RZ, 0xc0, !PT ;  /* 0x0000000b0c0c7212 */ /* 0x000fc800078ec0ff */
[----:B------:R-:W-:-:S04]  /*5c90*/  IADD3 R12, PT, PT, R13, R12, RZ ;  /* 0x0000000c0d0c7210 */ /* 0x000fc80007ffe0ff */
[----:B------:R-:W-:Y:S01]  /*5ca0*/  LOP3.LUT R7, R12, R7, RZ, 0xfc, !PT ;  /* 0x000000070c077212 */ /* 0x000fe200078efcff */
[----:B------:R-:W-:Y:S06]  /*5cb0*/  BRA `(.L_x_85) ;  /* 0x0000000000107947 */ /* 0x000fec0003800000 */
.L_x_84:
[----:B------:R-:W-:-:S04]  /*5cc0*/  LOP3.LUT R7, R7, 0x80000000, RZ, 0xc0, !PT ;  /* 0x8000000007077812 */ /* 0x000fc800078ec0ff */
[----:B------:R-:W-:Y:S01]  /*5cd0*/  LOP3.LUT R7, R7, 0x7f800000, RZ, 0xfc, !PT ;  /* 0x7f80000007077812 */ /* 0x000fe200078efcff */
[----:B------:R-:W-:Y:S06]  /*5ce0*/  BRA `(.L_x_85) ;  /* 0x0000000000047947 */ /* 0x000fec0003800000 */
.L_x_83:
[----:B------:R-:W-:-:S07]  /*5cf0*/  LEA R7, R12, R7, 0x17 ;  /* 0x000000070c077211 */ /* 0x000fce00078eb8ff */
.L_x_85:
[----:B------:R-:W-:Y:S05]  /*5d00*/  BSYNC.RECONVERGENT B3 ;  /* 0x0000000000037941 */ /* 0x000fea0003800200 */
.L_x_82:
[----:B------:R-:W-:Y:S05]  /*5d10*/  BRA `(.L_x_86) ;  /* 0x0000000000207947 */ /* 0x000fea0003800000 */
.L_x_81:
[----:B------:R-:W-:-:S04]  /*5d20*/  LOP3.LUT R7, R20, 0x80000000, R7, 0x48, !PT ;  /* 0x8000000014077812 */ /* 0x000fc800078e4807 */
[----:B------:R-:W-:Y:S01]  /*5d30*/  LOP3.LUT R7, R7, 0x7f800000, RZ, 0xfc, !PT ;  /* 0x7f80000007077812 */ /* 0x000fe200078efcff */
[----:B------:R-:W-:Y:S06]  /*5d40*/  BRA `(.L_x_86) ;  /* 0x0000000000147947 */ /* 0x000fec0003800000 */
.L_x_80:
[----:B------:R-:W-:Y:S01]  /*5d50*/  LOP3.LUT R7, R20, 0x80000000, R7, 0x48, !PT ;  /* 0x8000000014077812 */ /* 0x000fe200078e4807 */
[----:B------:R-:W-:Y:S06]  /*5d60*/  BRA `(.L_x_86) ;  /* 0x00000000000c7947 */ /* 0x000fec0003800000 */
.L_x_79:
[----:B------:R-:W0:Y:S01]  /*5d70*/  MUFU.RSQ R7, -QNAN ;  /* 0xffc0000000077908 */ /* 0x000e220000001400 */
[----:B------:R-:W-:Y:S05]  /*5d80*/  BRA `(.L_x_86) ;  /* 0x0000000000047947 */ /* 0x000fea0003800000 */
.L_x_78:
[----:B------:R-:W-:-:S07]  /*5d90*/  FADD.FTZ R7, R6, R5 ;  /* 0x0000000506077221 */ /* 0x000fce0000010000 */
.L_x_86:
[----:B------:R-:W-:Y:S05]  /*5da0*/  BSYNC.RECONVERGENT B2 ;  /* 0x0000000000027941 */ /* 0x000fea0003800200 */
.L_x_76:
[----:B------:R-:W-:-:S04]  /*5db0*/  HFMA2 R11, -RZ, RZ, 0, 0 ;  /* 0x00000000ff0b7431 */ /* 0x000fc800000001ff */
[----:B0-----:R-:W-:Y:S05]  /*5dc0*/  RET.REL.NODEC R10 `(_ZN36_GLOBAL__N__5b83fff9_4_k_cu_f16c72dc20layernorm_bwd_kernelILi256EEEvPKfS2_S2_PfS3_S3_iif) ;  /* 0xffffffa00a8c7950 */ /* 0x001fea0003c3ffff */
.L_x_87:
[----:B------:R-:W-:-:S00]  /*5dd0*/  BRA `(.L_x_87) ;  /* 0xfffffffc00fc7947 */ /* 0x000fc0000383ffff */
[----:B------:R-:W-:-:S00]  /*5de0*/  NOP ;  /* 0x0000000000007918 */ /* 0x000fc00000000000 */
        /* <DEDUP_REMOVED lines=9> */
.L_x_160:


//--------------------- .text._ZN36_GLOBAL__N__5b83fff9_4_k_cu_f16c72dc20layernorm_fwd_kernelILi256EEEvPKfS2_S2_Pfiif --------------------------
	.section	.text._ZN36_GLOBAL__N__5b83fff9_4_k_cu_f16c72dc20layernorm_fwd_kernelILi256EEEvPKfS2_S2_Pfiif,"ax",@progbits
	.align	128
.text._ZN36_GLOBAL__N__5b83fff9_4_k_cu_f16c72dc20layernorm_fwd_kernelILi256EEEvPKfS2_S2_Pfiif:
        .type           _ZN36_GLOBAL__N__5b83fff9_4_k_cu_f16c72dc20layernorm_fwd_kernelILi256EEEvPKfS2_S2_Pfiif,@function
        .size           _ZN36_GLOBAL__N__5b83fff9_4_k_cu_f16c72dc20layernorm_fwd_kernelILi256EEEvPKfS2_S2_Pfiif,(.L_x_162 - _ZN36_GLOBAL__N__5b83fff9_4_k_cu_f16c72dc20layernorm_fwd_kernelILi256EEEvPKfS2_S2_Pfiif)
        .other          _ZN36_GLOBAL__N__5b83fff9_4_k_cu_f16c72dc20layernorm_fwd_kernelILi256EEEvPKfS2_S2_Pfiif,@"STO_CUDA_ENTRY STV_DEFAULT"
_ZN36_GLOBAL__N__5b83fff9_4_k_cu_f16c72dc20layernorm_fwd_kernelILi256EEEvPKfS2_S2_Pfiif:
[----:B------:R-:W-:Y:S08]  /*0000*/  LDC R1, c[0x0][0x37c] ;  /* 0x0000df00ff017b82 */ /* 0x000ff00000000800 */
[----:B------:R-:W0:Y:S08]  /*0010*/  S2UR UR4, SR_CTAID.X ;  /* 0x00000000000479c3 */ /* 0x000e300000002500 */
[----:B------:R-:W0:Y:S02]  /*0020*/  LDC R0, c[0x0][0x3a0] ;  /* 0x0000e800ff007b82 */ /* 0x000e240000000800 */
[----:B0-----:R-:W-:-:S13]  /*0030*/  ISETP.LE.AND P0, PT, R0, UR4, PT ;  /* 0x0000000400007c0c */ /* 0x001fda000bf03270 */
[----:B------:R-:W-:Y:S05]  /*0040*/  @P0 EXIT ;  /* 0x000000000000094d */ /* 0x000fea0003800000 */
[----:B------:R-:W0:Y:S01]  /*0050*/  S2R R4, SR_TID.X ;  /* 0x0000000000047919 */ /* 0x000e220000002100 */
[----:B------:R-:W1:Y:S01]  /*0060*/  LDCU UR12, c[0x0][0x3a4] ;  /* 0x00007480ff0c77ac */ /* 0x000e620008000800 */
[----:B------:R-:W-:Y:S01]  /*0070*/  BSSY.RECONVERGENT B0, `(.L_x_88) ;  /* 0x0000088000007945 */ /* 0x000fe20003800200 */
[----:B------:R-:W2:Y:S01]  /*0080*/  LDCU.64 UR14, c[0x0][0x380] ;  /* 0x00007000ff0e77ac */ /* 0x000ea20008000a00 */
[----:B------:R-:W3:Y:S01]  /*0090*/  LDCU.64 UR8, c[0x0][0x358] ;  /* 0x00006b00ff0877ac */ /* 0x000ee20008000a00 */
[----:B-1----:R-:W-:-:S04]  /*00a0*/  UIMAD UR4, UR4, UR12, URZ ;  /* 0x0000000c040472a4 */ /* 0x002fc8000f8e02ff */
[----:B------:R-:W-:Y:S02]  /*00b0*/  USHF.R.S32.HI UR7, URZ, 0x1f, UR4 ;  /* 0x0000001fff077899 */ /* 0x000fe40008011404 */
[----:B------:R-:W-:Y:S02]  /*00c0*/  USHF.L.U32 UR5, UR4, 0x2, URZ ;  /* 0x0000000204057899 */ /* 0x000fe400080006ff */
[----:B------:R-:W-:Y:S02]  /*00d0*/  USHF.L.U64.HI UR6, UR4, 0x2, UR7 ;  /* 0x0000000204067899 */ /* 0x000fe40008010207 */
[----:B--2---:R-:W-:Y:S01]  /*00e0*/  UIADD3 UR10, UP0, UPT, UR5, UR14, URZ ;  /* 0x0000000e050a7290 */ /* 0x004fe2000ff1e0ff */
[----:B0-----:R-:W-:-:S03]  /*00f0*/  ISETP.NE.AND P0, PT, R4, RZ, PT ;  /* 0x000000ff0400720c */ /* 0x001fc60003f05270 */
[----:B------:R-:W-:Y:S02]  /*0100*/  UIADD3.X UR11, UPT, UPT, UR6, UR15, URZ, UP0, !UPT ;  /* 0x0000000f060b7290 */ /* 0x000fe400087fe4ff */
[----:B------:R-:W-:-:S04]  /*0110*/  MOV R6, UR10 ;  /* 0x0000000a00067c02 */ /* 0x000fc80008000f00 */
[----:B------:R-:W-:-:S04]  /*0120*/  MOV R7, UR11 ;  /* 0x0000000b00077c02 */ /* 0x000fc80008000f00 */
[----:B------:R-:W0:Y:S01]  /*0130*/  @!P0 S2R R3, SR_CgaCtaId ;  /* 0x0000000000038919 */ /* 0x000e220000008800 */
[----:B------:R-:W-:-:S04]  /*0140*/  @!P0 MOV R0, 0x400 ;  /* 0x0000040000008802 */ /* 0x000fc80000000f00 */
[----:B0-----:R-:W-:Y:S01]  /*0150*/  @!P0 LEA R2, R3, R0, 0x18 ;  /* 0x0000000003028211 */ /* 0x001fe200078ec0ff */
[----:B------:R-:W-:-:S04]  /*0160*/  HFMA2 R0, -RZ, RZ, 0, 0 ;  /* 0x00000000ff007431 */ /* 0x000fc800000001ff */
[----:B------:R0:W-:Y:S01]  /*0170*/  @!P0 STS [R2], RZ ;  /* 0x000000ff02008388 */ /* 0x0001e20000000800 */
[----:B------:R-:W-:Y:S01]  /*0180*/  BAR.SYNC.DEFER_BLOCKING 0x0 ;  /* 0x0000000000007b1d */ /* 0x000fe20000010000 */
[----:B------:R-:W-:-:S13]  /*0190*/  ISETP.GE.AND P0, PT, R4, UR12, PT ;  /* 0x0000000c04007c0c */ /* 0x000fda000bf06270 */
[----:B0--3--:R-:W-:Y:S05]  /*01a0*/  @P0 BRA `(.L_x_89) ;  /* 0x0000000400d00947 */ /* 0x009fea0003800000 */
[-C--:B------:R-:W-:Y:S01]  /*01b0*/  LOP3.LUT R0, RZ, R4.reuse, RZ, 0x33, !PT ;  /* 0x00000004ff007212 */ /* 0x080fe200078e33ff */
[----:B------:R-:W-:Y:S01]  /*01c0*/  BSSY.RECONVERGENT B1, `(.L_x_90) ;  /* 0x0000039000017945 */ /* 0x000fe20003800200 */
[----:B------:R-:W-:Y:S02]  /*01d0*/  MOV R9, R4 ;  /* 0x0000000400097202 */ /* 0x000fe40000000f00 */
[----:B------:R-:W-:-:S04]  /*01e0*/  IADD3 R0, PT, PT, R0, UR12, RZ ;  /* 0x0000000c00007c10 */ /* 0x000fc8000fffe0ff */
[C---:B------:R-:W-:Y:S02]  /*01f0*/  ISETP.GE.U32.AND P0, PT, R0.reuse, 0xf00, PT ;  /* 0x00000f000000780c */ /* 0x040fe40003f06070 */
[----:B------:R-:W-:Y:S02]  /*0200*/  LEA.HI R5, R0, 0x1, RZ, 0x18 ;  /* 0x0000000100057811 */ /* 0x000fe400078fc0ff */
[----:B------:R-:W-:Y:S02]  /*0210*/  MOV R0, RZ ;  /* 0x000000ff00007202 */ /* 0x000fe40000000f00 */
[----:B------:R-:W-:-:S04]  /*0220*/  LOP3.LUT R22, R5, 0xf, RZ, 0xc0, !PT ;  /* 0x0000000f05167812 */ /* 0x000fc800078ec0ff */
[----:B------:R-:W-:-:S03]  /*0230*/  ISETP.NE.AND P1, PT, R22, RZ, PT ;  /* 0x000000ff1600720c */ /* 0x000fc60003f25270 */
[----:B------:R-:W-:Y:S10]  /*0240*/  @!P0 BRA `(.L_x_91) ;  /* 0x0000000000c08947 */ /* 0x000ff40003800000 */
[----:B------:R-:W-:Y:S02]  /*0250*/  MOV R2, UR5 ;  /* 0x0000000500027c02 */ /* 0x000fe40008000f00 */
[----:B------:R-:W-:Y:S02]  /*0260*/  MOV R3, UR6 ;  /* 0x0000000600037c02 */ /* 0x000fe40008000f00 */
[----:B------:R-:W-:Y:S02]  /*0270*/  LOP3.LUT R12, R5, 0x1fffff0, RZ, 0xc0, !PT ;  /* 0x01fffff0050c7812 */ /* 0x000fe400078ec0ff */
[----:B------:R-:W-:Y:S01]  /*0280*/  MOV R0, RZ ;  /* 0x000000ff00007202 */ /* 0x000fe20000000f00 */
[----:B------:R-:W-:Y:S01]  /*0290*/  IMAD.WIDE.U32 R2, R4, 0x4, R2 ;  /* 0x0000000404027825 */ /* 0x000fe200078e0002 */
[----:B------:R-:W-:Y:S02]  /*02a0*/  MOV R9, R4 ;  /* 0x0000000400097202 */ /* 0x000fe40000000f00 */
[----:B------:R-:W-:-:S02]  /*02b0*/  IADD3 R12, PT, PT, -R12, RZ, RZ ;  /* 0x000000ff0c0c7210 */ /* 0x000fc40007ffe1ff */
[----:B------:R-:W-:-:S04]  /*02c0*/  IADD3 R2, P0, PT, R2, UR14, RZ ;  /* 0x0000000e02027c10 */ /* 0x000fc8000ff1e0ff */
[----:B------:R-:W-:-:S04]  /*02d0*/  IADD3 R2, P2, PT, R2, 0x2000, RZ ;  /* 0x0000200002027810 */ /* 0x000fc80007f5e0ff */
[----:B------:R-:W-:-:S09]  /*02e0*/  IADD3.X R3, PT, PT, RZ, UR15, R3, P2, P0 ;  /* 0x0000000fff037c10 */ /* 0x000fd200097e0403 */
.L_x_92:
        /* <DEDUP_REMOVED lines=15> */
[----:B------:R0:W5:Y:S01]  /*03e0*/  LDG.E.CONSTANT R11, desc[UR8][R2.64+0x1c00] ;  /* 0x001c0008020b7981 */ /* 0x000162000c1e9900 */
[----:B------:R-:W-:-:S02]  /*03f0*/  IADD3 R12, PT, PT, R12, 0x10, RZ ;  /* 0x000000100c0c7810 */ /* 0x000fc40007ffe0ff */
[----:B------:R-:W-:Y:S02]  /*0400*/  IADD3 R9, PT, PT, R9, 0x1000, RZ ;  /* 0x0000100009097810 */ /* 0x000fe40007ffe0ff */
[----:B------:R-:W-:Y:S02]  /*0410*/  ISETP.NE.AND P0, PT, R12, RZ, PT ;  /* 0x000000ff0c00720c */ /* 0x000fe40003f05270 */
[----:B0-----:R-:W-:-:S04]  /*0420*/  IADD3 R2, P2, PT, R2, 0x4000, RZ ;  /* 0x0000400002027810 */ /* 0x001fc80007f5e0ff */
[----:B------:R-:W-:Y:S01]  /*0430*/  IADD3.X R3, PT, PT, RZ, R3, RZ, P2, !PT ;  /* 0x00000003ff037210 */ /* 0x000fe200017fe4ff */
[----:B--2---:R-:W-:-:S04]  /*0440*/  FADD R23, R23, R0 ;  /* 0x0000000017177221 */ /* 0x004fc80000000000 */
[----:B---3--:R-:W-:-:S04]  /*0450*/  FADD R23, R23, R24 ;  /* 0x0000001817177221 */ /* 0x008fc80000000000 */
[----:B----4-:R-:W-:-:S04]  /*0460*/  FADD R23, R23, R26 ;  /* 0x0000001a17177221 */ /* 0x010fc80000000000 */
[----:B-----5:R-:W-:-:S04]  /*0470*/  FADD R28, R23, R28 ;  /* 0x0000001c171c7221 */ /* 0x020fc80000000000 */
[----:B------:R-:W-:-:S04]  /*0480*/  FADD R21, R28, R21 ;  /* 0x000000151c157221 */ /* 0x000fc80000000000 */
        /* <DEDUP_REMOVED lines=10> */
[----:B------:R-:W-:Y:S01]  /*0530*/  FADD R0, R10, R11 ;  /* 0x0000000b0a007221 */ /* 0x000fe20000000000 */
[----:B------:R-:W-:Y:S06]  /*0540*/  @P0 BRA `(.L_x_92) ;  /* 0xfffffffc00680947 */ /* 0x000fec000383ffff */
.L_x_91:
[----:B------:R-:W-:Y:S05]  /*0550*/  BSYNC.RECONVERGENT B1 ;  /* 0x0000000000017941 */ /* 0x000fea0003800200 */
.L_x_90:
        /* <DEDUP_REMOVED lines=14> */
[----:B------:R-:W5:Y:S01]  /*0640*/  LDG.E.CONSTANT R23, desc[UR8][R2.64+0x1c00] ;  /* 0x001c000802177981 */ /* 0x000f62000c1e9900 */
[----:B------:R-:W-:Y:S01]  /*0650*/  IADD3 R9, PT, PT, R9, 0x800, RZ ;  /* 0x0000080009097810 */ /* 0x000fe20007ffe0ff */
[----:B--2---:R-:W-:-:S04]  /*0660*/  FADD R11, R0, R11 ;  /* 0x0000000b000b7221 */ /* 0x004fc80000000000 */
[----:B---3--:R-:W-:-:S04]  /*0670*/  FADD R8, R11, R8 ;  /* 0x000000080b087221 */ /* 0x008fc80000000000 */
[----:B----4-:R-:W-:-:S04]  /*0680*/  FADD R8, R8, R13 ;  /* 0x0000000d08087221 */ /* 0x010fc80000000000 */
[----:B-----5:R-:W-:-:S04]  /*0690*/  FADD R8, R8, R15 ;  /* 0x0000000f08087221 */ /* 0x020fc80000000000 */
[----:B------:R-:W-:-:S04]  /*06a0*/  FADD R8, R8, R17 ;  /* 0x0000001108087221 */ /* 0x000fc80000000000 */
[----:B------:R-:W-:-:S04]  /*06b0*/  FADD R8, R8, R19 ;  /* 0x0000001308087221 */ /* 0x000fc80000000000 */
[----:B------:R-:W-:-:S04]  /*06c0*/  FADD R8, R8, R21 ;  /* 0x0000001508087221 */ /* 0x000fc80000000000 */
[----:B------:R-:W-:-:S07]  /*06d0*/  FADD R0, R8, R23 ;  /* 0x0000001708007221 */ /* 0x000fce0000000000 */
.L_x_94:
[----:B------:R-:W-:Y:S05]  /*06e0*/  BSYNC.RECONVERGENT B1 ;  /* 0x0000000000017941 */ /* 0x000fea0003800200 */
.L_x_93:
        /* <DEDUP_REMOVED lines=12> */
[----:B--2---:R-:W-:-:S04]  /*07b0*/  FADD R11, R0, R11 ;  /* 0x0000000b000b7221 */ /* 0x004fc80000000000 */
[----:B---3--:R-:W-:-:S04]  /*07c0*/  FADD R8, R11, R8 ;  /* 0x000000080b087221 */ /* 0x008fc80000000000 */
[----:B----4-:R-:W-:-:S04]  /*07d0*/  FADD R8, R8, R13 ;  /* 0x0000000d08087221 */ /* 0x010fc80000000000 */
[----:B-----5:R-:W-:-:S07]  /*07e0*/  FADD R0, R8, R15 ;  /* 0x0000000f08007221 */ /* 0x020fce0000000000 */
.L_x_96:
[----:B------:R-:W-:Y:S05]  /*07f0*/  BSYNC.RECONVERGENT B1 ;  /* 0x0000000000017941 */ /* 0x000fea0003800200 */
.L_x_95:
[----:B------:R-:W-:Y:S05]  /*0800*/  @!P1 BRA `(.L_x_89) ;  /* 0x0000000000389947 */ /* 0x000fea0003800000 */
[----:B------:R-:W-:Y:S01]  /*0810*/  MOV R3, UR6 ;  /* 0x0000000600037c02 */ /* 0x000fe20008000f00 */
[----:B------:R-:W-:Y:S01]  /*0820*/  IMAD.U32 R2, RZ, RZ, UR5 ;  /* 0x00000005ff027e24 */ /* 0x000fe2000f8e00ff */
[----:B------:R-:W-:-:S03]  /*0830*/  IADD3 R5, PT, PT, -R5, RZ, RZ ;  /* 0x000000ff05057210 */ /* 0x000fc60007ffe1ff */
[----:B------:R-:W-:-:S03]  /*0840*/  IMAD.WIDE.U32 R2, R9, 0x4, R2 ;  /* 0x0000000409027825 */ /* 0x000fc600078e0002 */
[----:B------:R-:W-:-:S04]  /*0850*/  IADD3 R2, P0, PT, R2, UR14, RZ ;  /* 0x0000000e02027c10 */ /* 0x000fc8000ff1e0ff */
[----:B------:R-:W-:-:S09]  /*0860*/  IADD3.X R9, PT, PT, R3, UR15, RZ, P0, !PT ;  /* 0x0000000f03097c10 */ /* 0x000fd200087fe4ff */
.L_x_97:
[----:B------:R-:W-:-:S06]  /*0870*/  MOV R3, R9 ;  /* 0x0000000900037202 */ /* 0x000fcc0000000f00 */
[----:B------:R0:W2:Y:S01]  /*0880*/  LDG.E.CONSTANT R3, desc[UR8][R2.64] ;  /* 0x0000000802037981 */ /* 0x0000a2000c1e9900 */
[----:B------:R-:W-:-:S04]  /*0890*/  IADD3 R5, PT, PT, R5, 0x1, RZ ;  /* 0x0000000105057810 */ /* 0x000fc80007ffe0ff */
[----:B------:R-:W-:Y:S02]  /*08a0*/  ISETP.NE.AND P0, PT, R5, RZ, PT ;  /* 0x000000ff0500720c */ /* 0x000fe40003f05270 */
[----:B0-----:R-:W-:-:S04]  /*08b0*/  IADD3 R2, P1, PT, R2, 0x400, RZ ;  /* 0x0000040002027810 */ /* 0x001fc80007f3e0ff */
[----:B------:R-:W-:Y:S01]  /*08c0*/  IADD3.X R9, PT, PT, RZ, R9, RZ, P1, !PT ;  /* 0x00000009ff097210 */ /* 0x000fe20000ffe4ff */
[----:B--2---:R-:W-:-:S06]  /*08d0*/  FADD R0, R3, R0 ;  /* 0x0000000003007221 */ /* 0x004fcc0000000000 */
[----:B------:R-:W-:Y:S05]  /*08e0*/  @P0 BRA `(.L_x_97) ;  /* 0xfffffffc00e00947 */ /* 0x000fea000383ffff */
.L_x_89:
[----:B------:R-:W-:Y:S05]  /*08f0*/  BSYNC.RECONVERGENT B0 ;  /* 0x0000000000007941 */ /* 0x000fea0003800200 */
.L_x_88:
[----:B------:R-:W0:Y:S01]  /*0900*/  SHFL.DOWN PT, R3, R0, 0x10, 0x1f ;  /* 0x0a001f0000037f89 */ /* 0x000e2200000e0000 */
[----:B------:R-:W-:Y:S01]  /*0910*/  BSSY.RECONVERGENT B0, `(.L_x_98) ;  /* 0x0000013000007945 */ /* 0x000fe20003800200 */
[----:B0-----:R-:W-:-:S05]  /*0920*/  FADD R3, R3, R0 ;  /* 0x0000000003037221 */ /* 0x001fca0000000000 */
[----:B------:R-:W0:Y:S02]  /*0930*/  SHFL.DOWN PT, R2, R3, 0x8, 0x1f ;  /* 0x09001f0003027f89 */ /* 0x000e2400000e0000 */
[----:B0-----:R-:W-:-:S05]  /*0940*/  FADD R2, R3, R2 ;  /* 0x0000000203027221 */ /* 0x001fca0000000000 */
[----:B------:R-:W0:Y:S02]  /*0950*/  SHFL.DOWN PT, R5, R2, 0x4, 0x1f ;  /* 0x08801f0002057f89 */ /* 0x000e2400000e0000 */
[----:B0-----:R-:W-:-:S05]  /*0960*/  FADD R8, R2, R5 ;  /* 0x0000000502087221 */ /* 0x001fca0000000000 */
[----:B------:R-:W0:Y:S02]  /*0970*/  SHFL.DOWN PT, R5, R8, 0x2, 0x1f ;  /* 0x08401f0008057f89 */ /* 0x000e2400000e0000 */
[----:B0-----:R-:W-:Y:S01]  /*0980*/  FADD R9, R8, R5 ;  /* 0x0000000508097221 */ /* 0x001fe20000000000 */
[----:B------:R-:W-:-:S04]  /*0990*/  LOP3.LUT P0, R5, R4, 0x1f, RZ, 0xc0, !PT ;  /* 0x0000001f04057812 */ /* 0x000fc8000780c0ff */
[----:B------:R-:W0:Y:S02]  /*09a0*/  SHFL.DOWN PT, R10, R9, 0x1, 0x1f ;  /* 0x08201f00090a7f89 */ /* 0x000e2400000e0000 */
[----:B0-----:R-:W-:-:S07]  /*09b0*/  FADD R11, R9, R10 ;  /* 0x0000000a090b7221 */ /* 0x001fce0000000000 */
[----:B------:R-:W-:Y:S05]  /*09c0*/  @P0 BRA `(.L_x_99) ;  /* 0x00000000001c0947 */ /* 0x000fea0003800000 */
[----:B------:R-:W0:Y:S01]  /*09d0*/  S2R R3, SR_CgaCtaId ;  /* 0x0000000000037919 */ /* 0x000e220000008800 */
[----:B------:R-:W-:-:S04]  /*09e0*/  MOV R0, 0x400 ;  /* 0x0000040000007802 */ /* 0x000fc80000000f00 */
[----:B0-----:R-:W-:-:S07]  /*09f0*/  LEA R0, R3, R0, 0x18 ;  /* 0x0000000003007211 */ /* 0x001fce00078ec0ff */
.L_x_100:
[----:B------:R-:W0:Y:S02]  /*0a00*/  LDS R2, [R0] ;  /* 0x0000000000027984 */ /* 0x000e240000000800 */
[----:B0-----:R-:W-:-:S05]  /*0a10*/  FADD R3, R11, R2 ;  /* 0x000000020b037221 */ /* 0x001fca0000000000 */
[----:B------:R-:W0:Y:S02]  /*0a20*/  ATOMS.CAST.SPIN P0, [R0], R2, R3 ;  /* 0x000000020000758d */ /* 0x000e240001800003 */
[----:B0-----:R-:W-:Y:S05]  /*0a30*/  @!P0 BRA `(.L_x_100) ;  /* 0xfffffffc00f08947 */ /* 0x001fea000383ffff */
.L_x_99:
[----:B------:R-:W-:Y:S05]  /*0a40*/  BSYNC.RECONVERGENT B0 ;  /* 0x0000000000007941 */ /* 0x000fea0003800200 */
.L_x_98:
[----:B------:R-:W0:Y:S08]  /*0a50*/  S2UR UR6, SR_CgaCtaId ;  /* 0x00000000000679c3 */ /* 0x000e300000008800 */
[----:B------:R-:W-:Y:S01]  /*0a60*/  BAR.SYNC.DEFER_BLOCKING 0x0 ;  /* 0x0000000000007b1d */ /* 0x000fe20000010000 */
[----:B------:R-:W-:Y:S02]  /*0a70*/  I2FP.F32.S32 R3, UR12 ;  /* 0x0000000c00037c45 */ /* 0x000fe40008201400 */
[----:B------:R-:W-:-:S03]  /*0a80*/  ISETP.NE.AND P2, PT, R4, RZ, PT ;  /* 0x000000ff0400720c */ /* 0x000fc60003f45270 */
[----:B------:R-:W-:Y:S01]  /*0a90*/  UMOV UR5, 0x400 ;  /* 0x0000040000057882 */ /* 0x000fe20000000000 */
[----:B------:R-:W1:Y:S01]  /*0aa0*/  MUFU.RCP R2, R3 ;  /* 0x0000000300027308 */ /* 0x000e620000001000 */
[----:B0-----:R-:W-:Y:S01]  /*0ab0*/  ULEA UR5, UR6, UR5, 0x18 ;  /* 0x0000000506057291 */ /* 0x001fe2000f8ec0ff */
[----:B-1----:R-:W-:-:S04]  /*0ac0*/  FFMA R9, -R3, R2, 1 ;  /* 0x3f80000003097423 */ /* 0x002fc80000000102 */
[----:B------:R-:W-:-:S04]  /*0ad0*/  FFMA R9, R2, R9, R2 ;  /* 0x0000000902097223 */ /* 0x000fc80000000002 */
[----:B------:R-:W0:Y:S02]  /*0ae0*/  LDS R0, [UR5] ;  /* 0x00000005ff007984 */ /* 0x000e240008000800 */
[----:B0-----:R-:W0:Y:S01]  /*0af0*/  FCHK P0, R0, R3 ;  /* 0x0000000300007302 */ /* 0x001e220000000000 */
[----:B------:R-:W-:-:S04]  /*0b00*/  FFMA R2, R0, R9, RZ ;  /* 0x0000000900027223 */ /* 0x000fc800000000ff */
[----:B------:R-:W-:-:S04]  /*0b10*/  FFMA R8, -R3, R2, R0 ;  /* 0x0000000203087223 */ /* 0x000fc80000000100 */
[----:B------:R-:W-:Y:S01]  /*0b20*/  FFMA R2, R9, R8, R2 ;  /* 0x0000000809027223 */ /* 0x000fe20000000002 */
[----:B0-----:R-:W-:Y:S06]  /*0b30*/  @!P0 BRA `(.L_x_101) ;  /* 0x00000000000c8947 */ /* 0x001fec0003800000 */
[----:B------:R-:W-:-:S07]  /*0b40*/  MOV R8, 0xb60 ;  /* 0x00000b6000087802 */ /* 0x000fce0000000f00 */
[----:B------:R-:W-:Y:S05]  /*0b50*/  CALL.REL.NOINC `($__internal_1_$__cuda_sm3x_div_rn_noftz_f32_slowpath) ;  /* 0x0000004c00c47944 */ /* 0x000fea0003c00000 */
[----:B------:R-:W-:-:S07]  /*0b60*/  MOV R2, R0 ;  /* 0x0000000000027202 */ /* 0x000fce0000000f00 */
.L_x_101:
[----:B------:R-:W0:Y:S01]  /*0b70*/  @!P2 S2R R9, SR_CgaCtaId ;  /* 0x000000000009a919 */ /* 0x000e220000008800 */
[----:B------:R-:W1:Y:S01]  /*0b80*/  LDCU UR10, c[0x0][0x3a4] ;  /* 0x00007480ff0a77ac */ /* 0x000e620008000800 */
[----:B------:R-:W-:Y:S01]  /*0b90*/  @!P2 MOV R0, 0x400 ;  /* 0x000004000000a802 */ /* 0x000fe20000000f00 */
[----:B------:R-:W-:Y:S01]  /*0ba0*/  BSSY.RECONVERGENT B0, `(.L_x_102) ;  /* 0x000009e000007945 */ /* 0x000fe20003800200 */
[----:B------:R-:W-:Y:S01]  /*0bb0*/  HFMA2 R10, -RZ, RZ, 0, 0 ;  /* 0x00000000ff0a7431 */ /* 0x000fe200000001ff */
[----:B-1----:R-:W-:Y:S02]  /*0bc0*/  ISETP.GE.AND P0, PT, R4, UR10, PT ;  /* 0x0000000a04007c0c */ /* 0x002fe4000bf06270 */
[----:B0-----:R-:W-:-:S05]  /*0bd0*/  @!P2 LEA R0, R9, R0, 0x18 ;  /* 0x000000000900a211 */ /* 0x001fca00078ec0ff */
[----:B------:R0:W-:Y:S01]  /*0be0*/  @!P2 STS [R0], RZ ;  /* 0x000000ff0000a388 */ /* 0x0001e20000000800 */
[----:B------:R-:W-:Y:S06]  /*0bf0*/  BAR.SYNC.DEFER_BLOCKING 0x0 ;  /* 0x0000000000007b1d */ /* 0x000fec0000010000 */
[----:B------:R-:W-:Y:S05]  /*0c00*/  @P0 BRA `(.L_x_103) ;  /* 0x00000008005c0947 */ /* 0x000fea0003800000 */
[-C--:B0-----:R-:W-:Y:S01]  /*0c10*/  LOP3.LUT R0, RZ, R4.reuse, RZ, 0x33, !PT ;  /* 0x00000004ff007212 */ /* 0x081fe200078e33ff */
[----:B------:R-:W-:Y:S01]  /*0c20*/  BSSY.RECONVERGENT B1, `(.L_x_104) ;  /* 0x000004c000017945 */ /* 0x000fe20003800200 */
[----:B------:R-:W-:Y:S02]  /*0c30*/  MOV R10, RZ ;  /* 0x000000ff000a7202 */ /* 0x000fe40000000f00 */
[----:B------:R-:W-:Y:S02]  /*0c40*/  IADD3 R8, PT, PT, R0, UR10, RZ ;  /* 0x0000000a00087c10 */ /* 0x000fe4000fffe0ff */
[----:B------:R-:W-:Y:S02]  /*0c50*/  MOV R11, R4 ;  /* 0x00000004000b7202 */ /* 0x000fe40000000f00 */
[C---:B------:R-:W-:Y:S02]  /*0c60*/  ISETP.GE.U32.AND P0, PT, R8.reuse, 0xf00, PT ;  /* 0x00000f000800780c */ /* 0x040fe40003f06070 */
[----:B------:R-:W-:-:S04]  /*0c70*/  LEA.HI R0, R8, 0x1, RZ, 0x18 ;  /* 0x0000000108007811 */ /* 0x000fc800078fc0ff */
[----:B------:R-:W-:-:S04]  /*0c80*/  LOP3.LUT R20, R0, 0xf, RZ, 0xc0, !PT ;  /* 0x0000000f00147812 */ /* 0x000fc800078ec0ff */
[----:B------:R-:W-:-:S03]  /*0c90*/  ISETP.NE.AND P1, PT, R20, RZ, PT ;  /* 0x000000ff1400720c */ /* 0x000fc60003f25270 */
[----:B------:R-:W-:Y:S10]  /*0ca0*/  @!P0 BRA `(.L_x_105) ;  /* 0x00000004000c8947 */ /* 0x000ff40003800000 */
[----:B------:R-:W0:Y:S01]  /*0cb0*/  LDCU.64 UR12, c[0x0][0x380] ;  /* 0x00007000ff0c77ac */ /* 0x000e220008000a00 */
[----:B------:R-:W-:Y:S02]  /*0cc0*/  LOP3.LUT R12, R0, 0x1fffff0, RZ, 0xc0, !PT ;  /* 0x01fffff0000c7812 */ /* 0x000fe400078ec0ff */
[----:B------:R-:W-:Y:S01]  /*0cd0*/  MOV R10, RZ ;  /* 0x000000ff000a7202 */ /* 0x000fe20000000f00 */
[----:B------:R-:W-:Y:S01]  /*0ce0*/  USHF.L.U32 UR6, UR4, 0x2, URZ ;  /* 0x0000000204067899 */ /* 0x000fe200080006ff */
[----:B------:R-:W-:Y:S01]  /*0cf0*/  MOV R11, R4 ;  /* 0x00000004000b7202 */ /* 0x000fe20000000f00 */
[----:B------:R-:W-:Y:S01]  /*0d00*/  USHF.L.U64.HI UR5, UR4, 0x2, UR7 ;  /* 0x0000000204057899 */ /* 0x000fe20008010207 */
[----:B------:R-:W-:-:S03]  /*0d10*/  IMAD.MOV R12, RZ, RZ, -R12 ;  /* 0x000000ffff0c7224 */ /* 0x000fc600078e0a0c */
[----:B------:R-:W-:Y:S02]  /*0d20*/  MOV R8, UR6 ;  /* 0x0000000600087c02 */ /* 0x000fe40008000f00 */
[----:B------:R-:W-:-:S03]  /*0d30*/  MOV R9, UR5 ;  /* 0x0000000500097c02 */ /* 0x000fc60008000f00 */
[----:B------:R-:W-:-:S03]  /*0d40*/  IMAD.WIDE.U32 R8, R4, 0x4, R8 ;  /* 0x0000000404087825 */ /* 0x000fc600078e0008 */
[----:B0-----:R-:W-:-:S04]  /*0d50*/  IADD3 R8, P0, PT, R8, UR12, RZ ;  /* 0x0000000c08087c10 */ /* 0x001fc8000ff1e0ff */
[----:B------:R-:W-:-:S04]  /*0d60*/  IADD3 R8, P2, PT, R8, 0x2000, RZ ;  /* 0x0000200008087810 */ /* 0x000fc80007f5e0ff */
[----:B------:R-:W-:-:S09]  /*0d70*/  IADD3.X R9, PT, PT, RZ, UR13, R9, P2, P0 ;  /* 0x0000000dff097c10 */ /* 0x000fd200097e0409 */
.L_x_106:
        /* <DEDUP_REMOVED lines=10> */
[----:B------:R-:W5:Y:S01]  /*0e20*/  LDG.E.CONSTANT R15, desc[UR8][R8.64+0x800] ;  /* 0x00080008080f7981 */ /* 0x000f62000c1e9900 */
[----:B--2---:R-:W-:-:S03]  /*0e30*/  FADD R16, R29, -R2 ;  /* 0x800000021d107221 */ /* 0x004fc60000000000 */
[----:B------:R-:W2:Y:S01]  /*0e40*/  LDG.E.CONSTANT R29, desc[UR8][R8.64+0xc00] ;  /* 0x000c0008081d7981 */ /* 0x000ea2000c1e9900 */
[----:B------:R-:W-:-:S03]  /*0e50*/  FFMA R18, R16, R16, R10 ;  /* 0x0000001010127223 */ /* 0x000fc6000000000a */
[----:B------:R-:W2:Y:S01]  /*0e60*/  LDG.E.CONSTANT R10, desc[UR8][R8.64+0x1000] ;  /* 0x00100008080a7981 */ /* 0x000ea2000c1e9900 */
[----:B---3--:R-:W-:-:S03]  /*0e70*/  FADD R22, R22, -R2 ;  /* 0x8000000216167221 */ /* 0x008fc60000000000 */
[----:B------:R-:W3:Y:S01]  /*0e80*/  LDG.E.CONSTANT R16, desc[UR8][R8.64+0x1400] ;  /* 0x0014000808107981 */ /* 0x000ee2000c1e9900 */
[----:B------:R-:W-:Y:S01]  /*0e90*/  FFMA R18, R22, R22, R18 ;  /* 0x0000001616127223 */ /* 0x000fe20000000012 */
[----:B----4-:R-:W-:Y:S02]  /*0ea0*/  FADD R22, R14, -R2 ;  /* 0x800000020e167221 */ /* 0x010fe40000000000 */
[----:B------:R-:W4:Y:S02]  /*0eb0*/  LDG.E.CONSTANT R14, desc[UR8][R8.64+0x1800] ;  /* 0x00180008080e7981 */ /* 0x000f24000c1e9900 */
[----:B------:R-:W-:Y:S02]  /*0ec0*/  FFMA R22, R22, R22, R18 ;  /* 0x0000001616167223 */ /* 0x000fe40000000012 */
[----:B------:R0:W4:Y:S01]  /*0ed0*/  LDG.E.CONSTANT R18, desc[UR8][R8.64+0x1c00] ;  /* 0x001c000808127981 */ /* 0x000122000c1e9900 */
[--C-:B-----5:R-:W-:Y:S01]  /*0ee0*/  FADD R13, R13, -R2.reuse ;  /* 0x800000020d0d7221 */ /* 0x120fe20000000000 */
[--C-:B------:R-:W-:Y:S01]  /*0ef0*/  FADD R27, R27, -R2.reuse ;  /* 0x800000021b1b7221 */ /* 0x100fe20000000000 */
[----:B------:R-:W-:Y:S01]  /*0f00*/  FADD R25, R25, -R2 ;  /* 0x8000000219197221 */ /* 0x000fe20000000000 */
[----:B------:R-:W-:Y:S01]  /*0f10*/  IADD3 R12, PT, PT, R12, 0x10, RZ ;  /* 0x000000100c0c7810 */ /* 0x000fe20007ffe0ff */
[----:B------:R-:W-:Y:S01]  /*0f20*/  FFMA R22, R13, R13, R22 ;  /* 0x0000000d0d167223 */ /* 0x000fe20000000016 */
[----:B------:R-:W-:Y:S01]  /*0f30*/  FADD R23, R23, -R2 ;  /* 0x8000000217177221 */ /* 0x000fe20000000000 */
[----:B------:R-:W-:-:S02]  /*0f40*/  IADD3 R11, PT, PT, R11, 0x1000, RZ ;  /* 0x000010000b0b7810 */ /* 0x000fc40007ffe0ff */
[----:B------:R-:W-:Y:S01]  /*0f50*/  FFMA R22, R27, R27, R22 ;  /* 0x0000001b1b167223 */ /* 0x000fe20000000016 */
[----:B------:R-:W-:Y:S01]  /*0f60*/  FADD R21, R21, -R2 ;  /* 0x8000000215157221 */ /* 0x000fe20000000000 */
[----:B------:R-:W-:Y:S02]  /*0f70*/  ISETP.NE.AND P0, PT, R12, RZ, PT ;  /* 0x000000ff0c00720c */ /* 0x000fe40003f05270 */
[----:B------:R-:W-:Y:S01]  /*0f80*/  FFMA R22, R25, R25, R22 ;  /* 0x0000001919167223 */ /* 0x000fe20000000016 */
[----:B------:R-:W-:Y:S01]  /*0f90*/  FADD R19, R19, -R2 ;  /* 0x8000000213137221 */ /* 0x000fe20000000000 */
[----:B0-----:R-:W-:Y:S02]  /*0fa0*/  IADD3 R8, P2, PT, R8, 0x4000, RZ ;  /* 0x0000400008087810 */ /* 0x001fe40007f5e0ff */
[----:B------:R-:W-:Y:S01]  /*0fb0*/  FFMA R22, R23, R23, R22 ;  /* 0x0000001717167223 */ /* 0x000fe20000000016 */
[----:B------:R-:W-:Y:S01]  /*0fc0*/  FADD R17, R17, -R2 ;  /* 0x8000000211117221 */ /* 0x000fe20000000000 */
[----:B------:R-:W-:-:S02]  /*0fd0*/  IADD3.X R9, PT, PT, RZ, R9, RZ, P2, !PT ;  /* 0x00000009ff097210 */ /* 0x000fc400017fe4ff */
[----:B------:R-:W-:Y:S01]  /*0fe0*/  FFMA R22, R21, R21, R22 ;  /* 0x0000001515167223 */ /* 0x000fe20000000016 */
[----:B------:R-:W-:-:S03]  /*0ff0*/  FADD R15, R15, -R2 ;  /* 0x800000020f0f7221 */ /* 0x000fc60000000000 */
[----:B------:R-:W-:-:S04]  /*1000*/  FFMA R22, R19, R19, R22 ;  /* 0x0000001313167223 */ /* 0x000fc80000000016 */
[----:B------:R-:W-:-:S04]  /*1010*/  FFMA R22, R17, R17, R22 ;  /* 0x0000001111167223 */ /* 0x000fc80000000016 */
[----:B------:R-:W-:Y:S01]  /*1020*/  FFMA R22, R15, R15, R22 ;  /* 0x0000000f0f167223 */ /* 0x000fe20000000016 */
[----:B--2---:R-:W-:-:S04]  /*1030*/  FADD R29, R29, -R2 ;  /* 0x800000021d1d7221 */ /* 0x004fc80000000000 */
[----:B------:R-:W-:Y:S01]  /*1040*/  FFMA R22, R29, R29, R22 ;  /* 0x0000001d1d167223 */ /* 0x000fe20000000016 */
[----:B------:R-:W-:-:S04]  /*1050*/  FADD R13, R10, -R2 ;  /* 0x800000020a0d7221 */ /* 0x000fc80000000000 */
[----:B------:R-:W-:Y:S01]  /*1060*/  FFMA R22, R13, R13, R22 ;  /* 0x0000000d0d167223 */ /* 0x000fe20000000016 */
[----:B---3--:R-:W-:-:S04]  /*1070*/  FADD R13, R16, -R2 ;  /* 0x80000002100d7221 */ /* 0x008fc80000000000 */
[----:B------:R-:W-:Y:S01]  /*1080*/  FFMA R22, R13, R13, R22 ;  /* 0x0000000d0d167223 */ /* 0x000fe20000000016 */
[----:B----4-:R-:W-:-:S04]  /*1090*/  FADD R13, R14, -R2 ;  /* 0x800000020e0d7221 */ /* 0x010fc80000000000 */
[----:B------:R-:W-:Y:S01]  /*10a0*/  FFMA R22, R13, R13, R22 ;  /* 0x0000000d0d167223 */ /* 0x000fe20000000016 */
[----:B------:R-:W-:-:S04]  /*10b0*/  FADD R13, R18, -R2 ;  /* 0x80000002120d7221 */ /* 0x000fc80000000000 */
[----:B------:R-:W-:Y:S01]  /*10c0*/  FFMA R10, R13, R13, R22 ;  /* 0x0000000d0d0a7223 */ /* 0x000fe20000000016 */
[----:B------:R-:W-:Y:S06]  /*10d0*/  @P0 BRA `(.L_x_106) ;  /* 0xfffffffc00280947 */ /* 0x000fec000383ffff */
.L_x_105:
[----:B------:R-:W-:Y:S05]  /*10e0*/  BSYNC.RECONVERGENT B1 ;  /* 0x0000000000017941 */ /* 0x000fea0003800200 */
.L_x_104:
        /* <DEDUP_REMOVED lines=16> */
[----:B--2---:R-:W-:-:S04]  /*11f0*/  FADD R19, R19, -R2 ;  /* 0x8000000213137221 */ /* 0x004fc80000000000 */
[----:B------:R-:W-:Y:S01]  /*1200*/  FFMA R10, R19, R19, R10 ;  /* 0x00000013130a7223 */ /* 0x000fe2000000000a */
[--C-:B---3--:R-:W-:Y:S01]  /*1210*/  FADD R21, R21, -R2.reuse ;  /* 0x8000000215157221 */ /* 0x108fe20000000000 */
[----:B----4-:R-:W-:-:S03]  /*1220*/  FADD R23, R23, -R2 ;  /* 0x8000000217177221 */ /* 0x010fc60000000000 */
[----:B------:R-:W-:Y:S01]  /*1230*/  FFMA R10, R21, R21, R10 ;  /* 0x00000015150a7223 */ /* 0x000fe2000000000a */
[----:B-----5:R-:W-:-:S03]  /*1240*/  FADD R25, R25, -R2 ;  /* 0x8000000219197221 */ /* 0x020fc60000000000 */
[----:B------:R-:W-:Y:S01]  /*1250*/  FFMA R10, R23, R23, R10 ;  /* 0x00000017170a7223 */ /* 0x000fe2000000000a */
[----:B------:R-:W-:-:S03]  /*1260*/  FADD R27, R27, -R2 ;  /* 0x800000021b1b7221 */ /* 0x000fc60000000000 */
[----:B------:R-:W-:Y:S01]  /*1270*/  FFMA R10, R25, R25, R10 ;  /* 0x00000019190a7223 */ /* 0x000fe2000000000a */
[----:B------:R-:W-:-:S03]  /*1280*/  FADD R15, R15, -R2 ;  /* 0x800000020f0f7221 */ /* 0x000fc60000000000 */
[----:B------:R-:W-:Y:S01]  /*1290*/  FFMA R10, R27, R27, R10 ;  /* 0x0000001b1b0a7223 */ /* 0x000fe2000000000a */
[----:B------:R-:W-:-:S03]  /*12a0*/  FADD R13, R13, -R2 ;  /* 0x800000020d0d7221 */ /* 0x000fc60000000000 */
[----:B------:R-:W-:Y:S01]  /*12b0*/  FFMA R10, R15, R15, R10 ;  /* 0x0000000f0f0a7223 */ /* 0x000fe2000000000a */
[----:B------:R-:W-:-:S03]  /*12c0*/  FADD R17, R17, -R2 ;  /* 0x8000000211117221 */ /* 0x000fc60000000000 */
[----:B------:R-:W-:-:S04]  /*12d0*/  FFMA R10, R13, R13, R10 ;  /* 0x0000000d0d0a7223 */ /* 0x000fc8000000000a */
[----:B------:R-:W-:-:S07]  /*12e0*/  FFMA R10, R17, R17, R10 ;  /* 0x00000011110a7223 */ /* 0x000fce000000000a */
.L_x_108:
[----:B------:R-:W-:Y:S05]  /*12f0*/  BSYNC.RECONVERGENT B1 ;  /* 0x0000000000017941 */ /* 0x000fea0003800200 */
.L_x_107:
        /* <DEDUP_REMOVED lines=18> */
[----:B------:R-:W-:-:S04]  /*1420*/  FFMA R9, R10, R10, R9 ;  /* 0x0000000a0a097223 */ /* 0x000fc80000000009 */
[----:B------:R-:W-:-:S07]  /*1430*/  FFMA R10, R8, R8, R9 ;  /* 0x00000008080a7223 */ /* 0x000fce0000000009 */
.L_x_110:
[----:B------:R-:W-:Y:S05]  /*1440*/  BSYNC.RECONVERGENT B1 ;  /* 0x0000000000017941 */ /* 0x000fea0003800200 */
.L_x_109:
[----:B------:R-:W-:Y:S05]  /*1450*/  @!P1 BRA `(.L_x_103) ;  /* 0x0000000000489947 */ /* 0x000fea0003800000 */
[----:B------:R-:W0:Y:S01]  /*1460*/  LDCU.64 UR12, c[0x0][0x380] ;  /* 0x00007000ff0c77ac */ /* 0x000e220008000a00 */
[----:B------:R-:W-:Y:S01]  /*1470*/  IADD3 R0, PT, PT, -R0, RZ, RZ ;  /* 0x000000ff00007210 */ /* 0x000fe20007ffe1ff */
[----:B------:R-:W-:Y:S02]  /*1480*/  USHF.L.U32 UR6, UR4, 0x2, URZ ;  /* 0x0000000204067899 */ /* 0x000fe400080006ff */
[----:B------:R-:W-:-:S04]  /*1490*/  USHF.L.U64.HI UR5, UR4, 0x2, UR7 ;  /* 0x0000000204057899 */ /* 0x000fc80008010207 */
[----:B------:R-:W-:Y:S02]  /*14a0*/  MOV R6, UR6 ;  /* 0x0000000600067c02 */ /* 0x000fe40008000f00 */
[----:B------:R-:W-:-:S03]  /*14b0*/  MOV R7, UR5 ;  /* 0x0000000500077c02 */ /* 0x000fc60008000f00 */
[----:B------:R-:W-:-:S03]  /*14c0*/  IMAD.WIDE.U32 R6, R11, 0x4, R6 ;  /* 0x000000040b067825 */ /* 0x000fc600078e0006 */
[----:B0-----:R-:W-:-:S04]  /*14d0*/  IADD3 R6, P0, PT, R6, UR12, RZ ;  /* 0x0000000c06067c10 */ /* 0x001fc8000ff1e0ff */
[----:B------:R-:W-:-:S09]  /*14e0*/  IADD3.X R11, PT, PT, R7, UR13, RZ, P0, !PT ;  /* 0x0000000d070b7c10 */ /* 0x000fd200087fe4ff */
.L_x_111:
[----:B------:R-:W-:-:S06]  /*14f0*/  MOV R7, R11 ;  /* 0x0000000b00077202 */ /* 0x000fcc0000000f00 */
[----:B------:R0:W2:Y:S01]  /*1500*/  LDG.E.CONSTANT R7, desc[UR8][R6.64] ;  /* 0x0000000806077981 */ /* 0x0000a2000c1e9900 */
[----:B------:R-:W-:-:S04]  /*1510*/  IADD3 R0, PT, PT, R0, 0x1, RZ ;  /* 0x0000000100007810 */ /* 0x000fc80007ffe0ff */
[----:B------:R-:W-:Y:S02]  /*1520*/  ISETP.NE.AND P0, PT, R0, RZ, PT ;  /* 0x000000ff0000720c */ /* 0x000fe40003f05270 */
[----:B0-----:R-:W-:-:S04]  /*1530*/  IADD3 R6, P1, PT, R6, 0x400, RZ ;  /* 0x0000040006067810 */ /* 0x001fc80007f3e0ff */
[----:B------:R-:W-:Y:S01]  /*1540*/  IADD3.X R11, PT, PT, RZ, R11, RZ, P1, !PT ;  /* 0x0000000bff0b7210 */ /* 0x000fe20000ffe4ff */
[----:B--2---:R-:W-:-:S04]  /*1550*/  FADD R9, R7, -R2 ;  /* 0x8000000207097221 */ /* 0x004fc80000000000 */
[----:B------:R-:W-:Y:S02]  /*1560*/  FFMA R10, R9, R9, R10 ;  /* 0x00000009090a7223 */ /* 0x000fe4000000000a */
[----:B------:R-:W-:Y:S05]  /*1570*/  @P0 BRA `(.L_x_111) ;  /* 0xfffffffc00dc0947 */ /* 0x000fea000383ffff */
.L_x_103:
[----:B------:R-:W-:Y:S05]  /*1580*/  BSYNC.RECONVERGENT B0 ;  /* 0x0000000000007941 */ /* 0x000fea0003800200 */
.L_x_102:
[----:B------:R-:W1:Y:S01]  /*1590*/  SHFL.DOWN PT, R7, R10, 0x10, 0x1f ;  /* 0x0a001f000a077f89 */ /* 0x000e6200000e0000 */
[----:B------:R-:W-:Y:S01]  /*15a0*/  ISETP.NE.AND P0, PT, R5, RZ, PT ;  /* 0x000000ff0500720c */ /* 0x000fe20003f05270 */
[----:B------:R-:W-:Y:S01]  /*15b0*/  BSSY.RECONVERGENT B0, `(.L_x_112) ;  /* 0x0000012000007945 */ /* 0x000fe20003800200 */
[----:B-1----:R-:W-:-:S05]  /*15c0*/  FADD R7, R7, R10 ;  /* 0x0000000a07077221 */ /* 0x002fca0000000000 */
[----:B0-----:R-:W0:Y:S02]  /*15d0*/  SHFL.DOWN PT, R0, R7, 0x8, 0x1f ;  /* 0x09001f0007007f89 */ /* 0x001e2400000e0000 */
[----:B0-----:R-:W-:-:S05]  /*15e0*/  FADD R0, R7, R0 ;  /* 0x0000000007007221 */ /* 0x001fca0000000000 */
[----:B------:R-:W0:Y:S02]  /*15f0*/  SHFL.DOWN PT, R9, R0, 0x4, 0x1f ;  /* 0x08801f0000097f89 */ /* 0x000e2400000e0000 */
[----:B0-----:R-:W-:-:S05]  /*1600*/  FADD R9, R0, R9 ;  /* 0x0000000900097221 */ /* 0x001fca0000000000 */
[----:B------:R-:W0:Y:S02]  /*1610*/  SHFL.DOWN PT, R6, R9, 0x2, 0x1f ;  /* 0x08401f0009067f89 */ /* 0x000e2400000e0000 */
[----:B0-----:R-:W-:-:S05]  /*1620*/  FADD R6, R9, R6 ;  /* 0x0000000609067221 */ /* 0x001fca0000000000 */
[----:B------:R-:W0:Y:S02]  /*1630*/  SHFL.DOWN PT, R11, R6, 0x1, 0x1f ;  /* 0x08201f00060b7f89 */ /* 0x000e2400000e0000 */
[----:B0-----:R-:W-:Y:S01]  /*1640*/  FADD R11, R6, R11 ;  /* 0x0000000b060b7221 */ /* 0x001fe20000000000 */
[----:B------:R-:W-:Y:S06]  /*1650*/  @P0 BRA `(.L_x_113) ;  /* 0x00000000001c0947 */ /* 0x000fec0003800000 */
[----:B------:R-:W0:Y:S01]  /*1660*/  S2R R5, SR_CgaCtaId ;  /* 0x0000000000057919 */ /* 0x000e220000008800 */
[----:B------:R-:W-:-:S04]  /*1670*/  MOV R0, 0x400 ;  /* 0x0000040000007802 */ /* 0x000fc80000000f00 */
[----:B0-----:R-:W-:-:S07]  /*1680*/  LEA R0, R5, R0, 0x18 ;  /* 0x0000000005007211 */ /* 0x001fce00078ec0ff */
.L_x_114:
[----:B------:R-:W0:Y:S02]  /*1690*/  LDS R6, [R0] ;  /* 0x0000000000067984 */ /* 0x000e240000000800 */
[----:B0-----:R-:W-:-:S05]  /*16a0*/  FADD R7, R11, R6 ;  /* 0x000000060b077221 */ /* 0x001fca0000000000 */
[----:B------:R-:W0:Y:S02]  /*16b0*/  ATOMS.CAST.SPIN P0, [R0], R6, R7 ;  /* 0x000000060000758d */ /* 0x000e240001800007 */
[----:B0-----:R-:W-:Y:S05]  /*16c0*/  @!P0 BRA `(.L_x_114) ;  /* 0xfffffffc00f08947 */ /* 0x001fea000383ffff */
.L_x_113:
[----:B------:R-:W-:Y:S05]  /*16d0*/  BSYNC.RECONVERGENT B0 ;  /* 0x0000000000007941 */ /* 0x000fea0003800200 */
.L_x_112:
[----:B------:R-:W0:Y:S08]  /*16e0*/  S2UR UR6, SR_CgaCtaId ;  /* 0x00000000000679c3 */ /* 0x000e300000008800 */
[----:B------:R-:W-:Y:S01]  /*16f0*/  BAR.SYNC.DEFER_BLOCKING 0x0 ;  /* 0x0000000000007b1d */ /* 0x000fe20000010000 */
[----:B------:R-:W-:-:S05]  /*1700*/  ISETP.GE.AND P2, PT, R4, UR10, PT ;  /* 0x0000000a04007c0c */ /* 0x000fca000bf46270 */
        /* <DEDUP_REMOVED lines=11> */
[----:B------:R-:W-:Y:S02]  /*17c0*/  MOV R0, R6 ;  /* 0x0000000600007202 */ /* 0x000fe40000000f00 */
[----:B------:R-:W-:-:S07]  /*17d0*/  MOV R8, 0x17f0 ;  /* 0x000017f000087802 */ /* 0x000fce0000000f00 */
[----:B------:R-:W-:Y:S05]  /*17e0*/  CALL.REL.NOINC `($__internal_1_$__cuda_sm3x_div_rn_noftz_f32_slowpath) ;  /* 0x0000004000a07944 */ /* 0x000fea0003c00000 */
.L_x_115:
[----:B------:R-:W0:Y:S02]  /*17f0*/  LDCU UR5, c[0x0][0x3a8] ;  /* 0x00007500ff0577ac */ /* 0x000e240008000800 */
[----:B0-----:R-:W-:-:S05]  /*1800*/  FADD R3, R0, UR5 ;  /* 0x0000000500037e21 */ /* 0x001fca0008000000 */
[----:B------:R-:W-:Y:S01]  /*1810*/  FSETP.GEU.AND P0, PT, |R3|, 1.175494350822287508e-38, PT ;  /* 0x008000000300780b */ /* 0x000fe20003f0e200 */
[----:B------:R-:W-:-:S12]  /*1820*/  @P2 EXIT ;  /* 0x000000000000294d */ /* 0x000fd80003800000 */
[----:B------:R-:W0:Y:S01]  /*1830*/  LDCU.64 UR10, c[0x0][0x388] ;  /* 0x00007100ff0a77ac */ /* 0x000e220008000a00 */
[----:B------:R-:W-:-:S04]  /*1840*/  @!P0 FMUL R3, R3, 16777216 ;  /* 0x4b80000003038820 */ /* 0x000fc80000400000 */
[----:B------:R-:W1:Y:S01]  /*1850*/  MUFU.RSQ R0, R3 ;  /* 0x0000000300007308 */ /* 0x000e620000001400 */
[----:B0-----:R-:W-:-:S04]  /*1860*/  UISETP.NE.U32.AND UP0, UPT, UR10, URZ, UPT ;  /* 0x000000ff0a00728c */ /* 0x001fc8000bf05070 */
[----:B------:R-:W-:Y:S01]  /*1870*/  UISETP.NE.AND.EX UP0, UPT, UR11, URZ, UPT, UP0 ;  /* 0x000000ff0b00728c */ /* 0x000fe2000bf05300 */
[----:B-1----:R-:W-:-:S08]  /*1880*/  @!P0 FMUL R0, R0, 4096 ;  /* 0x4580000000008820 */ /* 0x002fd00000400000 */
[----:B------:R-:W-:Y:S05]  /*1890*/  BRA.U UP0, `(.L_x_116) ;  /* 0x0000001d00287547 */ /* 0x000fea000b800000 */
[----:B------:R-:W0:Y:S02]  /*18a0*/  LDCU.64 UR10, c[0x0][0x390] ;  /* 0x00007200ff0a77ac */ /* 0x000e240008000a00 */
[----:B0-----:R-:W-:-:S04]  /*18b0*/  UISETP.NE.U32.AND UP0, UPT, UR10, URZ, UPT ;  /* 0x000000ff0a00728c */ /* 0x001fc8000bf05070 */
[----:B------:R-:W-:-:S09]  /*18c0*/  UISETP.NE.AND.EX UP0, UPT, UR11, URZ, UPT, UP0 ;  /* 0x000000ff0b00728c */ /* 0x000fd2000bf05300 */
[----:B------:R-:W-:Y:S05]  /*18d0*/  BRA.U UP0, `(.L_x_117) ;  /* 0x0000000d00347547 */ /* 0x000fea000b800000 */
[----:B------:R-:W0:Y:S01]  /*18e0*/  LDC R3, c[0x0][0x3a4] ;  /* 0x0000e900ff037b82 */ /* 0x000e220000000800 */
[----:B------:R-:W-:Y:S01]  /*18f0*/  LOP3.LUT R6, RZ, R4, RZ, 0x33, !PT ;  /* 0x00000004ff067212 */ /* 0x000fe200078e33ff */
[----:B------:R-:W-:Y:S03]  /*1900*/  BSSY.RECONVERGENT B0, `(.L_x_118) ;  /* 0x0000028000007945 */ /* 0x000fe60003800200 */
[----:B0-----:R-:W-:-:S04]  /*1910*/  IADD3 R6, PT, PT, R6, R3, RZ ;  /* 0x0000000306067210 */ /* 0x001fc80007ffe0ff */
[C---:B------:R-:W-:Y:S02]  /*1920*/  LOP3.LUT R5, R6.reuse, 0x300, RZ, 0xc0, !PT ;  /* 0x0000030006057812 */ /* 0x040fe400078ec0ff */
[----:B------:R-:W-:Y:S02]  /*1930*/  ISETP.GE.U32.AND P0, PT, R6, 0x300, PT ;  /* 0x000003000600780c */ /* 0x000fe40003f06070 */
[----:B------:R-:W-:-:S13]  /*1940*/  ISETP.NE.AND P1, PT, R5, 0x300, PT ;  /* 0x000003000500780c */ /* 0x000fda0003f25270 */
[----:B------:R-:W-:Y:S05]  /*1950*/  @!P1 BRA `(.L_x_119) ;  /* 0x0000000000889947 */ /* 0x000fea0003800000 */
[----:B------:R-:W0:Y:S01]  /*1960*/  LDCU.64 UR10, c[0x0][0x398] ;  /* 0x00007300ff0a77ac */ /* 0x000e220008000a00 */
[----:B------:R-:W-:Y:S02]  /*1970*/  LEA.HI R5, R6, 0x1, RZ, 0x18 ;  /* 0x0000000106057811 */ /* 0x000fe400078fc0ff */
[----:B------:R-:W-:Y:S01]  /*1980*/  IADD3 R13, P1, PT, R4, UR4, RZ ;  /* 0x00000004040d7c10 */ /* 0x000fe2000ff3e0ff */
[----:B------:R-:W1:Y:S01]  /*1990*/  LDCU.64 UR12, c[0x0][0x380] ;  /* 0x00007000ff0c77ac */ /* 0x000e620008000a00 */
[C---:B------:R-:W-:Y:S02]  /*19a0*/  SHF.L.U32 R8, R5.reuse, 0x8, RZ ;  /* 0x0000000805087819 */ /* 0x040fe400000006ff */
[----:B------:R-:W-:Y:S01]  /*19b0*/  IADD3.X R12, PT, PT, RZ, UR7, RZ, P1, !PT ;  /* 0x00000007ff0c7c10 */ /* 0x000fe20008ffe4ff */
[----:B------:R-:W-:Y:S01]  /*19c0*/  USHF.L.U32 UR6, UR4, 0x2, URZ ;  /* 0x0000000204067899 */ /* 0x000fe200080006ff */
[----:B------:R-:W-:Y:S01]  /*19d0*/  LOP3.LUT R9, R8, 0x300, RZ, 0xc0, !PT ;  /* 0x0000030008097812 */ /* 0x000fe200078ec0ff */
[----:B------:R-:W-:Y:S01]  /*19e0*/  USHF.L.U64.HI UR5, UR4, 0x2, UR7 ;  /* 0x0000000204057899 */ /* 0x000fe20008010207 */
[----:B------:R-:W-:-:S03]  /*19f0*/  LOP3.LUT R5, R5, 0x3, RZ, 0xc0, !PT ;  /* 0x0000000305057812 */ /* 0x000fc600078ec0ff */
[----:B------:R-:W-:Y:S02]  /*1a00*/  MOV R6, UR6 ;  /* 0x0000000600067c02 */ /* 0x000fe40008000f00 */
[----:B------:R-:W-:Y:S01]  /*1a10*/  IMAD.U32 R7, RZ, RZ, UR5 ;  /* 0x00000005ff077e24 */ /* 0x000fe2000f8e00ff */
[----:B------:R-:W-:Y:S02]  /*1a20*/  IADD3 R5, PT, PT, -R5, RZ, RZ ;  /* 0x000000ff05057210 */ /* 0x000fe40007ffe1ff */
[C---:B0-----:R-:W-:Y:S01]  /*1a30*/  LEA R10, P1, R13.reuse, UR10, 0x2 ;  /* 0x0000000a0d0a7c11 */ /* 0x041fe2000f8210ff */
[C---:B------:R-:W-:Y:S01]  /*1a40*/  IMAD.WIDE.U32 R6, R4.reuse, 0x4, R6 ;  /* 0x0000000404067825 */ /* 0x040fe200078e0006 */
[----:B------:R-:W-:Y:S02]  /*1a50*/  IADD3 R4, PT, PT, R4, R9, RZ ;  /* 0x0000000904047210 */ /* 0x000fe40007ffe0ff */
[----:B------:R-:W-:Y:S02]  /*1a60*/  LEA.HI.X R13, R13, UR11, R12, 0x2, P1 ;  /* 0x0000000b0d0d7c11 */ /* 0x000fe400088f140c */
[----:B-1----:R-:W-:-:S04]  /*1a70*/  IADD3 R8, P2, PT, R6, UR12, RZ ;  /* 0x0000000c06087c10 */ /* 0x002fc8000ff5e0ff */
[----:B------:R-:W-:-:S09]  /*1a80*/  IADD3.X R11, PT, PT, R7, UR13, RZ, P2, !PT ;  /* 0x0000000d070b7c10 */ /* 0x000fd200097fe4ff */
.L_x_120:
[----:B0-----:R-:W-:Y:S02]  /*1a90*/  MOV R7, R11 ;  /* 0x0000000b00077202 */ /* 0x001fe40000000f00 */
[----:B------:R-:W-:-:S05]  /*1aa0*/  MOV R6, R8 ;  /* 0x0000000800067202 */ /* 0x000fca0000000f00 */
[----:B------:R0:W2:Y:S01]  /*1ab0*/  LDG.E.CONSTANT R7, desc[UR8][R6.64] ;  /* 0x0000000806077981 */ /* 0x0000a2000c1e9900 */
[----:B------:R-:W-:Y:S02]  /*1ac0*/  IADD3 R5, PT, PT, R5, 0x1, RZ ;  /* 0x0000000105057810 */ /* 0x000fe40007ffe0ff */
[----:B------:R-:W-:Y:S02]  /*1ad0*/  IADD3 R8, P3, PT, R8, 0x400, RZ ;  /* 0x0000040008087810 */ /* 0x000fe40007f7e0ff */
[----:B------:R-:W-:Y:S02]  /*1ae0*/  ISETP.NE.AND P1, PT, R5, RZ, PT ;  /* 0x000000ff0500720c */ /* 0x000fe40003f25270 */
[----:B------:R-:W-:Y:S02]  /*1af0*/  IADD3.X R11, PT, PT, RZ, R11, RZ, P3, !PT ;  /* 0x0000000bff0b7210 */ /* 0x000fe40001ffe4ff */
[----:B0-----:R-:W-:Y:S02]  /*1b00*/  MOV R6, R10 ;  /* 0x0000000a00067202 */ /* 0x001fe40000000f00 */
[----:B------:R-:W-:Y:S01]  /*1b10*/  IADD3 R10, P2, PT, R10, 0x400, RZ ;  /* 0x000004000a0a7810 */ /* 0x000fe20007f5e0ff */
[----:B--2---:R-:W-:Y:S01]  /*1b20*/  FADD R9, R7, -R2 ;  /* 0x8000000207097221 */ /* 0x004fe20000000000 */
[----:B------:R-:W-:-:S02]  /*1b30*/  MOV R7, R13 ;  /* 0x0000000d00077202 */ /* 0x000fc40000000f00 */
[----:B------:R-:W-:Y:S01]  /*1b40*/  IADD3.X R13, PT, PT, RZ, R13, RZ, P2, !PT ;  /* 0x0000000dff0d7210 */ /* 0x000fe200017fe4ff */
[----:B------:R-:W-:-:S05]  /*1b50*/  FMUL R9, R0, R9 ;  /* 0x0000000900097220 */ /* 0x000fca0000400000 */
[----:B------:R0:W-:Y:S01]  /*1b60*/  STG.E desc[UR8][R6.64], R9 ;  /* 0x0000000906007986 */ /* 0x0001e2000c101908 */
[----:B------:R-:W-:Y:S05]  /*1b70*/  @P1 BRA `(.L_x_120) ;  /* 0xfffffffc00c41947 */ /* 0x000fea000383ffff */
.L_x_119:
[----:B------:R-:W-:Y:S05]  /*1b80*/  BSYNC.RECONVERGENT B0 ;  /* 0x0000000000007941 */ /* 0x000fea0003800200 */
.L_x_118:
[----:B------:R-:W-:Y:S05]  /*1b90*/  @!P0 EXIT ;  /* 0x000000000000894d */ /* 0x000fea0003800000 */
[----:B------:R-:W1:Y:S01]  /*1ba0*/  LDCU.64 UR12, c[0x0][0x398] ;  /* 0x00007300ff0c77ac */ /* 0x000e620008000a00 */
[----:B------:R-:W-:Y:S01]  /*1bb0*/  IMAD.IADD R10, R3, 0x1, -R4 ;  /* 0x00000001030a7824 */ /* 0x000fe200078e0a04 */
[----:B------:R-:W-:Y:S01]  /*1bc0*/  IADD3 R5, P0, PT, R4, UR4, RZ ;  /* 0x0000000404057c10 */ /* 0x000fe2000ff1e0ff */
[----:B------:R-:W-:Y:S01]  /*1bd0*/  BSSY.RECONVERGENT B0, `(.L_x_121) ;  /* 0x000005d000007945 */ /* 0x000fe20003800200 */
[----:B------:R-:W2:Y:S02]  /*1be0*/  LDCU.64 UR10, c[0x0][0x380] ;  /* 0x00007000ff0a77ac */ /* 0x000ea40008000a00 */
[----:B------:R-:W-:Y:S01]  /*1bf0*/  ISETP.GT.AND P1, PT, R10, 0xc00, PT ;  /* 0x00000c000a00780c */ /* 0x000fe20003f24270 */
[----:B------:R-:W-:Y:S01]  /*1c00*/  USHF.L.U32 UR6, UR4, 0x2, URZ ;  /* 0x0000000204067899 */ /* 0x000fe200080006ff */
[----:B------:R-:W-:Y:S01]  /*1c10*/  IADD3.X R8, PT, PT, RZ, UR7, RZ, P0, !PT ;  /* 0x00000007ff087c10 */ /* 0x000fe200087fe4ff */
[----:B------:R-:W-:-:S04]  /*1c20*/  USHF.L.U64.HI UR5, UR4, 0x2, UR7 ;  /* 0x0000000204057899 */ /* 0x000fc80008010207 */
[----:B0-----:R-:W-:Y:S02]  /*1c30*/  MOV R6, UR6 ;  /* 0x0000000600067c02 */ /* 0x001fe40008000f00 */
[----:B------:R-:W-:Y:S02]  /*1c40*/  MOV R7, UR5 ;  /* 0x0000000500077c02 */ /* 0x000fe40008000f00 */
[----:B-1----:R-:W-:Y:S01]  /*1c50*/  LEA R9, P0, R5, UR12, 0x2 ;  /* 0x0000000c05097c11 */ /* 0x002fe2000f8010ff */
[----:B------:R-:W-:-:S03]  /*1c60*/  IMAD.WIDE.U32 R6, R4, 0x4, R6 ;  /* 0x0000000404067825 */ /* 0x000fc600078e0006 */
[----:B------:R-:W-:Y:S02]  /*1c70*/  LEA.HI.X R5, R5, UR13, R8, 0x2, P0 ;  /* 0x0000000d05057c11 */ /* 0x000fe400080f1408 */
[----:B------:R-:W-:Y:S02]  /*1c80*/  IADD3 R8, P2, PT, R9, 0x800, RZ ;  /* 0x0000080009087810 */ /* 0x000fe40007f5e0ff */
[----:B--2---:R-:W-:Y:S02]  /*1c90*/  IADD3 R6, P3, PT, R6, UR10, RZ ;  /* 0x0000000a06067c10 */ /* 0x004fe4000ff7e0ff */
[----:B------:R-:W-:Y:S02]  /*1ca0*/  IADD3.X R9, PT, PT, RZ, R5, RZ, P2, !PT ;  /* 0x00000005ff097210 */ /* 0x000fe400017fe4ff */
[----:B------:R-:W-:-:S04]  /*1cb0*/  IADD3 R6, P0, PT, R6, 0x800, RZ ;  /* 0x0000080006067810 */ /* 0x000fc80007f1e0ff */
[----:B------:R-:W-:Y:S02]  /*1cc0*/  IADD3.X R7, PT, PT, RZ, UR11, R7, P0, P3 ;  /* 0x0000000bff077c10 */ /* 0x000fe400087e6407 */
[----:B------:R-:W-:Y:S01]  /*1cd0*/  PLOP3.LUT P0, PT, PT, PT, PT, 0x80, 0x8 ;  /* 0x000000000008781c */ /* 0x000fe20003f0f070 */
[----:B------:R-:W-:-:S12]  /*1ce0*/  @!P1 BRA `(.L_x_122) ;  /* 0x00000004002c9947 */ /* 0x000fd80003800000 */
[----:B------:R-:W-:Y:S02]  /*1cf0*/  PLOP3.LUT P0, PT, PT, PT, PT, 0x8, 0x80 ;  /* 0x000000000080781c */ /* 0x000fe40003f0e170 */
[----:B------:R-:W-:-:S11]  /*1d00*/  IADD3 R5, PT, PT, R3, -0xc00, RZ ;  /* 0xfffff40003057810 */ /* 0x000fd60007ffe0ff */
.L_x_123:
        /* <DEDUP_REMOVED lines=16> */
[----:B------:R-:W-:-:S04]  /*1e10*/  IADD3 R4, PT, PT, R4, 0x1000, RZ ;  /* 0x0000100004047810 */ /* 0x000fc80007ffe0ff */
[----:B------:R-:W-:Y:S02]  /*1e20*/  ISETP.GE.AND P1, PT, R4, R5, PT ;  /* 0x000000050400720c */ /* 0x000fe40003f26270 */
[----:B0-----:R-:W-:-:S04]  /*1e30*/  IADD3 R6, P2, PT, R6, 0x4000, RZ ;  /* 0x0000400006067810 */ /* 0x001fc80007f5e0ff */
[----:B------:R-:W-:Y:S01]  /*1e40*/  IADD3.X R7, PT, PT, RZ, R7, RZ, P2, !PT ;  /* 0x00000007ff077210 */ /* 0x000fe200017fe4ff */
[----:B--2---:R-:W-:-:S04]  /*1e50*/  FADD R10, R10, -R2 ;  /* 0x800000020a0a7221 */ /* 0x004fc80000000000 */
[----:B------:R-:W-:Y:S01]  /*1e60*/  FMUL R10, R0, R10 ;  /* 0x0000000a000a7220 */ /* 0x000fe20000400000 */
[--C-:B---3--:R-:W-:Y:S01]  /*1e70*/  FADD R21, R21, -R2.reuse ;  /* 0x8000000215157221 */ /* 0x108fe20000000000 */
[----:B----4-:R-:W-:-:S03]  /*1e80*/  FADD R14, R14, -R2 ;  /* 0x800000020e0e7221 */ /* 0x010fc60000000000 */
[----:B------:R-:W-:Y:S01]  /*1e90*/  FMUL R21, R0, R21 ;  /* 0x0000001500157220 */ /* 0x000fe20000400000 */
[----:B------:R0:W-:Y:S01]  /*1ea0*/  STG.E desc[UR8][R8.64+0xc00], R10 ;  /* 0x000c000a08007986 */ /* 0x0001e2000c101908 */
[--C-:B-----5:R-:W-:Y:S01]  /*1eb0*/  FADD R16, R16, -R2.reuse ;  /* 0x8000000210107221 */ /* 0x120fe20000000000 */
[--C-:B------:R-:W-:Y:S01]  /*1ec0*/  FADD R18, R18, -R2.reuse ;  /* 0x8000000212127221 */ /* 0x100fe20000000000 */
[--C-:B------:R-:W-:Y:S01]  /*1ed0*/  FADD R20, R20, -R2.reuse ;  /* 0x8000000214147221 */ /* 0x100fe20000000000 */
[----:B0-----:R-:W-:Y:S01]  /*1ee0*/  IADD3 R10, P3, PT, R8, 0x4000, RZ ;  /* 0x00004000080a7810 */ /* 0x001fe20007f7e0ff */
[--C-:B------:R-:W-:Y:S01]  /*1ef0*/  FADD R12, R12, -R2.reuse ;  /* 0x800000020c0c7221 */ /* 0x100fe20000000000 */
        /* <DEDUP_REMOVED lines=8> */
[----:B------:R-:W-:Y:S01]  /*1f80*/  FADD R15, R15, -R2 ;  /* 0x800000020f0f7221 */ /* 0x000fe20000000000 */
[C---:B------:R-:W-:Y:S01]  /*1f90*/  FMUL R14, R0.reuse, R14 ;  /* 0x0000000e000e7220 */ /* 0x040fe20000400000 */
        /* <DEDUP_REMOVED lines=12> */
[----:B------:R-:W-:Y:S01]  /*2060*/  FMUL R15, R0, R15 ;  /* 0x0000000f000f7220 */ /* 0x000fe20000400000 */
[----:B------:R0:W-:Y:S04]  /*2070*/  STG.E desc[UR8][R8.64+0x1800], R21 ;  /* 0x0018001508007986 */ /* 0x0001e8000c101908 */
[----:B------:R-:W-:Y:S04]  /*2080*/  STG.E desc[UR8][R8.64+-0x800], R14 ;  /* 0xfff8000e08007986 */ /* 0x000fe8000c101908 */
[----:B------:R-:W-:Y:S01]  /*2090*/  STG.E desc[UR8][R8.64+-0x400], R16 ;  /* 0xfffc001008007986 */ /* 0x000fe2000c101908 */
[----:B0-----:R-:W-:-:S03]  /*20a0*/  IADD3.X R21, PT, PT, RZ, R9, RZ, P3, !PT ;  /* 0x00000009ff157210 */ /* 0x001fc60001ffe4ff */
[----:B------:R-:W-:Y:S04]  /*20b0*/  STG.E desc[UR8][R8.64], R18 ;  /* 0x0000001208007986 */ /* 0x000fe8000c101908 */
        /* <DEDUP_REMOVED lines=10> */
[----:B------:R0:W-:Y:S02]  /*2160*/  STG.E desc[UR8][R8.64+0x3400], R15 ;  /* 0x0034000f08007986 */ /* 0x0001e4000c101908 */
[----:B0-----:R-:W-:-:S02]  /*2170*/  MOV R8, R10 ;  /* 0x0000000a00087202 */ /* 0x001fc40000000f00 */
[----:B------:R-:W-:Y:S01]  /*2180*/  MOV R9, R21 ;  /* 0x0000001500097202 */ /* 0x000fe20000000f00 */
[----:B------:R-:W-:Y:S06]  /*2190*/  @!P1 BRA `(.L_x_123) ;  /* 0xfffffff800dc9947 */ /* 0x000fec000383ffff */
.L_x_122:
[----:B------:R-:W-:Y:S05]  /*21a0*/  BSYNC.RECONVERGENT B0 ;  /* 0x0000000000007941 */ /* 0x000fea0003800200 */
.L_x_121:
[----:B------:R-:W-:Y:S01]  /*21b0*/  IADD3 R5, PT, PT, -R4, R3, RZ ;  /* 0x0000000304057210 */ /* 0x000fe20007ffe1ff */
[----:B------:R-:W-:Y:S03]  /*21c0*/  BSSY.RECONVERGENT B0, `(.L_x_124) ;  /* 0x000002b000007945 */ /* 0x000fe60003800200 */
[----:B------:R-:W-:-:S13]  /*21d0*/  ISETP.GT.AND P1, PT, R5, 0x400, PT ;  /* 0x000004000500780c */ /* 0x000fda0003f24270 */
[----:B------:R-:W-:Y:S05]  /*21e0*/  @!P1 BRA `(.L_x_125) ;  /* 0x0000000000a09947 */ /* 0x000fea0003800000 */
        /* <DEDUP_REMOVED lines=8> */
[----:B------:R-:W-:-:S02]  /*2270*/  PLOP3.LUT P0, PT, PT, PT, PT, 0x8, 0x80 ;  /* 0x000000000080781c */ /* 0x000fc40003f0e170 */
[----:B------:R-:W-:Y:S02]  /*2280*/  IADD3 R4, PT, PT, R4, 0x800, RZ ;  /* 0x0000080004047810 */ /* 0x000fe40007ffe0ff */
[----:B0-----:R-:W-:-:S04]  /*2290*/  IADD3 R6, P1, PT, R6, 0x2000, RZ ;  /* 0x0000200006067810 */ /* 0x001fc80007f3e0ff */
[----:B------:R-:W-:Y:S01]  /*22a0*/  IADD3.X R7, PT, PT, RZ, R7, RZ, P1, !PT ;  /* 0x00000007ff077210 */ /* 0x000fe20000ffe4ff */
[----:B--2---:R-:W-:-:S04]  /*22b0*/  FADD R5, R5, -R2 ;  /* 0x8000000205057221 */ /* 0x004fc80000000000 */
[----:B------:R-:W-:Y:S01]  /*22c0*/  FMUL R5, R0, R5 ;  /* 0x0000000500057220 */ /* 0x000fe20000400000 */
[--C-:B---3--:R-:W-:Y:S01]  /*22d0*/  FADD R11, R11, -R2.reuse ;  /* 0x800000020b0b7221 */ /* 0x108fe20000000000 */
[----:B----4-:R-:W-:-:S03]  /*22e0*/  FADD R13, R13, -R2 ;  /* 0x800000020d0d7221 */ /* 0x010fc60000000000 */
[----:B------:R0:W-:Y:S01]  /*22f0*/  STG.E desc[UR8][R8.64+-0x800], R5 ;  /* 0xfff8000508007986 */ /* 0x0001e2000c101908 */
[C---:B------:R-:W-:Y:S01]  /*2300*/  FMUL R11, R0.reuse, R11 ;  /* 0x0000000b000b7220 */ /* 0x040fe20000400000 */
[----:B-----5:R-:W-:Y:S01]  /*2310*/  FADD R15, R15, -R2 ;  /* 0x800000020f0f7221 */ /* 0x020fe20000000000 */
[----:B------:R-:W-:-:S03]  /*2320*/  FMUL R13, R0, R13 ;  /* 0x0000000d000d7220 */ /* 0x000fc60000400000 */
[----:B------:R-:W-:Y:S01]  /*2330*/  STG.E desc[UR8][R8.64+-0x400], R11 ;  /* 0xfffc000b08007986 */ /* 0x000fe2000c101908 */
[--C-:B------:R-:W-:Y:S01]  /*2340*/  FADD R17, R17, -R2.reuse ;  /* 0x8000000211117221 */ /* 0x100fe20000000000 */
[----:B------:R-:W-:Y:S02]  /*2350*/  FMUL R15, R0, R15 ;  /* 0x0000000f000f7220 */ /* 0x000fe40000400000 */
[----:B------:R-:W-:Y:S01]  /*2360*/  STG.E desc[UR8][R8.64], R13 ;  /* 0x0000000d08007986 */ /* 0x000fe2000c101908 */
[--C-:B------:R-:W-:Y:S01]  /*2370*/  FADD R19, R19, -R2.reuse ;  /* 0x8000000213137221 */ /* 0x100fe20000000000 */
[----:B0-----:R-:W-:Y:S01]  /*2380*/  IADD3 R5, P2, PT, R8, 0x2000, RZ ;  /* 0x0000200008057810 */ /* 0x001fe20007f5e0ff */
[C---:B------:R-:W-:Y:S01]  /*2390*/  FMUL R17, R0.reuse, R17 ;  /* 0x0000001100117220 */ /* 0x040fe20000400000 */
[----:B------:R-:W-:Y:S01]  /*23a0*/  STG.E desc[UR8][R8.64+0x400], R15 ;  /* 0x0004000f08007986 */ /* 0x000fe2000c101908 */
[--C-:B------:R-:W-:Y:S01]  /*23b0*/  FADD R21, R21, -R2.reuse ;  /* 0x8000000215157221 */ /* 0x100fe20000000000 */
[C---:B------:R-:W-:Y:S01]  /*23c0*/  FMUL R19, R0.reuse, R19 ;  /* 0x0000001300137220 */ /* 0x040fe20000400000 */
[----:B------:R-:W-:Y:S01]  /*23d0*/  IADD3.X R10, PT, PT, RZ, R9, RZ, P2, !PT ;  /* 0x00000009ff0a7210 */ /* 0x000fe200017fe4ff */
[----:B------:R-:W-:Y:S01]  /*23e0*/  STG.E desc[UR8][R8.64+0x800], R17 ;  /* 0x0008001108007986 */ /* 0x000fe2000c101908 */
[----:B------:R-:W-:Y:S01]  /*23f0*/  FADD R23, R23, -R2 ;  /* 0x8000000217177221 */ /* 0x000fe20000000000 */
[----:B------:R-:W-:-:S02]  /*2400*/  FMUL R21, R0, R21 ;  /* 0x0000001500157220 */ /* 0x000fc40000400000 */
[----:B------:R-:W-:Y:S01]  /*2410*/  STG.E desc[UR8][R8.64+0xc00], R19 ;  /* 0x000c001308007986 */ /* 0x000fe2000c101908 */
[----:B------:R-:W-:-:S03]  /*2420*/  FMUL R23, R0, R23 ;  /* 0x0000001700177220 */ /* 0x000fc60000400000 */
[----:B------:R-:W-:Y:S04]  /*2430*/  STG.E desc[UR8][R8.64+0x1000], R21 ;  /* 0x0010001508007986 */ /* 0x000fe8000c101908 */
[----:B------:R0:W-:Y:S02]  /*2440*/  STG.E desc[UR8][R8.64+0x1400], R23 ;  /* 0x0014001708007986 */ /* 0x0001e4000c101908 */
[----:B0-----:R-:W-:Y:S02]  /*2450*/  MOV R8, R5 ;  /* 0x0000000500087202 */ /* 0x001fe40000000f00 */
[----:B------:R-:W-:-:S07]  /*2460*/  MOV R9, R10 ;  /* 0x0000000a00097202 */ /* 0x000fce0000000f00 */
.L_x_125:
[----:B------:R-:W-:Y:S05]  /*2470*/  BSYNC.RECONVERGENT B0 ;  /* 0x0000000000007941 */ /* 0x000fea0003800200 */
.L_x_124:
[----:B------:R-:W-:-:S13]  /*2480*/  ISETP.LT.OR P0, PT, R4, R3, P0 ;  /* 0x000000030400720c */ /* 0x000fda0000701670 */
[----:B------:R-:W-:Y:S05]  /*2490*/  @!P0 EXIT ;  /* 0x000000000000894d */ /* 0x000fea0003800000 */
[----:B------:R-:W2:Y:S04]  /*24a0*/  LDG.E.CONSTANT R3, desc[UR8][R6.64+-0x800] ;  /* 0xfff8000806037981 */ /* 0x000ea8000c1e9900 */
[----:B------:R-:W3:Y:S04]  /*24b0*/  LDG.E.CONSTANT R5, desc[UR8][R6.64+-0x400] ;  /* 0xfffc000806057981 */ /* 0x000ee8000c1e9900 */
[----:B------:R-:W4:Y:S04]  /*24c0*/  LDG.E.CONSTANT R11, desc[UR8][R6.64] ;  /* 0x00000008060b7981 */ /* 0x000f28000c1e9900 */
[----:B------:R-:W5:Y:S01]  /*24d0*/  LDG.E.CONSTANT R13, desc[UR8][R6.64+0x400] ;  /* 0x00040008060d7981 */ /* 0x000f62000c1e9900 */
[--C-:B--2---:R-:W-:Y:S01]  /*24e0*/  FADD R3, R3, -R2.reuse ;  /* 0x8000000203037221 */ /* 0x104fe20000000000 */
[----:B---3--:R-:W-:-:S03]  /*24f0*/  FADD R5, R5, -R2 ;  /* 0x8000000205057221 */ /* 0x008fc60000000000 */
[C---:B------:R-:W-:Y:S01]  /*2500*/  FMUL R3, R0.reuse, R3 ;  /* 0x0000000300037220 */ /* 0x040fe20000400000 */
[----:B----4-:R-:W-:Y:S01]  /*2510*/  FADD R11, R11, -R2 ;  /* 0x800000020b0b7221 */ /* 0x010fe20000000000 */
[----:B------:R-:W-:-:S03]  /*2520*/  FMUL R5, R0, R5 ;  /* 0x0000000500057220 */ /* 0x000fc60000400000 */
[----:B------:R-:W-:Y:S01]  /*2530*/  STG.E desc[UR8][R8.64+-0x800], R3 ;  /* 0xfff8000308007986 */ /* 0x000fe2000c101908 */
[----:B-----5:R-:W-:Y:S01]  /*2540*/  FADD R13, R13, -R2 ;  /* 0x800000020d0d7221 */ /* 0x020fe20000000000 */
[C---:B------:R-:W-:Y:S02]  /*2550*/  FMUL R11, R0.reuse, R11 ;  /* 0x0000000b000b7220 */ /* 0x040fe40000400000 */
[----:B------:R-:W-:Y:S01]  /*2560*/  STG.E desc[UR8][R8.64+-0x400], R5 ;  /* 0xfffc000508007986 */ /* 0x000fe2000c101908 */
[----:B------:R-:W-:-:S03]  /*2570*/  FMUL R13, R0, R13 ;  /* 0x0000000d000d7220 */ /* 0x000fc60000400000 */
[----:B------:R-:W-:Y:S04]  /*2580*/  STG.E desc[UR8][R8.64], R11 ;  /* 0x0000000b08007986 */ /* 0x000fe8000c101908 */
[----:B------:R-:W-:Y:S01]  /*2590*/  STG.E desc[UR8][R8.64+0x400], R13 ;  /* 0x0004000d08007986 */ /* 0x000fe2000c101908 */
[----:B------:R-:W-:Y:S05]  /*25a0*/  EXIT ;  /* 0x000000000000794d */ /* 0x000fea0003800000 */
.L_x_117:
        /* <DEDUP_REMOVED lines=8> */
[----:B------:R-:W0:Y:S01]  /*2630*/  LDC.64 R10, c[0x0][0x390] ;  /* 0x0000e400ff0a7b82 */ /* 0x000e220000000a00 */
[----:B------:R-:W1:Y:S01]  /*2640*/  LDCU.64 UR10, c[0x0][0x398] ;  /* 0x00007300ff0a77ac */ /* 0x000e620008000a00 */
[----:B------:R-:W-:Y:S02]  /*2650*/  LEA.HI R5, R5, 0x1, RZ, 0x18 ;  /* 0x0000000105057811 */ /* 0x000fe400078fc0ff */
[----:B------:R-:W-:Y:S01]  /*2660*/  IADD3 R17, P1, PT, R4, UR4, RZ ;  /* 0x0000000404117c10 */ /* 0x000fe2000ff3e0ff */
[----:B------:R-:W2:Y:S01]  /*2670*/  LDCU.64 UR12, c[0x0][0x380] ;  /* 0x00007000ff0c77ac */ /* 0x000ea20008000a00 */
[----:B------:R-:W-:Y:S02]  /*2680*/  SHF.L.U32 R9, R5, 0x8, RZ ;  /* 0x0000000805097819 */ /* 0x000fe400000006ff */
        /* <DEDUP_REMOVED lines=8> */
[----:B-1----:R-:W-:Y:S01]  /*2710*/  LEA R8, P1, R17, UR10, 0x2 ;  /* 0x0000000a11087c11 */ /* 0x002fe2000f8210ff */
[----:B------:R-:W-:-:S03]  /*2720*/  IMAD.WIDE.U32 R6, R4, 0x4, R6 ;  /* 0x0000000404067825 */ /* 0x000fc600078e0006 */
[----:B------:R-:W-:Y:S01]  /*2730*/  LEA.HI.X R17, R17, UR11, R12, 0x2, P1 ;  /* 0x0000000b11117c11 */ /* 0x000fe200088f140c */
[----:B0-----:R-:W-:Y:S01]  /*2740*/  IMAD.WIDE.U32 R10, R4, 0x4, R10 ;  /* 0x00000004040a7825 */ /* 0x001fe200078e000a */
[----:B--2---:R-:W-:Y:S02]  /*2750*/  IADD3 R6, P2, PT, R6, UR12, RZ ;  /* 0x0000000c06067c10 */ /* 0x004fe4000ff5e0ff */
[----:B------:R-:W-:Y:S02]  /*2760*/  IADD3 R4, PT, PT, R4, R9, RZ ;  /* 0x0000000904047210 */ /* 0x000fe40007ffe0ff */
[----:B------:R-:W-:Y:S02]  /*2770*/  IADD3.X R13, PT, PT, R7, UR13, RZ, P2, !PT ;  /* 0x0000000d070d7c10 */ /* 0x000fe400097fe4ff */
[----:B------:R-:W-:Y:S02]  /*2780*/  MOV R12, R10 ;  /* 0x0000000a000c7202 */ /* 0x000fe40000000f00 */
[----:B------:R-:W-:-:S07]  /*2790*/  MOV R15, R11 ;  /* 0x0000000b000f7202 */ /* 0x000fce0000000f00 */
.L_x_128:
[----:B------:R-:W-:Y:S02]  /*27a0*/  MOV R7, R13 ;  /* 0x0000000d00077202 */ /* 0x000fe40000000f00 */
[----:B0-----:R-:W-:Y:S02]  /*27b0*/  MOV R11, R15 ;  /* 0x0000000f000b7202 */ /* 0x001fe40000000f00 */
[----:B------:R-:W-:Y:S02]  /*27c0*/  MOV R10, R12 ;  /* 0x0000000c000a7202 */ /* 0x000fe40000000f00 */
[----:B------:R0:W2:Y:S04]  /*27d0*/  LDG.E.CONSTANT R7, desc[UR8][R6.64] ;  /* 0x0000000806077981 */ /* 0x0000a8000c1e9900 */
[----:B------:R1:W3:Y:S01]  /*27e0*/  LDG.E.CONSTANT R11, desc[UR8][R10.64] ;  /* 0x000000080a0b7981 */ /* 0x0002e2000c1e9900 */
[----:B------:R-:W-:-:S02]  /*27f0*/  IADD3 R5, PT, PT, R5, 0x1, RZ ;  /* 0x0000000105057810 */ /* 0x000fc40007ffe0ff */
[----:B------:R-:W-:Y:S02]  /*2800*/  IADD3 R12, P3, PT, R12, 0x400, RZ ;  /* 0x000004000c0c7810 */ /* 0x000fe40007f7e0ff */
[----:B------:R-:W-:Y:S02]  /*2810*/  ISETP.NE.AND P1, PT, R5, RZ, PT ;  /* 0x000000ff0500720c */ /* 0x000fe40003f25270 */
[----:B0-----:R-:W-:Y:S02]  /*2820*/  IADD3 R6, P4, PT, R6, 0x400, RZ ;  /* 0x0000040006067810 */ /* 0x001fe40007f9e0ff */
[----:B------:R-:W-:Y:S02]  /*2830*/  IADD3.X R15, PT, PT, RZ, R15, RZ, P3, !PT ;  /* 0x0000000fff0f7210 */ /* 0x000fe40001ffe4ff */
[----:B-1----:R-:W-:Y:S02]  /*2840*/  MOV R10, R8 ;  /* 0x00000008000a7202 */ /* 0x002fe40000000f00 */
[----:B------:R-:W-:-:S02]  /*2850*/  IADD3 R8, P2, PT, R8, 0x400, RZ ;  /* 0x0000040008087810 */ /* 0x000fc40007f5e0ff */
[----:B------:R-:W-:Y:S01]  /*2860*/  IADD3.X R13, PT, PT, RZ, R13, RZ, P4, !PT ;  /* 0x0000000dff0d7210 */ /* 0x000fe200027fe4ff */
[----:B--2---:R-:W-:-:S04]  /*2870*/  FADD R9, R7, -R2 ;  /* 0x8000000207097221 */ /* 0x004fc80000000000 */
[----:B---3--:R-:W-:Y:S01]  /*2880*/  FFMA R9, R0, R9, R11 ;  /* 0x0000000900097223 */ /* 0x008fe2000000000b */
[-C--:B------:R-:W-:Y:S02]  /*2890*/  MOV R11, R17.reuse ;  /* 0x00000011000b7202 */ /* 0x080fe40000000f00 */
[----:B------:R-:W-:-:S03]  /*28a0*/  IADD3.X R17, PT, PT, RZ, R17, RZ, P2, !PT ;  /* 0x00000011ff117210 */ /* 0x000fc600017fe4ff */
[----:B------:R0:W-:Y:S01]  /*28b0*/  STG.E desc[UR8][R10.64], R9 ;  /* 0x000000090a007986 */ /* 0x0001e2000c101908 */
[----:B------:R-:W-:Y:S05]  /*28c0*/  @P1 BRA `(.L_x_128) ;  /* 0xfffffffc00b41947 */ /* 0x000fea000383ffff */
.L_x_127:
[----:B------:R-:W-:Y:S05]  /*28d0*/  BSYNC.RECONVERGENT B0 ;  /* 0x0000000000007941 */ /* 0x000fea0003800200 */
.L_x_126:
[----:B------:R-:W-:Y:S05]  /*28e0*/  @!P0 EXIT ;  /* 0x000000000000894d */ /* 0x000fea0003800000 */
[----:B0-----:R-:W0:Y:S01]  /*28f0*/  LDC.64 R8, c[0x0][0x390] ;  /* 0x0000e400ff087b82 */ /* 0x001e220000000a00 */
[----:B------:R-:W1:Y:S01]  /*2900*/  LDCU.64 UR10, c[0x0][0x380] ;  /* 0x00007000ff0a77ac */ /* 0x000e620008000a00 */
[C---:B------:R-:W-:Y:S01]  /*2910*/  IADD3 R12, PT, PT, -R4.reuse, R3, RZ ;  /* 0x00000003040c7210 */ /* 0x040fe20007ffe1ff */
[----:B------:R-:W-:Y:S01]  /*2920*/  BSSY.RECONVERGENT B0, `(.L_x_129) ;  /* 0x0000073000007945 */ /* 0x000fe20003800200 */
[----:B------:R-:W-:Y:S01]  /*2930*/  IADD3 R5, P0, PT, R4, UR4, RZ ;  /* 0x0000000404057c10 */ /* 0x000fe2000ff1e0ff */
[----:B------:R-:W2:Y:S01]  /*2940*/  LDCU.64 UR12, c[0x0][0x398] ;  /* 0x00007300ff0c77ac */ /* 0x000ea20008000a00 */
[----:B------:R-:W-:Y:S02]  /*2950*/  ISETP.GT.AND P4, PT, R12, 0xc00, PT ;  /* 0x00000c000c00780c */ /* 0x000fe40003f84270 */
[----:B------:R-:W-:Y:S01]  /*2960*/  IADD3.X R10, PT, PT, RZ, UR7, RZ, P0, !PT ;  /* 0x00000007ff0a7c10 */ /* 0x000fe200087fe4ff */
[----:B------:R-:W-:Y:S02]  /*2970*/  USHF.L.U64.HI UR5, UR4, 0x2, UR7 ;  /* 0x0000000204057899 */ /* 0x000fe40008010207 */
[----:B------:R-:W-:-:S04]  /*2980*/  USHF.L.U32 UR6, UR4, 0x2, URZ ;  /* 0x0000000204067899 */ /* 0x000fc800080006ff */
[----:B------:R-:W-:Y:S02]  /*2990*/  MOV R7, UR5 ;  /* 0x0000000500077c02 */ /* 0x000fe40008000f00 */
[----:B------:R-:W-:-:S04]  /*29a0*/  IMAD.U32 R6, RZ, RZ, UR6 ;  /* 0x00000006ff067e24 */ /* 0x000fc8000f8e00ff */
[----:B------:R-:W-:Y:S01]  /*29b0*/  IMAD.WIDE.U32 R6, R4, 0x4, R6 ;  /* 0x0000000404067825 */ /* 0x000fe200078e0006 */
[----:B--2---:R-:W-:-:S03]  /*29c0*/  LEA R11, P0, R5, UR12, 0x2 ;  /* 0x0000000c050b7c11 */ /* 0x004fc6000f8010ff */
[----:B0-----:R-:W-:Y:S01]  /*29d0*/  IMAD.WIDE.U32 R8, R4, 0x4, R8 ;  /* 0x0000000404087825 */ /* 0x001fe200078e0008 */
[----:B-1----:R-:W-:Y:S02]  /*29e0*/  IADD3 R6, P1, PT, R6, UR10, RZ ;  /* 0x0000000a06067c10 */ /* 0x002fe4000ff3e0ff */
[----:B------:R-:W-:Y:S02]  /*29f0*/  LEA.HI.X R5, R5, UR13, R10, 0x2, P0 ;  /* 0x0000000d05057c11 */ /* 0x000fe400080f140a */
[----:B------:R-:W-:Y:S02]  /*2a00*/  IADD3 R6, P2, PT, R6, 0x800, RZ ;  /* 0x0000080006067810 */ /* 0x000fe40007f5e0ff */
[----:B------:R-:W-:Y:S02]  /*2a10*/  IADD3 R8, P0, PT, R8, 0x800, RZ ;  /* 0x0000080008087810 */ /* 0x000fe40007f1e0ff */
[----:B------:R-:W-:Y:S02]  /*2a20*/  IADD3 R10, P3, PT, R11, 0x800, RZ ;  /* 0x000008000b0a7810 */ /* 0x000fe40007f7e0ff */
[----:B------:R-:W-:-:S02]  /*2a30*/  IADD3.X R7, PT, PT, RZ, UR11, R7, P2, P1 ;  /* 0x0000000bff077c10 */ /* 0x000fc400097e2407 */
[----:B------:R-:W-:Y:S02]  /*2a40*/  IADD3.X R9, PT, PT, RZ, R9, RZ, P0, !PT ;  /* 0x00000009ff097210 */ /* 0x000fe400007fe4ff */
[----:B------:R-:W-:Y:S02]  /*2a50*/  IADD3.X R11, PT, PT, RZ, R5, RZ, P3, !PT ;  /* 0x00000005ff0b7210 */ /* 0x000fe40001ffe4ff */
[----:B------:R-:W-:Y:S01]  /*2a60*/  PLOP3.LUT P0, PT, PT, PT, PT, 0x80, 0x8 ;  /* 0x000000000008781c */ /* 0x000fe20003f0f070 */
[----:B------:R-:W-:-:S12]  /*2a70*/  @!P4 BRA `(.L_x_130) ;  /* 0x000000040074c947 */ /* 0x000fd80003800000 */
[----:B------:R-:W-:Y:S02]  /*2a80*/  PLOP3.LUT P0, PT, PT, PT, PT, 0x8, 0x80 ;  /* 0x000000000080781c */ /* 0x000fe40003f0e170 */
[----:B------:R-:W-:-:S11]  /*2a90*/  IADD3 R5, PT, PT, R3, -0xc00, RZ ;  /* 0xfffff40003057810 */ /* 0x000fd60007ffe0ff */
.L_x_131:
        /* <DEDUP_REMOVED lines=14> */
[----:B--2---:R-:W-:-:S04]  /*2b80*/  FADD R13, R13, -R2 ;  /* 0x800000020d0d7221 */ /* 0x004fc80000000000 */
[----:B---3--:R-:W-:Y:S02]  /*2b90*/  FFMA R24, R0, R13, R15 ;  /* 0x0000000d00187223 */ /* 0x008fe4000000000f */
[----:B------:R-:W2:Y:S01]  /*2ba0*/  LDG.E.CONSTANT R13, desc[UR8][R6.64+0x1400] ;  /* 0x00140008060d7981 */ /* 0x000ea2000c1e9900 */
[----:B----4-:R-:W-:-:S03]  /*2bb0*/  FADD R17, R17, -R2 ;  /* 0x8000000211117221 */ /* 0x010fc60000000000 */
[----:B------:R-:W3:Y:S01]  /*2bc0*/  LDG.E.CONSTANT R15, desc[UR8][R6.64+0x1800] ;  /* 0x00180008060f7981 */ /* 0x000ee2000c1e9900 */
[----:B-----5:R-:W-:-:S03]  /*2bd0*/  FFMA R26, R0, R17, R21 ;  /* 0x00000011001a7223 */ /* 0x020fc60000000015 */
[----:B------:R-:W4:Y:S01]  /*2be0*/  LDG.E.CONSTANT R17, desc[UR8][R6.64+0x1c00] ;  /* 0x001c000806117981 */ /* 0x000f22000c1e9900 */
[----:B------:R-:W-:-:S03]  /*2bf0*/  FADD R22, R23, -R2 ;  /* 0x8000000217167221 */ /* 0x000fc60000000000 */
[----:B------:R-:W5:Y:S04]  /*2c00*/  LDG.E.CONSTANT R23, desc[UR8][R8.64+0x1400] ;  /* 0x0014000808177981 */ /* 0x000f68000c1e9900 */
[----:B------:R-:W5:Y:S01]  /*2c10*/  LDG.E.CONSTANT R21, desc[UR8][R8.64+0x1800] ;  /* 0x0018000808157981 */ /* 0x000f62000c1e9900 */
[----:B------:R-:W-:-:S03]  /*2c20*/  FFMA R22, R0, R22, R19 ;  /* 0x0000001600167223 */ /* 0x000fc60000000013 */
[----:B------:R-:W5:Y:S01]  /*2c30*/  LDG.E.CONSTANT R19, desc[UR8][R8.64+0x1c00] ;  /* 0x001c000808137981 */ /* 0x000f62000c1e9900 */
[----:B------:R-:W-:-:S04]  /*2c40*/  FADD R25, R25, -R2 ;  /* 0x8000000219197221 */ /* 0x000fc80000000000 */
[----:B------:R-:W-:Y:S01]  /*2c50*/  FFMA R12, R0, R25, R12 ;  /* 0x00000019000c7223 */ /* 0x000fe2000000000c */
[--C-:B------:R-:W-:Y:S01]  /*2c60*/  FADD R27, R27, -R2.reuse ;  /* 0x800000021b1b7221 */ /* 0x100fe20000000000 */
[--C-:B------:R-:W-:Y:S01]  /*2c70*/  FADD R14, R14, -R2.reuse ;  /* 0x800000020e0e7221 */ /* 0x100fe20000000000 */
[----:B------:R-:W-:Y:S02]  /*2c80*/  FADD R25, R29, -R2 ;  /* 0x800000021d197221 */ /* 0x000fe40000000000 */
[----:B------:R0:W-:Y:S01]  /*2c90*/  STG.E desc[UR8][R10.64+0x400], R12 ;  /* 0x0004000c0a007986 */ /* 0x0001e2000c101908 */
[----:B------:R-:W-:-:S03]  /*2ca0*/  FFMA R29, R0, R27, R16 ;  /* 0x0000001b001d7223 */ /* 0x000fc60000000010 */
[----:B------:R-:W-:Y:S01]  /*2cb0*/  STG.E desc[UR8][R10.64+-0x800], R24 ;  /* 0xfff800180a007986 */ /* 0x000fe2000c101908 */
[C---:B------:R-:W-:Y:S01]  /*2cc0*/  FFMA R14, R0.reuse, R14, R20 ;  /* 0x0000000e000e7223 */ /* 0x040fe20000000014 */
[----:B------:R-:W-:Y:S02]  /*2cd0*/  FFMA R18, R0, R25, R18 ;  /* 0x0000001900127223 */ /* 0x000fe40000000012 */
[----:B0-----:R-:W5:Y:S04]  /*2ce0*/  LDG.E.CONSTANT R12, desc[UR8][R6.64+0x3400] ;  /* 0x00340008060c7981 */ /* 0x001f68000c1e9900 */
[----:B------:R0:W-:Y:S04]  /*2cf0*/  STG.E desc[UR8][R10.64+0xc00], R18 ;  /* 0x000c00120a007986 */ /* 0x0001e8000c101908 */
[----:B------:R1:W-:Y:S04]  /*2d00*/  STG.E desc[UR8][R10.64+0x1000], R14 ;  /* 0x0010000e0a007986 */ /* 0x0003e8000c101908 */
[----:B------:R-:W5:Y:S04]  /*2d10*/  LDG.E.CONSTANT R25, desc[UR8][R6.64+0x2000] ;  /* 0x0020000806197981 */ /* 0x000f68000c1e9900 */
[----:B0-----:R-:W5:Y:S04]  /*2d20*/  LDG.E.CONSTANT R18, desc[UR8][R6.64+0x2800] ;  /* 0x0028000806127981 */ /* 0x001f68000c1e9900 */
[----:B-1----:R-:W5:Y:S04]  /*2d30*/  LDG.E.CONSTANT R14, desc[UR8][R6.64+0x3000] ;  /* 0x00300008060e7981 */ /* 0x002f68000c1e9900 */
[----:B------:R0:W-:Y:S04]  /*2d40*/  STG.E desc[UR8][R10.64+0x800], R29 ;  /* 0x0008001d0a007986 */ /* 0x0001e8000c101908 */
[----:B------:R-:W5:Y:S04]  /*2d50*/  LDG.E.CONSTANT R27, desc[UR8][R8.64+0x2000] ;  /* 0x00200008081b7981 */ /* 0x000f68000c1e9900 */
[----:B0-----:R-:W5:Y:S01]  /*2d60*/  LDG.E.CONSTANT R29, desc[UR8][R8.64+0x2800] ;  /* 0x00280008081d7981 */ /* 0x001f62000c1e9900 */
[----:B--2---:R-:W-:-:S03]  /*2d70*/  FADD R16, R13, -R2 ;  /* 0x800000020d107221 */ /* 0x004fc60000000000 */
[----:B------:R-:W2:Y:S01]  /*2d80*/  LDG.E.CONSTANT R13, desc[UR8][R6.64+0x2400] ;  /* 0x00240008060d7981 */ /* 0x000ea2000c1e9900 */
[----:B---3--:R-:W-:-:S03]  /*2d90*/  FADD R20, R15, -R2 ;  /* 0x800000020f147221 */ /* 0x008fc60000000000 */
[----:B------:R-:W3:Y:S01]  /*2da0*/  LDG.E.CONSTANT R15, desc[UR8][R8.64+0x3400] ;  /* 0x00340008080f7981 */ /* 0x000ee2000c1e9900 */
[----:B----4-:R-:W-:-:S03]  /*2db0*/  FADD R24, R17, -R2 ;  /* 0x8000000211187221 */ /* 0x010fc60000000000 */
[----:B------:R-:W4:Y:S01]  /*2dc0*/  LDG.E.CONSTANT R17, desc[UR8][R8.64+0x3000] ;  /* 0x0030000808117981 */ /* 0x000f22000c1e9900 */
[----:B-----5:R-:W-:-:S03]  /*2dd0*/  FFMA R23, R0, R16, R23 ;  /* 0x0000001000177223 */ /* 0x020fc60000000017 */
[----:B------:R0:W5:Y:S01]  /*2de0*/  LDG.E.CONSTANT R16, desc[UR8][R6.64+0x2c00] ;  /* 0x002c000806107981 */ /* 0x000162000c1e9900 */
[----:B------:R-:W-:-:S03]  /*2df0*/  FFMA R21, R0, R20, R21 ;  /* 0x0000001400157223 */ /* 0x000fc60000000015 */
[----:B------:R-:W5:Y:S01]  /*2e00*/  LDG.E.CONSTANT R20, desc[UR8][R8.64+0x2400] ;  /* 0x0024000808147981 */ /* 0x000f62000c1e9900 */
[----:B------:R-:W-:-:S03]  /*2e10*/  FFMA R24, R0, R24, R19 ;  /* 0x0000001800187223 */ /* 0x000fc60000000013 */
[----:B------:R1:W5:Y:S01]  /*2e20*/  LDG.E.CONSTANT R19, desc[UR8][R8.64+0x2c00] ;  /* 0x002c000808137981 */ /* 0x000362000c1e9900 */
[----:B------:R-:W-:-:S04]  /*2e30*/  IADD3 R4, PT, PT, R4, 0x1000, RZ ;  /* 0x0000100004047810 */ /* 0x000fc80007ffe0ff */
[----:B------:R-:W-:Y:S02]  /*2e40*/  ISETP.GE.AND P4, PT, R4, R5, PT ;  /* 0x000000050400720c */ /* 0x000fe40003f86270 */
[----:B0-----:R-:W-:Y:S02]  /*2e50*/  IADD3 R6, P1, PT, R6, 0x4000, RZ ;  /* 0x0000400006067810 */ /* 0x001fe40007f3e0ff */
[----:B-1----:R-:W-:Y:S01]  /*2e60*/  IADD3 R8, P2, PT, R8, 0x4000, RZ ;  /* 0x0000400008087810 */ /* 0x002fe20007f5e0ff */
[----:B------:R-:W-:Y:S01]  /*2e70*/  STG.E desc[UR8][R10.64+-0x400], R26 ;  /* 0xfffc001a0a007986 */ /* 0x000fe2000c101908 */
[----:B------:R-:W-:Y:S01]  /*2e80*/  IADD3.X R7, PT, PT, RZ, R7, RZ, P1, !PT ;  /* 0x00000007ff077210 */ /* 0x000fe20000ffe4ff */
[--C-:B------:R-:W-:Y:S02]  /*2e90*/  FADD R12, R12, -R2.reuse ;  /* 0x800000020c0c7221 */ /* 0x100fe40000000000 */
[----:B------:R-:W-:Y:S01]  /*2ea0*/  STG.E desc[UR8][R10.64], R22 ;  /* 0x000000160a007986 */ /* 0x000fe2000c101908 */
[----:B------:R-:W-:Y:S01]  /*2eb0*/  IADD3.X R9, PT, PT, RZ, R9, RZ, P2, !PT ;  /* 0x00000009ff097210 */ /* 0x000fe200017fe4ff */
[--C-:B------:R-:W-:Y:S01]  /*2ec0*/  FADD R25, R25, -R2.reuse ;  /* 0x8000000219197221 */ /* 0x100fe20000000000 */
[--C-:B------:R-:W-:Y:S01]  /*2ed0*/  FADD R18, R18, -R2.reuse ;  /* 0x8000000212127221 */ /* 0x100fe20000000000 */
[----:B------:R-:W-:Y:S01]  /*2ee0*/  FADD R14, R14, -R2 ;  /* 0x800000020e0e7221 */ /* 0x000fe20000000000 */
[----:B------:R-:W-:Y:S01]  /*2ef0*/  STG.E desc[UR8][R10.64+0x1400], R23 ;  /* 0x001400170a007986 */ /* 0x000fe2000c101908 */
[----:B------:R-:W-:-:S03]  /*2f00*/  FFMA R25, R0, R25, R27 ;  /* 0x0000001900197223 */ /* 0x000fc6000000001b */
[----:B------:R-:W-:Y:S01]  /*2f10*/  STG.E desc[UR8][R10.64+0x1800], R21 ;  /* 0x001800150a007986 */ /* 0x000fe2000c101908 */
[----:B------:R-:W-:-:S03]  /*2f20*/  FFMA R29, R0, R18, R29 ;  /* 0x00000012001d7223 */ /* 0x000fc6000000001d */
[----:B------:R-:W-:Y:S04]  /*2f30*/  STG.E desc[UR8][R10.64+0x1c00], R24 ;  /* 0x001c00180a007986 */ /* 0x000fe8000c101908 */
[----:B------:R-:W-:Y:S04]  /*2f40*/  STG.E desc[UR8][R10.64+0x2000], R25 ;  /* 0x002000190a007986 */ /* 0x000fe8000c101908 */
[----:B------:R-:W-:Y:S01]  /*2f50*/  STG.E desc[UR8][R10.64+0x2800], R29 ;  /* 0x0028001d0a007986 */ /* 0x000fe2000c101908 */
[--C-:B--2---:R-:W-:Y:S01]  /*2f60*/  FADD R13, R13, -R2.reuse ;  /* 0x800000020d0d7221 */ /* 0x104fe20000000000 */
[----:B---3--:R-:W-:Y:S01]  /*2f70*/  FFMA R15, R0, R12, R15 ;  /* 0x0000000c000f7223 */ /* 0x008fe2000000000f */
[----:B------:R-:W-:Y:S01]  /*2f80*/  IADD3 R12, P3, PT, R10, 0x4000, RZ ;  /* 0x000040000a0c7810 */ /* 0x000fe20007f7e0ff */
[----:B----4-:R-:W-:Y:S01]  /*2f90*/  FFMA R17, R0, R14, R17 ;  /* 0x0000000e00117223 */ /* 0x010fe20000000011 */
[----:B-----5:R-:W-:Y:S01]  /*2fa0*/  FADD R16, R16, -R2 ;  /* 0x8000000210107221 */ /* 0x020fe20000000000 */
[----:B------:R-:W-:-:S03]  /*2fb0*/  FFMA R13, R0, R13, R20 ;  /* 0x0000000d000d7223 */ /* 0x000fc60000000014 */
[----:B------:R-:W-:Y:S02]  /*2fc0*/  FFMA R19, R0, R16, R19 ;  /* 0x0000001000137223 */ /* 0x000fe40000000013 */
[----:B------:R0:W-:Y:S04]  /*2fd0*/  STG.E desc[UR8][R10.64+0x2400], R13 ;  /* 0x0024000d0a007986 */ /* 0x0001e8000c101908 */
[----:B------:R-:W-:Y:S04]  /*2fe0*/  STG.E desc[UR8][R10.64+0x2c00], R19 ;  /* 0x002c00130a007986 */ /* 0x000fe8000c101908 */
[----:B------:R-:W-:Y:S01]  /*2ff0*/  STG.E desc[UR8][R10.64+0x3000], R17 ;  /* 0x003000110a007986 */ /* 0x000fe2000c101908 */
[----:B0-----:R-:W-:-:S03]  /*3000*/  IADD3.X R13, PT, PT, RZ, R11, RZ, P3, !PT ;  /* 0x0000000bff0d7210 */ /* 0x001fc60001ffe4ff */
[----:B------:R0:W-:Y:S02]  /*3010*/  STG.E desc[UR8][R10.64+0x3400], R15 ;  /* 0x0034000f0a007986 */ /* 0x0001e4000c101908 */
[----:B0-----:R-:W-:Y:S02]  /*3020*/  MOV R10, R12 ;  /* 0x0000000c000a7202 */ /* 0x001fe40000000f00 */
[----:B------:R-:W-:Y:S01]  /*3030*/  MOV R11, R13 ;  /* 0x0000000d000b7202 */ /* 0x000fe20000000f00 */
[----:B------:R-:W-:Y:S06]  /*3040*/  @!P4 BRA `(.L_x_131) ;  /* 0xfffffff80094c947 */ /* 0x000fec000383ffff */
.L_x_130:
[----:B------:R-:W-:Y:S05]  /*3050*/  BSYNC.RECONVERGENT B0 ;  /* 0x0000000000007941 */ /* 0x000fea0003800200 */
.L_x_129:
        /* <DEDUP_REMOVED lines=14> */
[----:B------:R0:W5:Y:S04]  /*3140*/  LDG.E.CONSTANT R23, desc[UR8][R6.64+0x1400] ;  /* 0x0014000806177981 */ /* 0x000168000c1e9900 */
[----:B------:R-:W5:Y:S04]  /*3150*/  LDG.E.CONSTANT R15, desc[UR8][R8.64+0x400] ;  /* 0x00040008080f7981 */ /* 0x000f68000c1e9900 */
[----:B------:R-:W5:Y:S04]  /*3160*/  LDG.E.CONSTANT R25, desc[UR8][R8.64+0x800] ;  /* 0x0008000808197981 */ /* 0x000f68000c1e9900 */
[----:B------:R-:W5:Y:S04]  /*3170*/  LDG.E.CONSTANT R27, desc[UR8][R8.64+0xc00] ;  /* 0x000c0008081b7981 */ /* 0x000f68000c1e9900 */
[----:B------:R-:W5:Y:S04]  /*3180*/  LDG.E.CONSTANT R29, desc[UR8][R8.64+0x1000] ;  /* 0x00100008081d7981 */ /* 0x000f68000c1e9900 */
[----:B------:R1:W5:Y:S01]  /*3190*/  LDG.E.CONSTANT R12, desc[UR8][R8.64+0x1400] ;  /* 0x00140008080c7981 */ /* 0x000362000c1e9900 */
[----:B0-----:R-:W-:-:S02]  /*31a0*/  IADD3 R6, P1, PT, R6, 0x2000, RZ ;  /* 0x0000200006067810 */ /* 0x001fc40007f3e0ff */
[----:B------:R-:W-:Y:S02]  /*31b0*/  PLOP3.LUT P0, PT, PT, PT, PT, 0x8, 0x80 ;  /* 0x000000000080781c */ /* 0x000fe40003f0e170 */
[----:B------:R-:W-:Y:S02]  /*31c0*/  IADD3.X R7, PT, PT, RZ, R7, RZ, P1, !PT ;  /* 0x00000007ff077210 */ /* 0x000fe40000ffe4ff */
[----:B-1----:R-:W-:Y:S02]  /*31d0*/  IADD3 R8, P2, PT, R8, 0x2000, RZ ;  /* 0x0000200008087810 */ /* 0x002fe40007f5e0ff */
[----:B------:R-:W-:Y:S02]  /*31e0*/  IADD3 R4, PT, PT, R4, 0x800, RZ ;  /* 0x0000080004047810 */ /* 0x000fe40007ffe0ff */
[----:B------:R-:W-:Y:S01]  /*31f0*/  IADD3.X R9, PT, PT, RZ, R9, RZ, P2, !PT ;  /* 0x00000009ff097210 */ /* 0x000fe200017fe4ff */
[----:B--2---:R-:W-:-:S04]  /*3200*/  FADD R22, R22, -R2 ;  /* 0x8000000216167221 */ /* 0x004fc80000000000 */
[----:B---3--:R-:W-:Y:S01]  /*3210*/  FFMA R5, R0, R22, R5 ;  /* 0x0000001600057223 */ /* 0x008fe20000000005 */
[--C-:B----4-:R-:W-:Y:S01]  /*3220*/  FADD R16, R16, -R2.reuse ;  /* 0x8000000210107221 */ /* 0x110fe20000000000 */
[----:B-----5:R-:W-:-:S03]  /*3230*/  FADD R20, R20, -R2 ;  /* 0x8000000214147221 */ /* 0x020fc60000000000 */
[----:B------:R0:W-:Y:S01]  /*3240*/  STG.E desc[UR8][R10.64], R5 ;  /* 0x000000050a007986 */ /* 0x0001e2000c101908 */
[C---:B------:R-:W-:Y:S01]  /*3250*/  FFMA R16, R0.reuse, R16, R18 ;  /* 0x0000001000107223 */ /* 0x040fe20000000012 */
[----:B------:R-:W-:Y:S01]  /*3260*/  FFMA R14, R0, R20, R14 ;  /* 0x00000014000e7223 */ /* 0x000fe2000000000e */
[--C-:B------:R-:W-:Y:S01]  /*3270*/  FADD R13, R13, -R2.reuse ;  /* 0x800000020d0d7221 */ /* 0x100fe20000000000 */
[----:B0-----:R-:W-:Y:S01]  /*3280*/  IADD3 R5, P3, PT, R10, 0x2000, RZ ;  /* 0x000020000a057810 */ /* 0x001fe20007f7e0ff */
[--C-:B------:R-:W-:Y:S01]  /*3290*/  FADD R17, R17, -R2.reuse ;  /* 0x8000000211117221 */ /* 0x100fe20000000000 */
[--C-:B------:R-:W-:Y:S01]  /*32a0*/  FADD R18, R19, -R2.reuse ;  /* 0x8000000213127221 */ /* 0x100fe20000000000 */
[--C-:B------:R-:W-:Y:S01]  /*32b0*/  FADD R20, R21, -R2.reuse ;  /* 0x8000000215147221 */ /* 0x100fe20000000000 */
[----:B------:R-:W-:Y:S01]  /*32c0*/  FADD R23, R23, -R2 ;  /* 0x8000000217177221 */ /* 0x000fe20000000000 */
[C---:B------:R-:W-:Y:S01]  /*32d0*/  FFMA R13, R0.reuse, R13, R15 ;  /* 0x0000000d000d7223 */ /* 0x040fe2000000000f */
[C---:B------:R-:W-:Y:S01]  /*32e0*/  FFMA R17, R0.reuse, R17, R25 ;  /* 0x0000001100117223 */ /* 0x040fe20000000019 */
[C---:B------:R-:W-:Y:S01]  /*32f0*/  FFMA R27, R0.reuse, R18, R27 ;  /* 0x00000012001b7223 */ /* 0x040fe2000000001b */
[C---:B------:R-:W-:Y:S01]  /*3300*/  FFMA R29, R0.reuse, R20, R29 ;  /* 0x00000014001d7223 */ /* 0x040fe2000000001d */
[----:B------:R-:W-:Y:S01]  /*3310*/  FFMA R23, R0, R23, R12 ;  /* 0x0000001700177223 */ /* 0x000fe2000000000c */
[----:B------:R-:W-:Y:S01]  /*3320*/  IMAD.X R12, RZ, RZ, R11, P3 ;  /* 0x000000ffff0c7224 */ /* 0x000fe200018e060b */
        /* <DEDUP_REMOVED lines=8> */
[----:B------:R-:W-:-:S07]  /*33b0*/  MOV R11, R12 ;  /* 0x0000000c000b7202 */ /* 0x000fce0000000f00 */
.L_x_133:
[----:B------:R-:W-:Y:S05]  /*33c0*/  BSYNC.RECONVERGENT B0 ;  /* 0x0000000000007941 */ /* 0x000fea0003800200 */
.L_x_132:
[----:B------:R-:W-:-:S13]  /*33d0*/  ISETP.LT.OR P0, PT, R4, R3, P0 ;  /* 0x000000030400720c */ /* 0x000fda0000701670 */
[----:B------:R-:W-:Y:S05]  /*33e0*/  @!P0 EXIT ;  /* 0x000000000000894d */ /* 0x000fea0003800000 */
        /* <DEDUP_REMOVED lines=9> */
[--C-:B---3--:R-:W-:Y:S01]  /*3480*/  FADD R13, R13, -R2.reuse ;  /* 0x800000020d0d7221 */ /* 0x108fe20000000000 */
[--C-:B----4-:R-:W-:Y:S01]  /*3490*/  FADD R15, R15, -R2.reuse ;  /* 0x800000020f0f7221 */ /* 0x110fe20000000000 */
[----:B-----5:R-:W-:Y:S01]  /*34a0*/  FADD R17, R17, -R2 ;  /* 0x8000000211117221 */ /* 0x020fe20000000000 */
[C---:B------:R-:W-:Y:S01]  /*34b0*/  FFMA R3, R0.reuse, R3, R5 ;  /* 0x0000000300037223 */ /* 0x040fe20000000005 */
[----:B------:R-:W-:-:S04]  /*34c0*/  FFMA R13, R0, R13, R4 ;  /* 0x0000000d000d7223 */ /* 0x000fc80000000004 */
[----:B------:R-:W-:Y:S01]  /*34d0*/  STG.E desc[UR8][R10.64+-0x800], R3 ;  /* 0xfff800030a007986 */ /* 0x000fe2000c101908 */
[----:B------:R-:W-:-:S03]  /*34e0*/  FFMA R15, R0, R15, R12 ;  /* 0x0000000f000f7223 */ /* 0x000fc6000000000c */
[----:B------:R-:W-:Y:S01]  /*34f0*/  STG.E desc[UR8][R10.64+-0x400], R13 ;  /* 0xfffc000d0a007986 */ /* 0x000fe2000c101908 */
[----:B------:R-:W-:-:S03]  /*3500*/  FFMA R17, R0, R17, R14 ;  /* 0x0000001100117223 */ /* 0x000fc6000000000e */
[----:B------:R-:W-:Y:S04]  /*3510*/  STG.E desc[UR8][R10.64], R15 ;  /* 0x0000000f0a007986 */ /* 0x000fe8000c101908 */
[----:B------:R-:W-:Y:S01]  /*3520*/  STG.E desc[UR8][R10.64+0x400], R17 ;  /* 0x000400110a007986 */ /* 0x000fe2000c101908 */
[----:B------:R-:W-:Y:S05]  /*3530*/  EXIT ;  /* 0x000000000000794d */ /* 0x000fea0003800000 */
.L_x_116:
        /* <DEDUP_REMOVED lines=16> */
[----:B------:R-:W-:Y:S01]  /*3640*/  USHF.L.U32 UR6, UR4, 0x2, URZ ;  /* 0x0000000204067899 */ /* 0x000fe200080006ff */
[C---:B------:R-:W-:Y:S01]  /*3650*/  SHF.L.U32 R12, R5.reuse, 0x8, RZ ;  /* 0x00000008050c7819 */ /* 0x040fe200000006ff */
[----:B------:R-:W-:Y:S02]  /*3660*/  USHF.L.U64.HI UR5, UR4, 0x2, UR7 ;  /* 0x0000000204057899 */ /* 0x000fe40008010207 */
[----:B------:R-:W-:Y:S01]  /*3670*/  IADD3.X R14, PT, PT, RZ, UR7, RZ, P1, !PT ;  /* 0x00000007ff0e7c10 */ /* 0x000fe20008ffe4ff */
[----:B------:R-:W2:Y:S01]  /*3680*/  LDCU.64 UR10, c[0x0][0x398] ;  /* 0x00007300ff0a77ac */ /* 0x000ea20008000a00 */
[----:B------:R-:W-:-:S02]  /*3690*/  LOP3.LUT R5, R5, 0x3, RZ, 0xc0, !PT ;  /* 0x0000000305057812 */ /* 0x000fc400078ec0ff */
[----:B------:R-:W-:Y:S02]  /*36a0*/  MOV R6, UR6 ;  /* 0x0000000600067c02 */ /* 0x000fe40008000f00 */
[----:B------:R-:W-:Y:S02]  /*36b0*/  MOV R7, UR5 ;  /* 0x0000000500077c02 */ /* 0x000fe40008000f00 */
[----:B------:R-:W-:Y:S01]  /*36c0*/  IADD3 R5, PT, PT, -R5, RZ, RZ ;  /* 0x000000ff05057210 */ /* 0x000fe20007ffe1ff */
[----:B------:R-:W-:-:S03]  /*36d0*/  IMAD.WIDE.U32 R6, R4, 0x4, R6 ;  /* 0x0000000404067825 */ /* 0x000fc600078e0006 */
[----:B-1----:R-:W-:Y:S01]  /*36e0*/  IADD3 R6, P2, PT, R6, UR12, RZ ;  /* 0x0000000c06067c10 */ /* 0x002fe2000ff5e0ff */
[----:B0-----:R-:W-:Y:S01]  /*36f0*/  IMAD.WIDE.U32 R10, R4, 0x4, R10 ;  /* 0x00000004040a7825 */ /* 0x001fe200078e000a */
[----:B--2---:R-:W-:Y:S02]  /*3700*/  LEA R8, P1, R9, UR10, 0x2 ;  /* 0x0000000a09087c11 */ /* 0x004fe4000f8210ff */
[----:B------:R-:W-:Y:S02]  /*3710*/  IADD3.X R15, PT, PT, R7, UR13, RZ, P2, !PT ;  /* 0x0000000d070f7c10 */ /* 0x000fe400097fe4ff */
[----:B------:R-:W-:Y:S02]  /*3720*/  LOP3.LUT R7, R12, 0x300, RZ, 0xc0, !PT ;  /* 0x000003000c077812 */ /* 0x000fe400078ec0ff */
[----:B------:R-:W-:Y:S02]  /*3730*/  LEA.HI.X R9, R9, UR11, R14, 0x2, P1 ;  /* 0x0000000b09097c11 */ /* 0x000fe400088f140e */
[----:B------:R-:W-:-:S02]  /*3740*/  MOV R12, R10 ;  /* 0x0000000a000c7202 */ /* 0x000fc40000000f00 */
[----:B------:R-:W-:Y:S02]  /*3750*/  MOV R17, R11 ;  /* 0x0000000b00117202 */ /* 0x000fe40000000f00 */
[----:B------:R-:W-:-:S07]  /*3760*/  IADD3 R4, PT, PT, R4, R7, RZ ;  /* 0x0000000704047210 */ /* 0x000fce0007ffe0ff */
.L_x_137:
[----:B------:R-:W-:Y:S02]  /*3770*/  MOV R7, R15 ;  /* 0x0000000f00077202 */ /* 0x000fe40000000f00 */
[----:B0-----:R-:W-:-:S04]  /*3780*/  MOV R10, R12 ;  /* 0x0000000c000a7202 */ /* 0x001fc80000000f00 */
[----:B------:R0:W2:Y:S01]  /*3790*/  LDG.E.CONSTANT R7, desc[UR8][R6.64] ;  /* 0x0000000806077981 */ /* 0x0000a2000c1e9900 */
[----:B------:R-:W-:-:S05]  /*37a0*/  MOV R11, R17 ;  /* 0x00000011000b7202 */ /* 0x000fca0000000f00 */
[----:B------:R1:W3:Y:S01]  /*37b0*/  LDG.E.CONSTANT R10, desc[UR8][R10.64] ;  /* 0x000000080a0a7981 */ /* 0x0002e2000c1e9900 */
[----:B------:R-:W-:Y:S02]  /*37c0*/  IADD3 R5, PT, PT, R5, 0x1, RZ ;  /* 0x0000000105057810 */ /* 0x000fe40007ffe0ff */
[----:B------:R-:W-:Y:S02]  /*37d0*/  IADD3 R12, P3, PT, R12, 0x400, RZ ;  /* 0x000004000c0c7810 */ /* 0x000fe40007f7e0ff */
[----:B------:R-:W-:Y:S02]  /*37e0*/  ISETP.NE.AND P1, PT, R5, RZ, PT ;  /* 0x000000ff0500720c */ /* 0x000fe40003f25270 */
[----:B0-----:R-:W-:Y:S02]  /*37f0*/  IADD3 R6, P4, PT, R6, 0x400, RZ ;  /* 0x0000040006067810 */ /* 0x001fe40007f9e0ff */
[----:B------:R-:W-:Y:S02]  /*3800*/  IADD3.X R17, PT, PT, RZ, R17, RZ, P3, !PT ;  /* 0x00000011ff117210 */ /* 0x000fe40001ffe4ff */
[----:B-1----:R-:W-:-:S02]  /*3810*/  MOV R11, R9 ;  /* 0x00000009000b7202 */ /* 0x002fc40000000f00 */
[----:B------:R-:W-:Y:S01]  /*3820*/  IADD3.X R15, PT, PT, RZ, R15, RZ, P4, !PT ;  /* 0x0000000fff0f7210 */ /* 0x000fe200027fe4ff */
[----:B--2---:R-:W-:-:S04]  /*3830*/  FADD R13, R7, -R2 ;  /* 0x80000002070d7221 */ /* 0x004fc80000000000 */
[----:B------:R-:W-:-:S04]  /*3840*/  FMUL R13, R0, R13 ;  /* 0x0000000d000d7220 */ /* 0x000fc80000400000 */
[----:B---3--:R-:W-:Y:S01]  /*3850*/  FMUL R13, R13, R10 ;  /* 0x0000000a0d0d7220 */ /* 0x008fe20000400000 */
[----:B------:R-:W-:Y:S01]  /*3860*/  IMAD.MOV.U32 R10, RZ, RZ, R8 ;  /* 0x000000ffff0a7224 */ /* 0x000fe200078e0008 */
[----:B------:R-:W-:-:S04]  /*3870*/  IADD3 R8, P2, PT, R8, 0x400, RZ ;  /* 0x0000040008087810 */ /* 0x000fc80007f5e0ff */
[----:B------:R0:W-:Y:S01]  /*3880*/  STG.E desc[UR8][R10.64], R13 ;  /* 0x0000000d0a007986 */ /* 0x0001e2000c101908 */
[----:B------:R-:W-:Y:S01]  /*3890*/  IADD3.X R9, PT, PT, RZ, R9, RZ, P2, !PT ;  /* 0x00000009ff097210 */ /* 0x000fe200017fe4ff */
[----:B------:R-:W-:Y:S07]  /*38a0*/  @P1 BRA `(.L_x_137) ;  /* 0xfffffffc00b01947 */ /* 0x000fee000383ffff */
.L_x_136:
[----:B------:R-:W-:Y:S05]  /*38b0*/  BSYNC.RECONVERGENT B0 ;  /* 0x0000000000007941 */ /* 0x000fea0003800200 */
.L_x_135:
[----:B------:R-:W-:Y:S05]  /*38c0*/  @!P0 EXIT ;  /* 0x000000000000894d */ /* 0x000fea0003800000 */
[----:B------:R-:W1:Y:S01]  /*38d0*/  LDC.64 R8, c[0x0][0x388] ;  /* 0x0000e200ff087b82 */ /* 0x000e620000000a00 */
[----:B------:R-:W2:Y:S01]  /*38e0*/  LDCU.64 UR10, c[0x0][0x380] ;  /* 0x00007000ff0a77ac */ /* 0x000ea20008000a00 */
[C---:B------:R-:W-:Y:S01]  /*38f0*/  IADD3 R12, PT, PT, -R4.reuse, R3, RZ ;  /* 0x00000003040c7210 */ /* 0x040fe20007ffe1ff */
[----:B------:R-:W-:Y:S01]  /*3900*/  BSSY.RECONVERGENT B0, `(.L_x_138) ;  /* 0x0000083000007945 */ /* 0x000fe20003800200 */
[----:B------:R-:W-:Y:S01]  /*3910*/  IADD3 R5, P0, PT, R4, UR4, RZ ;  /* 0x0000000404057c10 */ /* 0x000fe2000ff1e0ff */
[----:B------:R-:W3:Y:S01]  /*3920*/  LDCU.64 UR12, c[0x0][0x398] ;  /* 0x00007300ff0c77ac */ /* 0x000ee20008000a00 */
[----:B------:R-:W-:Y:S02]  /*3930*/  ISETP.GT.AND P4, PT, R12, 0xc00, PT ;  /* 0x00000c000c00780c */ /* 0x000fe40003f84270 */
[----:B0-----:R-:W-:Y:S01]  /*3940*/  IADD3.X R10, PT, PT, RZ, UR7, RZ, P0, !PT ;  /* 0x00000007ff0a7c10 */ /* 0x001fe200087fe4ff */
[----:B------:R-:W-:Y:S02]  /*3950*/  USHF.L.U32 UR6, UR4, 0x2, URZ ;  /* 0x0000000204067899 */ /* 0x000fe400080006ff */
[----:B------:R-:W-:-:S04]  /*3960*/  USHF.L.U64.HI UR5, UR4, 0x2, UR7 ;  /* 0x0000000204057899 */ /* 0x000fc80008010207 */
[----:B------:R-:W-:Y:S02]  /*3970*/  MOV R6, UR6 ;  /* 0x0000000600067c02 */ /* 0x000fe40008000f00 */
[----:B------:R-:W-:-:S03]  /*3980*/  MOV R7, UR5 ;  /* 0x0000000500077c02 */ /* 0x000fc60008000f00 */
[----:B------:R-:W-:Y:S01]  /*3990*/  IMAD.WIDE.U32 R6, R4, 0x4, R6 ;  /* 0x0000000404067825 */ /* 0x000fe200078e0006 */
[----:B---3--:R-:W-:-:S03]  /*39a0*/  LEA R11, P0, R5, UR12, 0x2 ;  /* 0x0000000c050b7c11 */ /* 0x008fc6000f8010ff */
[----:B-1----:R-:W-:Y:S01]  /*39b0*/  IMAD.WIDE.U32 R8, R4, 0x4, R8 ;  /* 0x0000000404087825 */ /* 0x002fe200078e0008 */
[----:B--2---:R-:W-:Y:S02]  /*39c0*/  IADD3 R6, P1, PT, R6, UR10, RZ ;  /* 0x0000000a06067c10 */ /* 0x004fe4000ff3e0ff */
        /* <DEDUP_REMOVED lines=11> */
.L_x_140:
        /* <DEDUP_REMOVED lines=16> */
[----:B------:R-:W-:Y:S01]  /*3b80*/  FMUL R15, R0, R15 ;  /* 0x0000000f000f7220 */ /* 0x000fe20000400000 */
[----:B---3--:R-:W-:-:S03]  /*3b90*/  FADD R17, R17, -R2 ;  /* 0x8000000211117221 */ /* 0x008fc60000000000 */
[----:B----4-:R-:W-:Y:S01]  /*3ba0*/  FMUL R24, R15, R24 ;  /* 0x000000180f187220 */ /* 0x010fe20000400000 */
[----:B------:R-:W-:Y:S01]  /*3bb0*/  FMUL R17, R0, R17 ;  /* 0x0000001100117220 */ /* 0x000fe20000400000 */
[----:B------:R-:W2:Y:S03]  /*3bc0*/  LDG.E.CONSTANT R15, desc[UR8][R6.64+0x1400] ;  /* 0x00140008060f7981 */ /* 0x000ea6000c1e9900 */
[----:B-----5:R-:W-:Y:S02]  /*3bd0*/  FMUL R26, R17, R14 ;  /* 0x0000000e111a7220 */ /* 0x020fe40000400000 */
[----:B------:R-:W3:Y:S01]  /*3be0*/  LDG.E.CONSTANT R17, desc[UR8][R6.64+0x1800] ;  /* 0x0018000806117981 */ /* 0x000ee2000c1e9900 */
[----:B------:R-:W-:-:S03]  /*3bf0*/  FADD R13, R13, -R2 ;  /* 0x800000020d0d7221 */ /* 0x000fc60000000000 */
[----:B------:R-:W4:Y:S01]  /*3c00*/  LDG.E.CONSTANT R14, desc[UR8][R8.64+0x1400] ;  /* 0x00140008080e7981 */ /* 0x000f22000c1e9900 */
[----:B------:R-:W-:-:S04]  /*3c10*/  FMUL R13, R0, R13 ;  /* 0x0000000d000d7220 */ /* 0x000fc80000400000 */
[----:B------:R-:W-:Y:S02]  /*3c20*/  FMUL R29, R13, R12 ;  /* 0x0000000c0d1d7220 */ /* 0x000fe40000400000 */
[----:B------:R-:W5:Y:S04]  /*3c30*/  LDG.E.CONSTANT R12, desc[UR8][R8.64+0x1800] ;  /* 0x00180008080c7981 */ /* 0x000f68000c1e9900 */
[----:B------:R-:W5:Y:S01]  /*3c40*/  LDG.E.CONSTANT R13, desc[UR8][R8.64+0x1c00] ;  /* 0x001c0008080d7981 */ /* 0x000f62000c1e9900 */
[--C-:B------:R-:W-:Y:S01]  /*3c50*/  FADD R27, R27, -R2.reuse ;  /* 0x800000021b1b7221 */ /* 0x100fe20000000000 */
[--C-:B------:R-:W-:Y:S01]  /*3c60*/  FADD R21, R21, -R2.reuse ;  /* 0x8000000215157221 */ /* 0x100fe20000000000 */
[--C-:B------:R-:W-:Y:S02]  /*3c70*/  FADD R25, R25, -R2.reuse ;  /* 0x8000000219197221 */ /* 0x100fe40000000000 */
[C---:B------:R-:W-:Y:S01]  /*3c80*/  FMUL R27, R0.reuse, R27 ;  /* 0x0000001b001b7220 */ /* 0x040fe20000400000 */
[C---:B------:R-:W-:Y:S01]  /*3c90*/  FMUL R21, R0.reuse, R21 ;  /* 0x0000001500157220 */ /* 0x040fe20000400000 */
[----:B------:R0:W-:Y:S02]  /*3ca0*/  STG.E desc[UR8][R10.64+-0x800], R24 ;  /* 0xfff800180a007986 */ /* 0x0001e4000c101908 */
[----:B------:R-:W-:Y:S01]  /*3cb0*/  FMUL R22, R27, R22 ;  /* 0x000000161b167220 */ /* 0x000fe20000400000 */
[----:B------:R-:W-:Y:S01]  /*3cc0*/  FMUL R25, R0, R25 ;  /* 0x0000001900197220 */ /* 0x000fe20000400000 */
[----:B------:R-:W-:Y:S01]  /*3cd0*/  STG.E desc[UR8][R10.64], R29 ;  /* 0x0000001d0a007986 */ /* 0x000fe2000c101908 */
[----:B------:R-:W-:-:S03]  /*3ce0*/  FADD R23, R23, -R2 ;  /* 0x8000000217177221 */ /* 0x000fc60000000000 */
[----:B------:R1:W-:Y:S01]  /*3cf0*/  STG.E desc[UR8][R10.64+0x400], R22 ;  /* 0x000400160a007986 */ /* 0x0003e2000c101908 */
[----:B0-----:R-:W-:-:S03]  /*3d00*/  FMUL R24, R21, R18 ;  /* 0x0000001215187220 */ /* 0x001fc60000400000 */
[----:B------:R0:W-:Y:S04]  /*3d10*/  STG.E desc[UR8][R10.64+-0x400], R26 ;  /* 0xfffc001a0a007986 */ /* 0x0001e8000c101908 */
[----:B------:R-:W5:Y:S01]  /*3d20*/  LDG.E.CONSTANT R21, desc[UR8][R6.64+0x2000] ;  /* 0x0020000806157981 */ /* 0x000f62000c1e9900 */
[----:B------:R-:W-:Y:S01]  /*3d30*/  FMUL R23, R0, R23 ;  /* 0x0000001700177220 */ /* 0x000fe20000400000 */
[----:B------:R-:W-:Y:S01]  /*3d40*/  FMUL R20, R25, R20 ;  /* 0x0000001419147220 */ /* 0x000fe20000400000 */
[----:B-1----:R-:W-:Y:S01]  /*3d50*/  FADD R22, R19, -R2 ;  /* 0x8000000213167221 */ /* 0x002fe20000000000 */
[----:B------:R-:W5:Y:S04]  /*3d60*/  LDG.E.CONSTANT R25, desc[UR8][R6.64+0x2400] ;  /* 0x0024000806197981 */ /* 0x000f68000c1e9900 */
[----:B------:R-:W5:Y:S01]  /*3d70*/  LDG.E.CONSTANT R18, desc[UR8][R8.64+0x2000] ;  /* 0x0020000808127981 */ /* 0x000f62000c1e9900 */
[----:B0-----:R-:W-:-:S03]  /*3d80*/  FMUL R26, R23, R16 ;  /* 0x00000010171a7220 */ /* 0x001fc60000400000 */
[----:B------:R-:W5:Y:S01]  /*3d90*/  LDG.E.CONSTANT R23, desc[UR8][R6.64+0x2800] ;  /* 0x0028000806177981 */ /* 0x000f62000c1e9900 */
[----:B------:R-:W-:-:S03]  /*3da0*/  FMUL R22, R0, R22 ;  /* 0x0000001600167220 */ /* 0x000fc60000400000 */
[----:B------:R-:W5:Y:S04]  /*3db0*/  LDG.E.CONSTANT R27, desc[UR8][R6.64+0x2c00] ;  /* 0x002c0008061b7981 */ /* 0x000f68000c1e9900 */
[----:B------:R-:W5:Y:S04]  /*3dc0*/  LDG.E.CONSTANT R16, desc[UR8][R8.64+0x2400] ;  /* 0x0024000808107981 */ /* 0x000f68000c1e9900 */
[----:B------:R0:W-:Y:S04]  /*3dd0*/  STG.E desc[UR8][R10.64+0x800], R20 ;  /* 0x000800140a007986 */ /* 0x0001e8000c101908 */
[----:B0-----:R-:W5:Y:S01]  /*3de0*/  LDG.E.CONSTANT R20, desc[UR8][R8.64+0x2800] ;  /* 0x0028000808147981 */ /* 0x001f62000c1e9900 */
[----:B--2---:R-:W-:-:S04]  /*3df0*/  FADD R15, R15, -R2 ;  /* 0x800000020f0f7221 */ /* 0x004fc80000000000 */
[C---:B------:R-:W-:Y:S01]  /*3e00*/  FMUL R19, R0.reuse, R15 ;  /* 0x0000000f00137220 */ /* 0x040fe20000400000 */
[----:B---3--:R-:W-:Y:S01]  /*3e10*/  FADD R29, R17, -R2 ;  /* 0x80000002111d7221 */ /* 0x008fe20000000000 */
[----:B------:R-:W2:Y:S03]  /*3e20*/  LDG.E.CONSTANT R15, desc[UR8][R6.64+0x3400] ;  /* 0x00340008060f7981 */ /* 0x000ea6000c1e9900 */
[----:B------:R-:W-:Y:S01]  /*3e30*/  FMUL R29, R0, R29 ;  /* 0x0000001d001d7220 */ /* 0x000fe20000400000 */
[----:B------:R0:W3:Y:S01]  /*3e40*/  LDG.E.CONSTANT R17, desc[UR8][R6.64+0x3000] ;  /* 0x0030000806117981 */ /* 0x0000e2000c1e9900 */
[----:B----4-:R-:W-:-:S03]  /*3e50*/  FMUL R19, R19, R14 ;  /* 0x0000000e13137220 */ /* 0x010fc60000400000 */
[----:B------:R-:W4:Y:S01]  /*3e60*/  LDG.E.CONSTANT R14, desc[UR8][R8.64+0x2c00] ;  /* 0x002c0008080e7981 */ /* 0x000f22000c1e9900 */
[----:B-----5:R-:W-:-:S03]  /*3e70*/  FMUL R29, R29, R12 ;  /* 0x0000000c1d1d7220 */ /* 0x020fc60000400000 */
[----:B------:R-:W5:Y:S01]  /*3e80*/  LDG.E.CONSTANT R12, desc[UR8][R8.64+0x3400] ;  /* 0x00340008080c7981 */ /* 0x000f62000c1e9900 */
[----:B------:R-:W-:-:S03]  /*3e90*/  FMUL R22, R22, R13 ;  /* 0x0000000d16167220 */ /* 0x000fc60000400000 */
[----:B------:R1:W4:Y:S01]  /*3ea0*/  LDG.E.CONSTANT R13, desc[UR8][R8.64+0x3000] ;  /* 0x00300008080d7981 */ /* 0x000322000c1e9900 */
[----:B------:R-:W-:-:S03]  /*3eb0*/  IADD3 R4, PT, PT, R4, 0x1000, RZ ;  /* 0x0000100004047810 */ /* 0x000fc60007ffe0ff */
[----:B------:R0:W-:Y:S01]  /*3ec0*/  STG.E desc[UR8][R10.64+0xc00], R24 ;  /* 0x000c00180a007986 */ /* 0x0001e2000c101908 */
[----:B------:R-:W-:Y:S01]  /*3ed0*/  ISETP.GE.AND P4, PT, R4, R5, PT ;  /* 0x000000050400720c */ /* 0x000fe20003f86270 */
[----:B------:R-:W-:-:S04]  /*3ee0*/  FADD R21, R21, -R2 ;  /* 0x8000000215157221 */ /* 0x000fc80000000000 */
[----:B------:R-:W-:Y:S01]  /*3ef0*/  FMUL R21, R0, R21 ;  /* 0x0000001500157220 */ /* 0x000fe20000400000 */
[----:B0-----:R-:W-:-:S03]  /*3f00*/  FADD R24, R25, -R2 ;  /* 0x8000000219187221 */ /* 0x001fc60000000000 */
[----:B------:R-:W-:Y:S01]  /*3f10*/  FMUL R25, R21, R18 ;  /* 0x0000001215197220 */ /* 0x000fe20000400000 */
[----:B------:R-:W-:Y:S01]  /*3f20*/  FMUL R21, R0, R24 ;  /* 0x0000001800157220 */ /* 0x000fe20000400000 */
[--C-:B------:R-:W-:Y:S01]  /*3f30*/  FADD R23, R23, -R2.reuse ;  /* 0x8000000217177221 */ /* 0x100fe20000000000 */
[----:B------:R-:W-:-:S03]  /*3f40*/  FADD R27, R27, -R2 ;  /* 0x800000021b1b7221 */ /* 0x000fc60000000000 */
[C---:B------:R-:W-:Y:S01]  /*3f50*/  FMUL R23, R0.reuse, R23 ;  /* 0x0000001700177220 */ /* 0x040fe20000400000 */
[----:B------:R-:W-:Y:S01]  /*3f60*/  FMUL R21, R21, R16 ;  /* 0x0000001015157220 */ /* 0x000fe20000400000 */
[----:B------:R-:W-:Y:S01]  /*3f70*/  FMUL R27, R0, R27 ;  /* 0x0000001b001b7220 */ /* 0x000fe20000400000 */
[----:B------:R-:W-:Y:S02]  /*3f80*/  IADD3 R6, P1, PT, R6, 0x4000, RZ ;  /* 0x0000400006067810 */ /* 0x000fe40007f3e0ff */
[----:B-1----:R-:W-:Y:S01]  /*3f90*/  IADD3 R8, P2, PT, R8, 0x4000, RZ ;  /* 0x0000400008087810 */ /* 0x002fe20007f5e0ff */
[----:B------:R-:W-:Y:S01]  /*3fa0*/  STG.E desc[UR8][R10.64+0x1000], R26 ;  /* 0x0010001a0a007986 */ /* 0x000fe2000c101908 */
[----:B------:R-:W-:Y:S02]  /*3fb0*/  IADD3.X R7, PT, PT, RZ, R7, RZ, P1, !PT ;  /* 0x00000007ff077210 */ /* 0x000fe40000ffe4ff */
[----:B------:R-:W-:Y:S01]  /*3fc0*/  IADD3.X R9, PT, PT, RZ, R9, RZ, P2, !PT ;  /* 0x00000009ff097210 */ /* 0x000fe200017fe4ff */
[----:B------:R-:W-:Y:S01]  /*3fd0*/  STG.E desc[UR8][R10.64+0x1400], R19 ;  /* 0x001400130a007986 */ /* 0x000fe2000c101908 */
[----:B------:R-:W-:-:S03]  /*3fe0*/  FMUL R23, R23, R20 ;  /* 0x0000001417177220 */ /* 0x000fc60000400000 */
[----:B------:R-:W-:Y:S04]  /*3ff0*/  STG.E desc[UR8][R10.64+0x1800], R29 ;  /* 0x0018001d0a007986 */ /* 0x000fe8000c101908 */
[----:B------:R-:W-:Y:S04]  /*4000*/  STG.E desc[UR8][R10.64+0x1c00], R22 ;  /* 0x001c00160a007986 */ /* 0x000fe8000c101908 */
[----:B------:R-:W-:Y:S04]  /*4010*/  STG.E desc[UR8][R10.64+0x2000], R25 ;  /* 0x002000190a007986 */ /* 0x000fe8000c101908 */
[----:B------:R-:W-:Y:S04]  /*4020*/  STG.E desc[UR8][R10.64+0x2400], R21 ;  /* 0x002400150a007986 */ /* 0x000fe8000c101908 */
[----:B------:R-:W-:Y:S01]  /*4030*/  STG.E desc[UR8][R10.64+0x2800], R23 ;  /* 0x002800170a007986 */ /* 0x000fe2000c101908 */
[----:B--2---:R-:W-:-:S04]  /*4040*/  FADD R15, R15, -R2 ;  /* 0x800000020f0f7221 */ /* 0x004fc80000000000 */
[----:B------:R-:W-:Y:S01]  /*4050*/  FMUL R15, R0, R15 ;  /* 0x0000000f000f7220 */ /* 0x000fe20000400000 */
[----:B---3--:R-:W-:-:S04]  /*4060*/  FADD R17, R17, -R2 ;  /* 0x8000000211117221 */ /* 0x008fc80000000000 */
[----:B------:R-:W-:Y:S01]  /*4070*/  FMUL R16, R0, R17 ;  /* 0x0000001100107220 */ /* 0x000fe20000400000 */
[----:B-----5:R-:W-:Y:S01]  /*4080*/  FMUL R15, R15, R12 ;  /* 0x0000000c0f0f7220 */ /* 0x020fe20000400000 */
[----:B------:R-:W-:Y:S01]  /*4090*/  IADD3 R12, P3, PT, R10, 0x4000, RZ ;  /* 0x000040000a0c7810 */ /* 0x000fe20007f7e0ff */
[----:B----4-:R-:W-:Y:S01]  /*40a0*/  FMUL R27, R27, R14 ;  /* 0x0000000e1b1b7220 */ /* 0x010fe20000400000 */
[----:B------:R-:W-:-:S03]  /*40b0*/  FMUL R13, R16, R13 ;  /* 0x0000000d100d7220 */ /* 0x000fc60000400000 */
[----:B------:R-:W-:Y:S01]  /*40c0*/  IMAD.X R17, RZ, RZ, R11, P3 ;  /* 0x000000ffff117224 */ /* 0x000fe200018e060b */
[----:B------:R-:W-:Y:S04]  /*40d0*/  STG.E desc[UR8][R10.64+0x2c00], R27 ;  /* 0x002c001b0a007986 */ /* 0x000fe8000c101908 */
[----:B------:R-:W-:Y:S04]  /*40e0*/  STG.E desc[UR8][R10.64+0x3000], R13 ;  /* 0x0030000d0a007986 */ /* 0x000fe8000c101908 */
[----:B------:R0:W-:Y:S02]  /*40f0*/  STG.E desc[UR8][R10.64+0x3400], R15 ;  /* 0x0034000f0a007986 */ /* 0x0001e4000c101908 */
[----:B0-----:R-:W-:-:S02]  /*4100*/  MOV R10, R12 ;  /* 0x0000000c000a7202 */ /* 0x001fc40000000f00 */
[----:B------:R-:W-:Y:S01]  /*4110*/  MOV R11, R17 ;  /* 0x00000011000b7202 */ /* 0x000fe20000000f00 */
[----:B------:R-:W-:Y:S06]  /*4120*/  @!P4 BRA `(.L_x_140) ;  /* 0xfffffff80054c947 */ /* 0x000fec000383ffff */
.L_x_139:
[----:B------:R-:W-:Y:S05]  /*4130*/  BSYNC.RECONVERGENT B0 ;  /* 0x0000000000007941 */ /* 0x000fea0003800200 */
.L_x_138:
        /* <DEDUP_REMOVED lines=26> */
[--C-:B--2---:R-:W-:Y:S01]  /*42e0*/  FADD R27, R27, -R2.reuse ;  /* 0x800000021b1b7221 */ /* 0x104fe20000000000 */
[----:B---3--:R-:W-:-:S03]  /*42f0*/  FADD R23, R23, -R2 ;  /* 0x8000000217177221 */ /* 0x008fc60000000000 */
[C---:B------:R-:W-:Y:S01]  /*4300*/  FMUL R27, R0.reuse, R27 ;  /* 0x0000001b001b7220 */ /* 0x040fe20000400000 */
[C---:B------:R-:W-:Y:S01]  /*4310*/  FMUL R23, R0.reuse, R23 ;  /* 0x0000001700177220 */ /* 0x040fe20000400000 */
[--C-:B----4-:R-:W-:Y:S01]  /*4320*/  FADD R25, R25, -R2.reuse ;  /* 0x8000000219197221 */ /* 0x110fe20000000000 */
[--C-:B-----5:R-:W-:Y:S01]  /*4330*/  FADD R29, R29, -R2.reuse ;  /* 0x800000021d1d7221 */ /* 0x120fe20000000000 */
[--C-:B------:R-:W-:Y:S01]  /*4340*/  FADD R5, R5, -R2.reuse ;  /* 0x8000000205057221 */ /* 0x100fe20000000000 */
[--C-:B------:R-:W-:Y:S01]  /*4350*/  FADD R17, R17, -R2.reuse ;  /* 0x8000000211117221 */ /* 0x100fe20000000000 */
[--C-:B------:R-:W-:Y:S01]  /*4360*/  FADD R21, R21, -R2.reuse ;  /* 0x8000000215157221 */ /* 0x100fe20000000000 */
[----:B------:R-:W-:Y:S01]  /*4370*/  FADD R19, R19, -R2 ;  /* 0x8000000213137221 */ /* 0x000fe20000000000 */
[C---:B------:R-:W-:Y:S01]  /*4380*/  FMUL R25, R0.reuse, R25 ;  /* 0x0000001900197220 */ /* 0x040fe20000400000 */
[C---:B------:R-:W-:Y:S01]  /*4390*/  FMUL R29, R0.reuse, R29 ;  /* 0x0000001d001d7220 */ /* 0x040fe20000400000 */
[C---:B------:R-:W-:Y:S01]  /*43a0*/  FMUL R17, R0.reuse, R17 ;  /* 0x0000001100117220 */ /* 0x040fe20000400000 */
[----:B------:R-:W-:Y:S01]  /*43b0*/  FMUL R27, R27, R18 ;  /* 0x000000121b1b7220 */ /* 0x000fe20000400000 */
[C---:B------:R-:W-:Y:S01]  /*43c0*/  FMUL R18, R0.reuse, R21 ;  /* 0x0000001500127220 */ /* 0x040fe20000400000 */
[C---:B------:R-:W-:Y:S01]  /*43d0*/  FMUL R19, R0.reuse, R19 ;  /* 0x0000001300137220 */ /* 0x040fe20000400000 */
[----:B------:R-:W-:Y:S01]  /*43e0*/  FMUL R23, R23, R16 ;  /* 0x0000001017177220 */ /* 0x000fe20000400000 */
[----:B------:R-:W-:Y:S01]  /*43f0*/  FMUL R16, R0, R5 ;  /* 0x0000000500107220 */ /* 0x000fe20000400000 */
[----:B------:R-:W-:Y:S01]  /*4400*/  IADD3 R5, P3, PT, R10, 0x2000, RZ ;  /* 0x000020000a057810 */ /* 0x000fe20007f7e0ff */
[----:B------:R-:W-:Y:S01]  /*4410*/  FMUL R25, R25, R22 ;  /* 0x0000001619197220 */ /* 0x000fe20000400000 */
[----:B------:R-:W-:Y:S01]  /*4420*/  FMUL R29, R29, R20 ;  /* 0x000000141d1d7220 */ /* 0x000fe20000400000 */
[----:B------:R-:W-:Y:S01]  /*4430*/  FMUL R15, R16, R15 ;  /* 0x0000000f100f7220 */ /* 0x000fe20000400000 */
[----:B------:R-:W-:Y:S01]  /*4440*/  FMUL R17, R17, R14 ;  /* 0x0000000e11117220 */ /* 0x000fe20000400000 */
[----:B------:R-:W-:Y:S01]  /*4450*/  FMUL R13, R18, R13 ;  /* 0x0000000d120d7220 */ /* 0x000fe20000400000 */
[----:B------:R-:W-:Y:S01]  /*4460*/  FMUL R19, R19, R12 ;  /* 0x0000000c13137220 */ /* 0x000fe20000400000 */
[----:B------:R-:W-:Y:S01]  /*4470*/  IADD3.X R12, PT, PT, RZ, R11, RZ, P3, !PT ;  /* 0x0000000bff0c7210 */ /* 0x000fe20001ffe4ff */
        /* <DEDUP_REMOVED lines=10> */
.L_x_142:
[----:B------:R-:W-:Y:S05]  /*4520*/  BSYNC.RECONVERGENT B0 ;  /* 0x0000000000007941 */ /* 0x000fea0003800200 */
.L_x_141:
        /* <DEDUP_REMOVED lines=20> */
[----:B------:R-:W-:Y:S01]  /*4670*/  STG.E desc[UR8][R10.64+-0x800], R3 ;  /* 0xfff800030a007986 */ /* 0x000fe2000c101908 */
[----:B------:R-:W-:-:S03]  /*4680*/  FMUL R13, R13, R14 ;  /* 0x0000000e0d0d7220 */ /* 0x000fc60000400000 */
[----:B------:R-:W-:Y:S01]  /*4690*/  STG.E desc[UR8][R10.64+-0x400], R5 ;  /* 0xfffc00050a007986 */ /* 0x000fe2000c101908 */
[----:B------:R-:W-:-:S03]  /*46a0*/  FMUL R15, R15, R16 ;  /* 0x000000100f0f7220 */ /* 0x000fc60000400000 */
[----:B------:R-:W-:Y:S04]  /*46b0*/  STG.E desc[UR8][R10.64], R13 ;  /* 0x0000000d0a007986 */ /* 0x000fe8000c101908 */
[----:B------:R-:W-:Y:S01]  /*46c0*/  STG.E desc[UR8][R10.64+0x400], R15 ;  /* 0x0004000f0a007986 */ /* 0x000fe2000c101908 */
[----:B------:R-:W-:Y:S05]  /*46d0*/  EXIT ;  /* 0x000000000000794d */ /* 0x000fea0003800000 */
.L_x_134:
        /* <DEDUP_REMOVED lines=9> */
[----:B------:R-:W1:Y:S01]  /*4770*/  LDC.64 R12, c[0x0][0x390] ;  /* 0x0000e400ff0c7b82 */ /* 0x000e620000000a00 */
[----:B------:R-:W-:Y:S01]  /*4780*/  IADD3 R7, P1, PT, R4, UR4, RZ ;  /* 0x0000000404077c10 */ /* 0x000fe2000ff3e0ff */
[----:B------:R-:W2:Y:S01]  /*4790*/  LDCU.64 UR16, c[0x0][0x380] ;  /* 0x00007000ff1077ac */ /* 0x000ea20008000a00 */
[----:B------:R-:W-:Y:S02]  /*47a0*/  LEA.HI R5, R5, 0x1, RZ, 0x18 ;  /* 0x0000000105057811 */ /* 0x000fe400078fc0ff */
[----:B------:R-:W-:Y:S01]  /*47b0*/  IADD3.X R14, PT, PT, RZ, UR7, RZ, P1, !PT ;  /* 0x00000007ff0e7c10 */ /* 0x000fe20008ffe4ff */
[----:B------:R-:W-:Y:S02]  /*47c0*/  USHF.L.U32 UR6, UR4, 0x2, URZ ;  /* 0x0000000204067899 */ /* 0x000fe400080006ff */
[----:B------:R-:W3:Y:S01]  /*47d0*/  LDC.64 R10, c[0x0][0x388] ;  /* 0x0000e200ff0a7b82 */ /* 0x000ee20000000a00 */
[----:B------:R-:W-:-:S03]  /*47e0*/  USHF.L.U64.HI UR5, UR4, 0x2, UR7 ;  /* 0x0000000204057899 */ /* 0x000fc60008010207 */
[----:B------:R-:W-:-:S03]  /*47f0*/  MOV R8, UR6 ;  /* 0x0000000600087c02 */ /* 0x000fc60008000f00 */
[----:B------:R-:W-:Y:S02]  /*4800*/  MOV R9, UR5 ;  /* 0x0000000500097c02 */ /* 0x000fe40008000f00 */
[----:B0-----:R-:W-:Y:S01]  /*4810*/  LEA R6, P1, R7, UR14, 0x2 ;  /* 0x0000000e07067c11 */ /* 0x001fe2000f8210ff */
[----:B------:R-:W-:-:S03]  /*4820*/  IMAD.WIDE.U32 R8, R4, 0x4, R8 ;  /* 0x0000000404087825 */ /* 0x000fc600078e0008 */
[----:B------:R-:W-:Y:S02]  /*4830*/  LEA.HI.X R7, R7, UR15, R14, 0x2, P1 ;  /* 0x0000000f07077c11 */ /* 0x000fe400088f140e */
[C---:B------:R-:W-:Y:S01]  /*4840*/  SHF.L.U32 R14, R5.reuse, 0x8, RZ ;  /* 0x00000008050e7819 */ /* 0x040fe200000006ff */
[----:B-1----:R-:W-:Y:S01]  /*4850*/  IMAD.WIDE.U32 R12, R4, 0x4, R12 ;  /* 0x00000004040c7825 */ /* 0x002fe200078e000c */
[----:B------:R-:W-:Y:S02]  /*4860*/  LOP3.LUT R5, R5, 0x3, RZ, 0xc0, !PT ;  /* 0x0000000305057812 */ /* 0x000fe400078ec0ff */
[----:B--2---:R-:W-:Y:S02]  /*4870*/  IADD3 R8, P2, PT, R8, UR16, RZ ;  /* 0x0000001008087c10 */ /* 0x004fe4000ff5e0ff */
[----:B------:R-:W-:Y:S01]  /*4880*/  LOP3.LUT R15, R14, 0x300, RZ, 0xc0, !PT ;  /* 0x000003000e0f7812 */ /* 0x000fe200078ec0ff */
[----:B------:R-:W-:Y:S01]  /*4890*/  IMAD.MOV R5, RZ, RZ, -R5 ;  /* 0x000000ffff057224 */ /* 0x000fe200078e0a05 */
[----:B------:R-:W-:Y:S01]  /*48a0*/  IADD3.X R9, PT, PT, R9, UR17, RZ, P2, !PT ;  /* 0x0000001109097c10 */ /* 0x000fe200097fe4ff */
[C---:B---3--:R-:W-:Y:S01]  /*48b0*/  IMAD.WIDE.U32 R10, R4.reuse, 0x4, R10 ;  /* 0x00000004040a7825 */ /* 0x048fe200078e000a */
[----:B------:R-:W-:-:S07]  /*48c0*/  IADD3 R4, PT, PT, R4, R15, RZ ;  /* 0x0000000f04047210 */ /* 0x000fce0007ffe0ff */
.L_x_145:
[----:B0-----:R0:W2:Y:S04]  /*48d0*/  LDG.E.CONSTANT R15, desc[UR8][R8.64] ;  /* 0x00000008080f7981 */ /* 0x0010a8000c1e9900 */
[----:B------:R1:W3:Y:S04]  /*48e0*/  LDG.E.CONSTANT R14, desc[UR8][R10.64] ;  /* 0x000000080a0e7981 */ /* 0x0002e8000c1e9900 */
[----:B------:R4:W3:Y:S01]  /*48f0*/  LDG.E.CONSTANT R16, desc[UR8][R12.64] ;  /* 0x000000080c107981 */ /* 0x0008e2000c1e9900 */
[----:B------:R-:W-:Y:S02]  /*4900*/  IADD3 R5, PT, PT, R5, 0x1, RZ ;  /* 0x0000000105057810 */ /* 0x000fe40007ffe0ff */
[----:B0-----:R-:W-:-:S02]  /*4910*/  IADD3 R8, P5, PT, R8, 0x400, RZ ;  /* 0x0000040008087810 */ /* 0x001fc40007fbe0ff */
[----:B------:R-:W-:Y:S02]  /*4920*/  ISETP.NE.AND P1, PT, R5, RZ, PT ;  /* 0x000000ff0500720c */ /* 0x000fe40003f25270 */
[----:B-1----:R-:W-:Y:S02]  /*4930*/  IADD3 R10, P4, PT, R10, 0x400, RZ ;  /* 0x000004000a0a7810 */ /* 0x002fe40007f9e0ff */
[----:B------:R-:W-:Y:S02]  /*4940*/  IADD3.X R9, PT, PT, RZ, R9, RZ, P5, !PT ;  /* 0x00000009ff097210 */ /* 0x000fe40002ffe4ff */
[----:B----4-:R-:W-:Y:S02]  /*4950*/  IADD3 R12, P3, PT, R12, 0x400, RZ ;  /* 0x000004000c0c7810 */ /* 0x010fe40007f7e0ff */
[----:B------:R-:W-:Y:S02]  /*4960*/  IADD3.X R11, PT, PT, RZ, R11, RZ, P4, !PT ;  /* 0x0000000bff0b7210 */ /* 0x000fe400027fe4ff */
[----:B------:R-:W-:Y:S01]  /*4970*/  IADD3.X R13, PT, PT, RZ, R13, RZ, P3, !PT ;  /* 0x0000000dff0d7210 */ /* 0x000fe20001ffe4ff */
[----:B--2---:R-:W-:-:S04]  /*4980*/  FADD R15, R15, -R2 ;  /* 0x800000020f0f7221 */ /* 0x004fc80000000000 */
[----:B------:R-:W-:-:S04]  /*4990*/  FMUL R15, R0, R15 ;  /* 0x0000000f000f7220 */ /* 0x000fc80000400000 */
[----:B---3--:R-:W-:Y:S01]  /*49a0*/  FFMA R17, R15, R14, R16 ;  /* 0x0000000e0f117223 */ /* 0x008fe20000000010 */
[----:B------:R-:W-:Y:S02]  /*49b0*/  MOV R14, R6 ;  /* 0x00000006000e7202 */ /* 0x000fe40000000f00 */
[----:B------:R-:W-:Y:S02]  /*49c0*/  MOV R15, R7 ;  /* 0x00000007000f7202 */ /* 0x000fe40000000f00 */
[----:B------:R-:W-:-:S03]  /*49d0*/  IADD3 R6, P2, PT, R6, 0x400, RZ ;  /* 0x0000040006067810 */ /* 0x000fc60007f5e0ff */
[----:B------:R0:W-:Y:S01]  /*49e0*/  STG.E desc[UR8][R14.64], R17 ;  /* 0x000000110e007986 */ /* 0x0001e2000c101908 */
[----:B------:R-:W-:Y:S01]  /*49f0*/  IADD3.X R7, PT, PT, RZ, R7, RZ, P2, !PT ;  /* 0x00000007ff077210 */ /* 0x000fe200017fe4ff */
[----:B------:R-:W-:Y:S08]  /*4a00*/  @P1 BRA `(.L_x_145) ;  /* 0xfffffffc00b01947 */ /* 0x000ff0000383ffff */
.L_x_144:
[----:B------:R-:W-:Y:S05]  /*4a10*/  BSYNC.RECONVERGENT B0 ;  /* 0x0000000000007941 */ /* 0x000fea0003800200 */
.L_x_143:
[----:B------:R-:W-:Y:S05]  /*4a20*/  @!P0 EXIT ;  /* 0x000000000000894d */ /* 0x000fea0003800000 */
[----:B------:R-:W1:Y:S01]  /*4a30*/  LDCU.64 UR14, c[0x0][0x380] ;  /* 0x00007000ff0e77ac */ /* 0x000e620008000a00 */
[----:B------:R-:W-:Y:S01]  /*4a40*/  HFMA2 R8, -RZ, RZ, 0, 0.0001220703125 ;  /* 0x00000800ff087431 */ /* 0x000fe200000001ff */
[C---:B------:R-:W-:Y:S01]  /*4a50*/  IADD3 R12, PT, PT, -R4.reuse, R3, RZ ;  /* 0x00000003040c7210 */ /* 0x040fe20007ffe1ff */
[----:B------:R-:W-:Y:S01]  /*4a60*/  BSSY.RECONVERGENT B0, `(.L_x_146) ;  /* 0x0000098000007945 */ /* 0x000fe20003800200 */
[----:B------:R-:W2:Y:S01]  /*4a70*/  LDCU.64 UR16, c[0x0][0x398] ;  /* 0x00007300ff1077ac */ /* 0x000ea20008000a00 */
[----:B------:R-:W-:Y:S02]  /*4a80*/  IADD3 R5, P0, PT, R4, UR4, RZ ;  /* 0x0000000404057c10 */ /* 0x000fe4000ff1e0ff */
[----:B------:R-:W-:Y:S01]  /*4a90*/  MOV R9, 0x0 ;  /* 0x0000000000097802 */ /* 0x000fe20000000f00 */
[----:B------:R-:W-:Y:S01]  /*4aa0*/  USHF.L.U32 UR6, UR4, 0x2, URZ ;  /* 0x0000000204067899 */ /* 0x000fe200080006ff */
[----:B------:R-:W-:Y:S01]  /*4ab0*/  ISETP.GT.AND P1, PT, R12, 0xc00, PT ;  /* 0x00000c000c00780c */ /* 0x000fe20003f24270 */
[----:B------:R-:W-:-:S02]  /*4ac0*/  USHF.L.U64.HI UR5, UR4, 0x2, UR7 ;  /* 0x0000000204057899 */ /* 0x000fc40008010207 */
[----:B------:R-:W-:Y:S01]  /*4ad0*/  IADD3.X R10, PT, PT, RZ, UR7, RZ, P0, !PT ;  /* 0x00000007ff0a7c10 */ /* 0x000fe200087fe4ff */
[----:B------:R-:W-:Y:S01]  /*4ae0*/  IMAD.WIDE.U32 R8, R4, 0x4, R8 ;  /* 0x0000000404087825 */ /* 0x000fe200078e0008 */
[----:B------:R-:W-:Y:S02]  /*4af0*/  MOV R6, UR6 ;  /* 0x0000000600067c02 */ /* 0x000fe40008000f00 */
[----:B------:R-:W-:-:S03]  /*4b00*/  MOV R7, UR5 ;  /* 0x0000000500077c02 */ /* 0x000fc60008000f00 */
[----:B------:R-:W-:Y:S01]  /*4b10*/  IMAD.WIDE.U32 R6, R4, 0x4, R6 ;  /* 0x0000000404067825 */ /* 0x000fe200078e0006 */
[C---:B--2---:R-:W-:Y:S02]  /*4b20*/  LEA R11, P0, R5.reuse, UR16, 0x2 ;  /* 0x00000010050b7c11 */ /* 0x044fe4000f8010ff */
[----:B-1----:R-:W-:Y:S02]  /*4b30*/  IADD3 R6, P3, PT, R6, UR14, RZ ;  /* 0x0000000e06067c10 */ /* 0x002fe4000ff7e0ff */
[----:B------:R-:W-:Y:S02]  /*4b40*/  LEA.HI.X R5, R5, UR17, R10, 0x2, P0 ;  /* 0x0000001105057c11 */ /* 0x000fe400080f140a */
[----:B------:R-:W-:Y:S02]  /*4b50*/  IADD3 R6, P4, PT, R6, 0x800, RZ ;  /* 0x0000080006067810 */ /* 0x000fe40007f9e0ff */
[C---:B------:R-:W-:Y:S02]  /*4b60*/  IADD3 R12, P0, PT, R8.reuse, UR10, RZ ;  /* 0x0000000a080c7c10 */ /* 0x040fe4000ff1e0ff */
[----:B------:R-:W-:-:S02]  /*4b70*/  IADD3 R10, P2, PT, R8, UR12, RZ ;  /* 0x0000000c080a7c10 */ /* 0x000fc4000ff5e0ff */
[----:B------:R-:W-:Y:S02]  /*4b80*/  IADD3 R8, P5, PT, R11, 0x800, RZ ;  /* 0x000008000b087810 */ /* 0x000fe40007fbe0ff */
[----:B------:R-:W-:Y:S02]  /*4b90*/  IADD3.X R7, PT, PT, RZ, UR15, R7, P4, P3 ;  /* 0x0000000fff077c10 */ /* 0x000fe4000a7e6407 */
[C---:B------:R-:W-:Y:S02]  /*4ba0*/  IADD3.X R13, PT, PT, R9.reuse, UR11, RZ, P0, !PT ;  /* 0x0000000b090d7c10 */ /* 0x040fe400087fe4ff */
[----:B------:R-:W-:Y:S02]  /*4bb0*/  IADD3.X R11, PT, PT, R9, UR13, RZ, P2, !PT ;  /* 0x0000000d090b7c10 */ /* 0x000fe400097fe4ff */
[----:B------:R-:W-:Y:S02]  /*4bc0*/  IADD3.X R9, PT, PT, RZ, R5, RZ, P5, !PT ;  /* 0x00000005ff097210 */ /* 0x000fe40002ffe4ff */
[----:B------:R-:W-:Y:S01]  /*4bd0*/  PLOP3.LUT P0, PT, PT, PT, PT, 0x80, 0x8 ;  /* 0x000000000008781c */ /* 0x000fe20003f0f070 */
[----:B------:R-:W-:-:S12]  /*4be0*/  @!P1 BRA `(.L_x_147) ;  /* 0x0000000400fc9947 */ /* 0x000fd80003800000 */
[----:B------:R-:W-:Y:S02]  /*4bf0*/  PLOP3.LUT P0, PT, PT, PT, PT, 0x8, 0x80 ;  /* 0x000000000080781c */ /* 0x000fe40003f0e170 */
[----:B------:R-:W-:-:S11]  /*4c00*/  IADD3 R5, PT, PT, R3, -0xc00, RZ ;  /* 0xfffff40003057810 */ /* 0x000fd60007ffe0ff */
.L_x_148:
[----:B0-----:R-:W2:Y:S04]  /*4c10*/  LDG.E.CONSTANT R15, desc[UR8][R6.64+-0x800] ;  /* 0xfff80008060f7981 */ /* 0x001ea8000c1e9900 */
[----:B------:R-:W3:Y:S04]  /*4c20*/  LDG.E.CONSTANT R18, desc[UR8][R12.64+-0x800] ;  /* 0xfff800080c127981 */ /* 0x000ee8000c1e9900 */
        /* <DEDUP_REMOVED lines=11> */
[----:B------:R-:W-:-:S04]  /*4ce0*/  FMUL R15, R0, R15 ;  /* 0x0000000f000f7220 */ /* 0x000fc80000400000 */
[----:B---3--:R-:W-:Y:S02]  /*4cf0*/  FFMA R19, R15, R18, R20 ;  /* 0x000000120f137223 */ /* 0x008fe40000000014 */
[----:B------:R-:W2:Y:S01]  /*4d00*/  LDG.E.CONSTANT R15, desc[UR8][R6.64+0x400] ;  /* 0x00040008060f7981 */ /* 0x000ea2000c1e9900 */
[----:B----4-:R-:W-:-:S03]  /*4d10*/  FADD R29, R17, -R2 ;  /* 0x80000002111d7221 */ /* 0x010fc60000000000 */
[----:B------:R-:W3:Y:S01]  /*4d20*/  LDG.E.CONSTANT R17, desc[UR8][R6.64+0x800] ;  /* 0x0008000806117981 */ /* 0x000ee2000c1e9900 */
[----:B-----5:R-:W-:Y:S01]  /*4d30*/  FADD R18, R27, -R2 ;  /* 0x800000021b127221 */ /* 0x020fe20000000000 */
[C---:B------:R-:W-:Y:S02]  /*4d40*/  FMUL R20, R0.reuse, R29 ;  /* 0x0000001d00147220 */ /* 0x040fe40000400000 */
[----:B------:R-:W4:Y:S01]  /*4d50*/  LDG.E.CONSTANT R27, desc[UR8][R6.64+0xc00] ;  /* 0x000c0008061b7981 */ /* 0x000f22000c1e9900 */
[----:B------:R-:W-:-:S03]  /*4d60*/  FMUL R29, R0, R18 ;  /* 0x00000012001d7220 */ /* 0x000fc60000400000 */
[----:B------:R-:W5:Y:S01]  /*4d70*/  LDG.E.CONSTANT R18, desc[UR8][R10.64+0x400] ;  /* 0x000400080a127981 */ /* 0x000f62000c1e9900 */
[----:B------:R-:W-:-:S03]  /*4d80*/  FFMA R21, R20, R16, R21 ;  /* 0x0000001014157223 */ /* 0x000fc60000000015 */
[----:B------:R-:W5:Y:S04]  /*4d90*/  LDG.E.CONSTANT R20, desc[UR8][R12.64+0x800] ;  /* 0x000800080c147981 */ /* 0x000f68000c1e9900 */
[----:B------:R-:W5:Y:S01]  /*4da0*/  LDG.E.CONSTANT R16, desc[UR8][R10.64+0x800] ;  /* 0x000800080a107981 */ /* 0x000f62000c1e9900 */
[----:B------:R-:W-:-:S03]  /*4db0*/  FFMA R23, R29, R23, R14 ;  /* 0x000000171d177223 */ /* 0x000fc6000000000e */
[----:B------:R-:W5:Y:S04]  /*4dc0*/  LDG.E.CONSTANT R14, desc[UR8][R12.64+0xc00] ;  /* 0x000c00080c0e7981 */ /* 0x000f68000c1e9900 */
[----:B------:R-:W5:Y:S01]  /*4dd0*/  LDG.E.CONSTANT R29, desc[UR8][R10.64+0xc00] ;  /* 0x000c00080a1d7981 */ /* 0x000f62000c1e9900 */
[----:B--2---:R-:W-:-:S04]  /*4de0*/  FADD R15, R15, -R2 ;  /* 0x800000020f0f7221 */ /* 0x004fc80000000000 */
[C---:B------:R-:W-:Y:S01]  /*4df0*/  FMUL R15, R0.reuse, R15 ;  /* 0x0000000f000f7220 */ /* 0x040fe20000400000 */
[--C-:B---3--:R-:W-:Y:S01]  /*4e00*/  FADD R17, R17, -R2.reuse ;  /* 0x8000000211117221 */ /* 0x108fe20000000000 */
[----:B----4-:R-:W-:Y:S02]  /*4e10*/  FADD R22, R27, -R2 ;  /* 0x800000021b167221 */ /* 0x010fe40000000000 */
[----:B-----5:R-:W-:Y:S02]  /*4e20*/  FFMA R25, R15, R25, R18 ;  /* 0x000000190f197223 */ /* 0x020fe40000000012 */
[----:B------:R-:W2:Y:S01]  /*4e30*/  LDG.E.CONSTANT R15, desc[UR8][R6.64+0x1000] ;  /* 0x00100008060f7981 */ /* 0x000ea2000c1e9900 */
[C---:B------:R-:W-:Y:S01]  /*4e40*/  FMUL R22, R0.reuse, R22 ;  /* 0x0000001600167220 */ /* 0x040fe20000400000 */
[----:B------:R-:W-:Y:S02]  /*4e50*/  FMUL R27, R0, R17 ;  /* 0x00000011001b7220 */ /* 0x000fe40000400000 */
[----:B------:R-:W3:Y:S02]  /*4e60*/  LDG.E.CONSTANT R17, desc[UR8][R6.64+0x1400] ;  /* 0x0014000806117981 */ /* 0x000ee4000c1e9900 */
[----:B------:R-:W-:-:S02]  /*4e70*/  FFMA R27, R27, R20, R16 ;  /* 0x000000141b1b7223 */ /* 0x000fc40000000010 */
[----:B------:R-:W4:Y:S04]  /*4e80*/  LDG.E.CONSTANT R20, desc[UR8][R12.64+0x1000] ;  /* 0x001000080c147981 */ /* 0x000f28000c1e9900 */
[----:B------:R-:W5:Y:S01]  /*4e90*/  LDG.E.CONSTANT R18, desc[UR8][R12.64+0x1400] ;  /* 0x001400080c127981 */ /* 0x000f62000c1e9900 */
[----:B------:R-:W-:-:S03]  /*4ea0*/  FFMA R29, R22, R14, R29 ;  /* 0x0000000e161d7223 */ /* 0x000fc6000000001d */
[----:B------:R-:W4:Y:S04]  /*4eb0*/  LDG.E.CONSTANT R22, desc[UR8][R10.64+0x1000] ;  /* 0x001000080a167981 */ /* 0x000f28000c1e9900 */
[----:B------:R-:W5:Y:S04]  /*4ec0*/  LDG.E.CONSTANT R16, desc[UR8][R10.64+0x1400] ;  /* 0x001400080a107981 */ /* 0x000f68000c1e9900 */
[----:B------:R-:W5:Y:S01]  /*4ed0*/  LDG.E.CONSTANT R14, desc[UR8][R6.64+0x1800] ;  /* 0x00180008060e7981 */ /* 0x000f62000c1e9900 */
[----:B--2---:R-:W-:-:S04]  /*4ee0*/  FADD R15, R15, -R2 ;  /* 0x800000020f0f7221 */ /* 0x004fc80000000000 */
[----:B------:R-:W-:Y:S01]  /*4ef0*/  FMUL R15, R0, R15 ;  /* 0x0000000f000f7220 */ /* 0x000fe20000400000 */
[----:B---3--:R-:W-:-:S04]  /*4f00*/  FADD R17, R17, -R2 ;  /* 0x8000000211117221 */ /* 0x008fc80000000000 */
[----:B------:R-:W-:Y:S01]  /*4f10*/  FMUL R17, R0, R17 ;  /* 0x0000001100117220 */ /* 0x000fe20000400000 */
[----:B----4-:R-:W-:Y:S02]  /*4f20*/  FFMA R15, R15, R20, R22 ;  /* 0x000000140f0f7223 */ /* 0x010fe40000000016 */
[----:B------:R-:W2:Y:S04]  /*4f30*/  LDG.E.CONSTANT R20, desc[UR8][R12.64+0x1800] ;  /* 0x001800080c147981 */ /* 0x000ea8000c1e9900 */
[----:B------:R-:W3:Y:S01]  /*4f40*/  LDG.E.CONSTANT R22, desc[UR8][R6.64+0x1c00] ;  /* 0x001c000806167981 */ /* 0x000ee2000c1e9900 */
[----:B-----5:R-:W-:-:S03]  /*4f50*/  FFMA R17, R17, R18, R16 ;  /* 0x0000001211117223 */ /* 0x020fc60000000010 */
[----:B------:R-:W4:Y:S04]  /*4f60*/  LDG.E.CONSTANT R18, desc[UR8][R12.64+0x1c00] ;  /* 0x001c00080c127981 */ /* 0x000f28000c1e9900 */
[----:B------:R-:W4:Y:S01]  /*4f70*/  LDG.E.CONSTANT R16, desc[UR8][R10.64+0x1c00] ;  /* 0x001c00080a107981 */ /* 0x000f22000c1e9900 */
[----:B------:R-:W-:-:S04]  /*4f80*/  FADD R14, R14, -R2 ;  /* 0x800000020e0e7221 */ /* 0x000fc80000000000 */
[----:B------:R-:W-:Y:S02]  /*4f90*/  FMUL R26, R0, R14 ;  /* 0x0000000e001a7220 */ /* 0x000fe40000400000 */
[----:B------:R-:W5:Y:S04]  /*4fa0*/  LDG.E.CONSTANT R14, desc[UR8][R6.64+0x2000] ;  /* 0x00200008060e7981 */ /* 0x000f68000c1e9900 */
[----:B------:R-:W-:Y:S04]  /*4fb0*/  STG.E desc[UR8][R8.64+-0x800], R19 ;  /* 0xfff8001308007986 */ /* 0x000fe8000c101908 */
[----:B------:R0:W-:Y:S04]  /*4fc0*/  STG.E desc[UR8][R8.64+-0x400], R21 ;  /* 0xfffc001508007986 */ /* 0x0001e8000c101908 */
[----:B------:R1:W-:Y:S04]  /*4fd0*/  STG.E desc[UR8][R8.64], R23 ;  /* 0x0000001708007986 */ /* 0x0003e8000c101908 */
[----:B0-----:R-:W5:Y:S04]  /*4fe0*/  LDG.E.CONSTANT R21, desc[UR8][R10.64+0x2400] ;  /* 0x002400080a157981 */ /* 0x001f68000c1e9900 */
[----:B-1----:R-:W5:Y:S01]  /*4ff0*/  LDG.E.CONSTANT R23, desc[UR8][R10.64+0x2800] ;  /* 0x002800080a177981 */ /* 0x002f62000c1e9900 */
[----:B--2---:R-:W-:-:S03]  /*5000*/  FFMA R20, R26, R20, R24 ;  /* 0x000000141a147223 */ /* 0x004fc60000000018 */
[----:B------:R-:W2:Y:S01]  /*5010*/  LDG.E.CONSTANT R24, desc[UR8][R6.64+0x2400] ;  /* 0x0024000806187981 */ /* 0x000ea2000c1e9900 */
[----:B---3--:R-:W-:-:S03]  /*5020*/  FADD R19, R22, -R2 ;  /* 0x8000000216137221 */ /* 0x008fc60000000000 */
[----:B------:R-:W3:Y:S01]  /*5030*/  LDG.E.CONSTANT R22, desc[UR8][R12.64+0x2000] ;  /* 0x002000080c167981 */ /* 0x000ee2000c1e9900 */
[----:B------:R-:W-:-:S03]  /*5040*/  FMUL R19, R0, R19 ;  /* 0x0000001300137220 */ /* 0x000fc60000400000 */
[----:B------:R-:W3:Y:S01]  /*5050*/  LDG.E.CONSTANT R26, desc[UR8][R6.64+0x2800] ;  /* 0x00280008061a7981 */ /* 0x000ee2000c1e9900 */
[----:B----4-:R-:W-:-:S03]  /*5060*/  FFMA R19, R19, R18, R16 ;  /* 0x0000001213137223 */ /* 0x010fc60000000010 */
[----:B------:R-:W4:Y:S04]  /*5070*/  LDG.E.CONSTANT R16, desc[UR8][R12.64+0x2400] ;  /* 0x002400080c107981 */ /* 0x000f28000c1e9900 */
[----:B------:R-:W4:Y:S04]  /*5080*/  LDG.E.CONSTANT R18, desc[UR8][R12.64+0x2800] ;  /* 0x002800080c127981 */ /* 0x000f28000c1e9900 */
[----:B------:R5:W-:Y:S04]  /*5090*/  STG.E desc[UR8][R8.64+0x400], R25 ;  /* 0x0004001908007986 */ /* 0x000be8000c101908 */
[----:B------:R-:W-:Y:S01]  /*50a0*/  STG.E desc[UR8][R8.64+0xc00], R29 ;  /* 0x000c001d08007986 */ /* 0x000fe2000c101908 */
[----:B-----5:R-:W-:-:S03]  /*50b0*/  FADD R25, R14, -R2 ;  /* 0x800000020e197221 */ /* 0x020fc60000000000 */
[----:B------:R0:W-:Y:S01]  /*50c0*/  STG.E desc[UR8][R8.64+0x1000], R15 ;  /* 0x0010000f08007986 */ /* 0x0001e2000c101908 */
[----:B------:R-:W-:-:S03]  /*50d0*/  FMUL R25, R0, R25 ;  /* 0x0000001900197220 */ /* 0x000fc60000400000 */
[----:B------:R-:W-:Y:S04]  /*50e0*/  STG.E desc[UR8][R8.64+0x800], R27 ;  /* 0x0008001b08007986 */ /* 0x000fe8000c101908 */
[----:B0-----:R-:W5:Y:S04]  /*50f0*/  LDG.E.CONSTANT R15, desc[UR8][R6.64+0x3400] ;  /* 0x00340008060f7981 */ /* 0x001f68000c1e9900 */
[----:B------:R0:W-:Y:S04]  /*5100*/  STG.E desc[UR8][R8.64+0x1400], R17 ;  /* 0x0014001108007986 */ /* 0x0001e8000c101908 */
[----:B------:R1:W-:Y:S04]  /*5110*/  STG.E desc[UR8][R8.64+0x1800], R20 ;  /* 0x0018001408007986 */ /* 0x0003e8000c101908 */
[----:B0-----:R-:W5:Y:S04]  /*5120*/  LDG.E.CONSTANT R17, desc[UR8][R12.64+0x3400] ;  /* 0x003400080c117981 */ /* 0x001f68000c1e9900 */
[----:B-1----:R-:W5:Y:S01]  /*5130*/  LDG.E.CONSTANT R20, desc[UR8][R10.64+0x2c00] ;  /* 0x002c00080a147981 */ /* 0x002f62000c1e9900 */
[----:B--2---:R-:W-:Y:S01]  /*5140*/  FADD R29, R24, -R2 ;  /* 0x80000002181d7221 */ /* 0x004fe20000000000 */
[----:B---3--:R-:W-:-:S03]  /*5150*/  FFMA R27, R25, R22, R28 ;  /* 0x00000016191b7223 */ /* 0x008fc6000000001c */
[----:B------:R-:W-:Y:S01]  /*5160*/  FMUL R14, R0, R29 ;  /* 0x0000001d000e7220 */ /* 0x000fe20000400000 */
[----:B------:R-:W2:Y:S01]  /*5170*/  LDG.E.CONSTANT R25, desc[UR8][R6.64+0x2c00] ;  /* 0x002c000806197981 */ /* 0x000ea2000c1e9900 */
[----:B------:R-:W-:-:S03]  /*5180*/  FADD R26, R26, -R2 ;  /* 0x800000021a1a7221 */ /* 0x000fc60000000000 */
[----:B------:R0:W3:Y:S01]  /*5190*/  LDG.E.CONSTANT R29, desc[UR8][R6.64+0x3000] ;  /* 0x00300008061d7981 */ /* 0x0000e2000c1e9900 */
[----:B------:R-:W-:Y:S01]  /*51a0*/  FMUL R26, R0, R26 ;  /* 0x0000001a001a7220 */ /* 0x000fe20000400000 */
[----:B----4-:R-:W-:Y:S02]  /*51b0*/  FFMA R21, R14, R16, R21 ;  /* 0x000000100e157223 */ /* 0x010fe40000000015 */
[----:B------:R-:W4:Y:S01]  /*51c0*/  LDG.E.CONSTANT R22, desc[UR8][R12.64+0x2c00] ;  /* 0x002c00080c167981 */ /* 0x000f22000c1e9900 */
[----:B------:R-:W-:-:S03]  /*51d0*/  FFMA R23, R26, R18, R23 ;  /* 0x000000121a177223 */ /* 0x000fc60000000017 */
[----:B------:R-:W4:Y:S04]  /*51e0*/  LDG.E.CONSTANT R14, desc[UR8][R10.64+0x3400] ;  /* 0x003400080a0e7981 */ /* 0x000f28000c1e9900 */
[----:B------:R1:W4:Y:S04]  /*51f0*/  LDG.E.CONSTANT R18, desc[UR8][R12.64+0x3000] ;  /* 0x003000080c127981 */ /* 0x000328000c1e9900 */
[----:B------:R1:W4:Y:S01]  /*5200*/  LDG.E.CONSTANT R16, desc[UR8][R10.64+0x3000] ;  /* 0x003000080a107981 */ /* 0x000322000c1e9900 */
[----:B------:R-:W-:-:S04]  /*5210*/  IADD3 R4, PT, PT, R4, 0x1000, RZ ;  /* 0x0000100004047810 */ /* 0x000fc80007ffe0ff */
[----:B------:R-:W-:Y:S02]  /*5220*/  ISETP.GE.AND P4, PT, R4, R5, PT ;  /* 0x000000050400720c */ /* 0x000fe40003f86270 */
[----:B0-----:R-:W-:Y:S01]  /*5230*/  IADD3 R6, P1, PT, R6, 0x4000, RZ ;  /* 0x0000400006067810 */ /* 0x001fe20007f3e0ff */
[----:B-----5:R-:W-:-:S04]  /*5240*/  FADD R15, R15, -R2 ;  /* 0x800000020f0f7221 */ /* 0x020fc80000000000 */
[----:B------:R-:W-:Y:S01]  /*5250*/  FMUL R15, R0, R15 ;  /* 0x0000000f000f7220 */ /* 0x000fe20000400000 */
[----:B------:R-:W-:Y:S01]  /*5260*/  IMAD.X R7, RZ, RZ, R7, P1 ;  /* 0x000000ffff077224 */ /* 0x000fe200008e0607 */
[----:B-1----:R-:W-:Y:S02]  /*5270*/  IADD3 R12, P1, PT, R12, 0x4000, RZ ;  /* 0x000040000c0c7810 */ /* 0x002fe40007f3e0ff */
[----:B------:R-:W-:Y:S01]  /*5280*/  IADD3 R10, P2, PT, R10, 0x4000, RZ ;  /* 0x000040000a0a7810 */ /* 0x000fe20007f5e0ff */
[----:B------:R-:W-:Y:S01]  /*5290*/  STG.E desc[UR8][R8.64+0x1c00], R19 ;  /* 0x001c001308007986 */ /* 0x000fe2000c101908 */
[----:B------:R-:W-:Y:S02]  /*52a0*/  IADD3.X R13, PT, PT, RZ, R13, RZ, P1, !PT ;  /* 0x0000000dff0d7210 */ /* 0x000fe40000ffe4ff */
[----:B------:R-:W-:Y:S01]  /*52b0*/  IADD3.X R11, PT, PT, RZ, R11, RZ, P2, !PT ;  /* 0x0000000bff0b7210 */ /* 0x000fe200017fe4ff */
[----:B------:R-:W-:Y:S04]  /*52c0*/  STG.E desc[UR8][R8.64+0x2000], R27 ;  /* 0x0020001b08007986 */ /* 0x000fe8000c101908 */
[----:B------:R-:W-:Y:S04]  /*52d0*/  STG.E desc[UR8][R8.64+0x2400], R21 ;  /* 0x0024001508007986 */ /* 0x000fe8000c101908 */
[----:B------:R-:W-:Y:S01]  /*52e0*/  STG.E desc[UR8][R8.64+0x2800], R23 ;  /* 0x0028001708007986 */ /* 0x000fe2000c101908 */
[--C-:B--2---:R-:W-:Y:S01]  /*52f0*/  FADD R25, R25, -R2.reuse ;  /* 0x8000000219197221 */ /* 0x104fe20000000000 */
[----:B---3--:R-:W-:-:S03]  /*5300*/  FADD R29, R29, -R2 ;  /* 0x800000021d1d7221 */ /* 0x008fc60000000000 */
[C---:B------:R-:W-:Y:S01]  /*5310*/  FMUL R25, R0.reuse, R25 ;  /* 0x0000001900197220 */ /* 0x040fe20000400000 */
[----:B------:R-:W-:-:S03]  /*5320*/  FMUL R29, R0, R29 ;  /* 0x0000001d001d7220 */ /* 0x000fc60000400000 */
[----:B----4-:R-:W-:Y:S01]  /*5330*/  FFMA R25, R25, R22, R20 ;  /* 0x0000001619197223 */ /* 0x010fe20000000014 */
[----:B------:R-:W-:Y:S01]  /*5340*/  FFMA R15, R15, R17, R14 ;  /* 0x000000110f0f7223 */ /* 0x000fe2000000000e */
[----:B------:R-:W-:-:S03]  /*5350*/  IADD3 R14, P3, PT, R8, 0x4000, RZ ;  /* 0x00004000080e7810 */ /* 0x000fc60007f7e0ff */
[----:B------:R-:W-:Y:S01]  /*5360*/  STG.E desc[UR8][R8.64+0x2c00], R25 ;  /* 0x002c001908007986 */ /* 0x000fe2000c101908 */
[----:B------:R-:W-:Y:S01]  /*5370*/  IADD3.X R17, PT, PT, RZ, R9, RZ, P3, !PT ;  /* 0x00000009ff117210 */ /* 0x000fe20001ffe4ff */
[----:B------:R-:W-:Y:S02]  /*5380*/  FFMA R29, R29, R18, R16 ;  /* 0x000000121d1d7223 */ /* 0x000fe40000000010 */
[----:B------:R-:W-:Y:S04]  /*5390*/  STG.E desc[UR8][R8.64+0x3400], R15 ;  /* 0x0034000f08007986 */ /* 0x000fe8000c101908 */
[----:B------:R0:W-:Y:S02]  /*53a0*/  STG.E desc[UR8][R8.64+0x3000], R29 ;  /* 0x0030001d08007986 */ /* 0x0001e4000c101908 */
[----:B0-----:R-:W-:-:S02]  /*53b0*/  MOV R8, R14 ;  /* 0x0000000e00087202 */ /* 0x001fc40000000f00 */
[----:B------:R-:W-:Y:S01]  /*53c0*/  MOV R9, R17 ;  /* 0x0000001100097202 */ /* 0x000fe20000000f00 */
[----:B------:R-:W-:Y:S06]  /*53d0*/  @!P4 BRA `(.L_x_148) ;  /* 0xfffffff8000cc947 */ /* 0x000fec000383ffff */
.L_x_147:
[----:B------:R-:W-:Y:S05]  /*53e0*/  BSYNC.RECONVERGENT B0 ;  /* 0x0000000000007941 */ /* 0x000fea0003800200 */
.L_x_146:
[----:B------:R-:W-:Y:S01]  /*53f0*/  IADD3 R5, PT, PT, -R4, R3, RZ ;  /* 0x0000000304057210 */ /* 0x000fe20007ffe1ff */
[----:B------:R-:W-:Y:S03]  /*5400*/  BSSY.RECONVERGENT B0, `(.L_x_149) ;  /* 0x0000047000007945 */ /* 0x000fe60003800200 */
[----:B------:R-:W-:-:S13]  /*5410*/  ISETP.GT.AND P1, PT, R5, 0x400, PT ;  /* 0x000004000500780c */ /* 0x000fda0003f24270 */
[----:B------:R-:W-:Y:S05]  /*5420*/  @!P1 BRA `(.L_x_150) ;  /* 0x0000000400109947 */ /* 0x000fea0003800000 */
[----:B------:R-:W2:Y:S04]  /*5430*/  LDG.E.CONSTANT R5, desc[UR8][R6.64+-0x800] ;  /* 0xfff8000806057981 */ /* 0x000ea8000c1e9900 */
[----:B0-----:R-:W3:Y:S04]  /*5440*/  LDG.E.CONSTANT R14, desc[UR8][R12.64+-0x800] ;  /* 0xfff800080c0e7981 */ /* 0x001ee8000c1e9900 */
        /* <DEDUP_REMOVED lines=14> */
[----:B------:R-:W2:Y:S04]  /*5530*/  LDG.E.CONSTANT R14, desc[UR8][R12.64+0x400] ;  /* 0x000400080c0e7981 */ /* 0x000ea8000c1e9900 */
[----:B------:R-:W3:Y:S01]  /*5540*/  LDG.E.CONSTANT R16, desc[UR8][R12.64+0x800] ;  /* 0x000800080c107981 */ /* 0x000ee2000c1e9900 */
[--C-:B----4-:R-:W-:Y:S01]  /*5550*/  FADD R19, R19, -R2.reuse ;  /* 0x8000000213137221 */ /* 0x110fe20000000000 */
[----:B-----5:R-:W-:-:S03]  /*5560*/  FADD R21, R21, -R2 ;  /* 0x8000000215157221 */ /* 0x020fc60000000000 */
[C---:B------:R-:W-:Y:S01]  /*5570*/  FMUL R22, R0.reuse, R19 ;  /* 0x0000001300167220 */ /* 0x040fe20000400000 */
[----:B------:R-:W-:Y:S01]  /*5580*/  FMUL R24, R0, R21 ;  /* 0x0000001500187220 */ /* 0x000fe20000400000 */
[--C-:B------:R-:W-:Y:S01]  /*5590*/  FADD R25, R25, -R2.reuse ;  /* 0x8000000219197221 */ /* 0x100fe20000000000 */
[----:B------:R-:W4:Y:S01]  /*55a0*/  LDG.E.CONSTANT R21, desc[UR8][R6.64+0xc00] ;  /* 0x000c000806157981 */ /* 0x000f22000c1e9900 */
[----:B------:R-:W-:Y:S01]  /*55b0*/  FADD R27, R27, -R2 ;  /* 0x800000021b1b7221 */ /* 0x000fe20000000000 */
[----:B------:R-:W-:Y:S01]  /*55c0*/  FFMA R19, R22, R18, R23 ;  /* 0x0000001216137223 */ /* 0x000fe20000000017 */
[----:B------:R-:W-:Y:S01]  /*55d0*/  FMUL R18, R0, R25 ;  /* 0x0000001900127220 */ /* 0x000fe20000400000 */
[----:B------:R-:W5:Y:S04]  /*55e0*/  LDG.E.CONSTANT R22, desc[UR8][R10.64+0xc00] ;  /* 0x000c00080a167981 */ /* 0x000f68000c1e9900 */
[----:B------:R-:W5:Y:S01]  /*55f0*/  LDG.E.CONSTANT R25, desc[UR8][R6.64+0x1000] ;  /* 0x0010000806197981 */ /* 0x000f62000c1e9900 */
[----:B------:R-:W-:Y:S01]  /*5600*/  FFMA R23, R24, R20, R29 ;  /* 0x0000001418177223 */ /* 0x000fe2000000001d */
[----:B------:R-:W-:-:S02]  /*5610*/  FMUL R20, R0, R27 ;  /* 0x0000001b00147220 */ /* 0x000fc40000400000 */
[----:B------:R-:W5:Y:S04]  /*5620*/  LDG.E.CONSTANT R29, desc[UR8][R12.64+0x1400] ;  /* 0x001400080c1d7981 */ /* 0x000f68000c1e9900 */
[----:B------:R-:W5:Y:S01]  /*5630*/  LDG.E.CONSTANT R27, desc[UR8][R6.64+0x1400] ;  /* 0x00140008061b7981 */ /* 0x000f62000c1e9900 */
[----:B--2---:R-:W-:-:S03]  /*5640*/  FFMA R15, R18, R14, R15 ;  /* 0x0000000e120f7223 */ /* 0x004fc6000000000f */
[----:B------:R-:W2:Y:S01]  /*5650*/  LDG.E.CONSTANT R18, desc[UR8][R12.64+0x1000] ;  /* 0x001000080c127981 */ /* 0x000ea2000c1e9900 */
[----:B---3--:R-:W-:-:S03]  /*5660*/  FFMA R17, R20, R16, R17 ;  /* 0x0000001014117223 */ /* 0x008fc60000000011 */
[----:B------:R0:W3:Y:S04]  /*5670*/  LDG.E.CONSTANT R20, desc[UR8][R12.64+0xc00] ;  /* 0x000c00080c147981 */ /* 0x0000e8000c1e9900 */
[----:B------:R-:W2:Y:S04]  /*5680*/  LDG.E.CONSTANT R16, desc[UR8][R10.64+0x1000] ;  /* 0x001000080a107981 */ /* 0x000ea8000c1e9900 */
[----:B------:R1:W2:Y:S01]  /*5690*/  LDG.E.CONSTANT R14, desc[UR8][R10.64+0x1400] ;  /* 0x001400080a0e7981 */ /* 0x0002a2000c1e9900 */
[----:B----4-:R-:W-:-:S03]  /*56a0*/  FADD R21, R21, -R2 ;  /* 0x8000000215157221 */ /* 0x010fc60000000000 */
[----:B------:R4:W-:Y:S01]  /*56b0*/  STG.E desc[UR8][R8.64+-0x800], R5 ;  /* 0xfff8000508007986 */ /* 0x0009e2000c101908 */
[----:B------:R-:W-:Y:S01]  /*56c0*/  FMUL R21, R0, R21 ;  /* 0x0000001500157220 */ /* 0x000fe20000400000 */
[----:B-----5:R-:W-:Y:S01]  /*56d0*/  FADD R25, R25, -R2 ;  /* 0x8000000219197221 */ /* 0x020fe20000000000 */
[----:B----4-:R-:W-:-:S03]  /*56e0*/  IADD3 R5, P4, PT, R8, 0x2000, RZ ;  /* 0x0000200008057810 */ /* 0x010fc60007f9e0ff */
[----:B------:R-:W-:Y:S01]  /*56f0*/  FMUL R25, R0, R25 ;  /* 0x0000001900197220 */ /* 0x000fe20000400000 */
[----:B------:R-:W-:-:S04]  /*5700*/  FADD R27, R27, -R2 ;  /* 0x800000021b1b7221 */ /* 0x000fc80000000000 */
[----:B------:R-:W-:Y:S01]  /*5710*/  FMUL R27, R0, R27 ;  /* 0x0000001b001b7220 */ /* 0x000fe20000400000 */
[----:B------:R-:W-:Y:S02]  /*5720*/  IADD3 R6, P1, PT, R6, 0x2000, RZ ;  /* 0x0000200006067810 */ /* 0x000fe40007f3e0ff */
[----:B0-----:R-:W-:Y:S02]  /*5730*/  IADD3 R12, P2, PT, R12, 0x2000, RZ ;  /* 0x000020000c0c7810 */ /* 0x001fe40007f5e0ff */
[----:B-1----:R-:W-:Y:S01]  /*5740*/  IADD3 R10, P3, PT, R10, 0x2000, RZ ;  /* 0x000020000a0a7810 */ /* 0x002fe20007f7e0ff */
[----:B------:R-:W-:Y:S01]  /*5750*/  STG.E desc[UR8][R8.64+-0x400], R19 ;  /* 0xfffc001308007986 */ /* 0x000fe2000c101908 */
[----:B------:R-:W-:Y:S02]  /*5760*/  PLOP3.LUT P0, PT, PT, PT, PT, 0x8, 0x80 ;  /* 0x000000000080781c */ /* 0x000fe40003f0e170 */
[----:B------:R-:W-:Y:S01]  /*5770*/  IADD3.X R7, PT, PT, RZ, R7, RZ, P1, !PT ;  /* 0x00000007ff077210 */ /* 0x000fe20000ffe4ff */
[----:B------:R-:W-:Y:S01]  /*5780*/  STG.E desc[UR8][R8.64], R23 ;  /* 0x0000001708007986 */ /* 0x000fe2000c101908 */
[----:B------:R-:W-:-:S02]  /*5790*/  IADD3.X R13, PT, PT, RZ, R13, RZ, P2, !PT ;  /* 0x0000000dff0d7210 */ /* 0x000fc400017fe4ff */
[----:B------:R-:W-:Y:S01]  /*57a0*/  IADD3.X R11, PT, PT, RZ, R11, RZ, P3, !PT ;  /* 0x0000000bff0b7210 */ /* 0x000fe20001ffe4ff */
[----:B------:R-:W-:Y:S01]  /*57b0*/  STG.E desc[UR8][R8.64+0x400], R15 ;  /* 0x0004000f08007986 */ /* 0x000fe2000c101908 */
[----:B------:R-:W-:-:S03]  /*57c0*/  IADD3 R4, PT, PT, R4, 0x800, RZ ;  /* 0x0000080004047810 */ /* 0x000fc60007ffe0ff */
[----:B------:R-:W-:Y:S01]  /*57d0*/  STG.E desc[UR8][R8.64+0x800], R17 ;  /* 0x0008001108007986 */ /* 0x000fe2000c101908 */
[----:B---3--:R-:W-:Y:S01]  /*57e0*/  FFMA R21, R21, R20, R22 ;  /* 0x0000001415157223 */ /* 0x008fe20000000016 */
[----:B--2---:R-:W-:Y:S01]  /*57f0*/  FFMA R25, R25, R18, R16 ;  /* 0x0000001219197223 */ /* 0x004fe20000000010 */
[----:B------:R-:W-:Y:S01]  /*5800*/  FFMA R27, R27, R29, R14 ;  /* 0x0000001d1b1b7223 */ /* 0x000fe2000000000e */
[----:B------:R-:W-:Y:S02]  /*5810*/  IADD3.X R14, PT, PT, RZ, R9, RZ, P4, !PT ;  /* 0x00000009ff0e7210 */ /* 0x000fe400027fe4ff */
[----:B------:R-:W-:Y:S04]  /*5820*/  STG.E desc[UR8][R8.64+0xc00], R21 ;  /* 0x000c001508007986 */ /* 0x000fe8000c101908 */
[----:B------:R-:W-:Y:S04]  /*5830*/  STG.E desc[UR8][R8.64+0x1000], R25 ;  /* 0x0010001908007986 */ /* 0x000fe8000c101908 */
[----:B------:R0:W-:Y:S02]  /*5840*/  STG.E desc[UR8][R8.64+0x1400], R27 ;  /* 0x0014001b08007986 */ /* 0x0001e4000c101908 */
[----:B0-----:R-:W-:-:S02]  /*5850*/  MOV R8, R5 ;  /* 0x0000000500087202 */ /* 0x001fc40000000f00 */
[----:B------:R-:W-:-:S07]  /*5860*/  MOV R9, R14 ;  /* 0x0000000e00097202 */ /* 0x000fce0000000f00 */
.L_x_150:
[----:B------:R-:W-:Y:S05]  /*5870*/  BSYNC.RECONVERGENT B0 ;  /* 0x0000000000007941 */ /* 0x000fea0003800200 */
.L_x_149:
[----:B------:R-:W-:-:S13]  /*5880*/  ISETP.LT.OR P0, PT, R4, R3, P0 ;  /* 0x000000030400720c */ /* 0x000fda0000701670 */
[----:B------:R-:W-:Y:S05]  /*5890*/  @!P0 EXIT ;  /* 0x000000000000894d */ /* 0x000fea0003800000 */
[----:B------:R-:W2:Y:S04]  /*58a0*/  LDG.E.CONSTANT R5, desc[UR8][R6.64+-0x800] ;  /* 0xfff8000806057981 */ /* 0x000ea8000c1e9900 */
[----:B0-----:R-:W3:Y:S04]  /*58b0*/  LDG.E.CONSTANT R15, desc[UR8][R6.64+-0x400] ;  /* 0xfffc0008060f7981 */ /* 0x001ee8000c1e9900 */
        /* <DEDUP_REMOVED lines=18> */
[----:B------:R-:W-:Y:S01]  /*59e0*/  FFMA R5, R5, R4, R14 ;  /* 0x0000000405057223 */ /* 0x000fe2000000000e */
        /* <DEDUP_REMOVED lines=8> */
        .weak           $__internal_1_$__cuda_sm3x_div_rn_noftz_f32_slowpath
        .type           $__internal_1_$__cuda_sm3x_div_rn_noftz_f32_slowpath,@function
        .size           $__internal_1_$__cuda_sm3x_div_rn_noftz_f32_slowpath,(.L_x_162 - $__internal_1_$__cuda_sm3x_div_rn_noftz_f32_slowpath)
$__internal_1_$__cuda_sm3x_div_rn_noftz_f32_slowpath:
[----:B------:R-:W-:Y:S02]  /*5a70*/  SHF.R.U32.HI R10, RZ, 0x17, R3 ;  /* 0x00000017ff0a7819 */ /* 0x000fe40000011603 */
[----:B------:R-:W-:Y:S02]  /*5a80*/  SHF.R.U32.HI R9, RZ, 0x17, R0 ;  /* 0x00000017ff097819 */ /* 0x000fe40000011600 */
[----:B------:R-:W-:Y:S02]  /*5a90*/  LOP3.LUT R10, R10, 0xff, RZ, 0xc0, !PT ;  /* 0x000000ff0a0a7812 */ /* 0x000fe400078ec0ff */
[----:B------:R-:W-:Y:S02]  /*5aa0*/  LOP3.LUT R14, R9, 0xff, RZ, 0xc0, !PT ;  /* 0x000000ff090e7812 */ /* 0x000fe400078ec0ff */
[----:B------:R-:W-:Y:S02]  /*5ab0*/  IADD3 R13, PT, PT, R10, -0x1, RZ ;  /* 0xffffffff0a0d7810 */ /* 0x000fe40007ffe0ff */
[----:B------:R-:W-:Y:S01]  /*5ac0*/  MOV R11, R3 ;  /* 0x00000003000b7202 */ /* 0x000fe20000000f00 */
[----:B------:R-:W-:Y:S01]  /*5ad0*/  VIADD R12, R14, 0xffffffff ;  /* 0xffffffff0e0c7836 */ /* 0x000fe20000000000 */
[----:B------:R-:W-:-:S04]  /*5ae0*/  ISETP.GT.U32.AND P0, PT, R13, 0xfd, PT ;  /* 0x000000fd0d00780c */ /* 0x000fc80003f04070 */
[----:B------:R-:W-:-:S13]  /*5af0*/  ISETP.GT.U32.OR P0, PT, R12, 0xfd, P0 ;  /* 0x000000fd0c00780c */ /* 0x000fda0000704470 */
        /* <DEDUP_REMOVED lines=25> */
.L_x_151:
[----:B------:R-:W-:-:S04]  /*5c90*/  LEA R12, R10, 0xc0800000, 0x17 ;  /* 0xc08000000a0c7811 */ /* 0x000fc800078eb8ff */
[----:B------:R-:W-:Y:S02]  /*5ca0*/  IADD3 R12, PT, PT, -R12, R11, RZ ;  /* 0x0000000b0c0c7210 */ /* 0x000fe40007ffe1ff */
[----:B------:R-:W-:Y:S02]  /*5cb0*/  IADD3 R11, PT, PT, R14, -0x7f, RZ ;  /* 0xffffff810e0b7810 */ /* 0x000fe40007ffe0ff */
[----:B------:R0:W1:Y:S01]  /*5cc0*/  MUFU.RCP R13, R12 ;  /* 0x0000000c000d7308 */ /* 0x0000620000001000 */
[----:B------:R-:W-:Y:S02]  /*5cd0*/  FADD.FTZ R15, -R12, -RZ ;  /* 0x800000ff0c0f7221 */ /* 0x000fe40000010100 */
[C---:B------:R-:W-:Y:S01]  /*5ce0*/  IMAD R0, R11.reuse, -0x800000, R0 ;  /* 0xff8000000b007824 */ /* 0x040fe200078e0200 */
        /* <DEDUP_REMOVED lines=23> */
[C---:B------:R-:W-:Y:S01]  /*5e60*/  IADD3 R12, PT, PT, R15.reuse, 0x20, RZ ;  /* 0x000000200f0c7810 */ /* 0x040fe20007ffe0ff */
[CCC-:B------:R-:W-:Y:S01]  /*5e70*/  FFMA.RM R10, R16.reuse, R14.reuse, R13.reuse ;  /* 0x0000000e100a7223 */ /* 0x1c0fe2000000400d */
[----:B------:R-:W-:Y:S02]  /*5e80*/  ISETP.NE.AND P3, PT, R15, RZ, PT ;  /* 0x000000ff0f00720c */ /* 0x000fe40003f65270 */
[----:B------:R-:W-:Y:S01]  /*5e90*/  LOP3.LUT R11, R9, 0x7fffff, RZ, 0xc0, !PT ;  /* 0x007fffff090b7812 */ /* 0x000fe200078ec0ff */
[----:B------:R-:W-:Y:S01]  /*5ea0*/  FFMA.RP R9, R16, R14, R13 ;  /* 0x0000000e10097223 */ /* 0x000fe2000000800d */
[----:B------:R-:W-:Y:S02]  /*5eb0*/  ISETP.NE.AND P1, PT, R15, RZ, PT ;  /* 0x000000ff0f00720c */ /* 0x000fe40003f25270 */
[----:B------:R-:W-:Y:S02]  /*5ec0*/  LOP3.LUT R11, R11, 0x800000, RZ, 0xfc, !PT ;  /* 0x008000000b0b7812 */ /* 0x000fe400078efcff */
[----:B------:R-:W-:-:S02]  /*5ed0*/  IADD3 R13, PT, PT, -R15, RZ, RZ ;  /* 0x000000ff0f0d7210 */ /* 0x000fc40007ffe1ff */
[----:B------:R-:W-:Y:S02]  /*5ee0*/  SHF.L.U32 R12, R11, R12, RZ ;  /* 0x0000000c0b0c7219 */ /* 0x000fe400000006ff */
[----:B------:R-:W-:Y:S02]  /*5ef0*/  FSETP.NEU.FTZ.AND P0, PT, R9, R10, PT ;  /* 0x0000000a0900720b */ /* 0x000fe40003f1d000 */
[----:B------:R-:W-:Y:S02]  /*5f00*/  SEL R10, R13, RZ, P3 ;  /* 0x000000ff0d0a7207 */ /* 0x000fe40001800000 */
[----:B------:R-:W-:Y:S02]  /*5f10*/  ISETP.NE.AND P1, PT, R12, RZ, P1 ;  /* 0x000000ff0c00720c */ /* 0x000fe40000f25270 */
[----:B------:R-:W-:Y:S02]  /*5f20*/  SHF.R.U32.HI R10, RZ, R10, R11 ;  /* 0x0000000aff0a7219 */ /* 0x000fe4000001160b */
[----:B------:R-:W-:-:S02]  /*5f30*/  PLOP3.LUT P0, PT, P0, P1, PT, 0xf8, 0x8f ;  /* 0x00000000008f781c */ /* 0x000fc40000703f70 */
[----:B------:R-:W-:Y:S02]  /*5f40*/  SHF.R.U32.HI R12, RZ, 0x1, R10 ;  /* 0x00000001ff0c7819 */ /* 0x000fe4000001160a */
[----:B------:R-:W-:-:S04]  /*5f50*/  SEL R9, RZ, 0x1, !P0 ;  /* 0x00000001ff097807 */ /* 0x000fc80004000000 */
[----:B------:R-:W-:-:S04]  /*5f60*/  LOP3.LUT R9, R9, 0x1, R12, 0xf8, !PT ;  /* 0x0000000109097812 */ /* 0x000fc800078ef80c */
[----:B------:R-:W-:-:S04]  /*5f70*/  LOP3.LUT R9, R9, R10, RZ, 0xc0, !PT ;  /* 0x0000000a09097212 */ /* 0x000fc800078ec0ff */
[----:B------:R-:W-:-:S04]  /*5f80*/  IADD3 R9, PT, PT, R12, R9, RZ ;  /* 0x000000090c097210 */ /* 0x000fc80007ffe0ff */
[----:B------:R-:W-:Y:S01]  /*5f90*/  LOP3.LUT R0, R9, R0, RZ, 0xfc, !PT ;  /* 0x0000000009007212 */ /* 0x000fe200078efcff */
[----:B------:R-:W-:Y:S06]  /*5fa0*/  BRA `(.L_x_158) ;  /* 0x0000000000347947 */ /* 0x000fec0003800000 */
.L_x_157:
[----:B------:R-:W-:-:S04]  /*5fb0*/  LOP3.LUT R0, R0, 0x80000000, RZ, 0xc0, !PT ;  /* 0x8000000000007812 */ /* 0x000fc800078ec0ff */
[----:B------:R-:W-:Y:S01]  /*5fc0*/  LOP3.LUT R0, R0, 0x7f800000, RZ, 0xfc, !PT ;  /* 0x7f80000000007812 */ /* 0x000fe200078efcff */
[----:B------:R-:W-:Y:S06]  /*5fd0*/  BRA `(.L_x_158) ;  /* 0x0000000000287947 */ /* 0x000fec0003800000 */
.L_x_156:
[----:B------:R-:W-:Y:S01]  /*5fe0*/  LEA R0, R9, R0, 0x17 ;  /* 0x0000000009007211 */ /* 0x000fe200078eb8ff */
[----:B------:R-:W-:Y:S06]  /*5ff0*/  BRA `(.L_x_158) ;  /* 0x0000000000207947 */ /* 0x000fec0003800000 */
.L_x_155:
[----:B------:R-:W-:-:S04]  /*6000*/  LOP3.LUT R0, R11, 0x80000000, R0, 0x48, !PT ;  /* 0x800000000b007812 */ /* 0x000fc800078e4800 */
[----:B------:R-:W-:Y:S01]  /*6010*/  LOP3.LUT R0, R0, 0x7f800000, RZ, 0xfc, !PT ;  /* 0x7f80000000007812 */ /* 0x000fe200078efcff */
[----:B------:R-:W-:Y:S06]  /*6020*/  BRA `(.L_x_158) ;  /* 0x0000000000147947 */ /* 0x000fec0003800000 */
.L_x_154:
[----:B------:R-:W-:Y:S01]  /*6030*/  LOP3.LUT R0, R11, 0x80000000, R0, 0x48, !PT ;  /* 0x800000000b007812 */ /* 0x000fe200078e4800 */
[----:B------:R-:W-:Y:S06]  /*6040*/  BRA `(.L_x_158) ;  /* 0x00000000000c7947 */ /* 0x000fec0003800000 */
.L_x_153:
[----:B------:R-:W0:Y:S01]  /*6050*/  MUFU.RSQ R0, -QNAN ;  /* 0xffc0000000007908 */ /* 0x000e220000001400 */
[----:B------:R-:W-:Y:S05]  /*6060*/  BRA `(.L_x_158) ;  /* 0x0000000000047947 */ /* 0x000fea0003800000 */
.L_x_152:
[----:B------:R-:W-:-:S07]  /*6070*/  FADD.FTZ R0, R0, R3 ;  /* 0x0000000300007221 */ /* 0x000fce0000010000 */
.L_x_158:
[----:B------:R-:W-:-:S04]  /*6080*/  HFMA2 R9, -RZ, RZ, 0, 0 ;  /* 0x00000000ff097431 */ /* 0x000fc800000001ff */
[----:B0-----:R-:W-:Y:S05]  /*6090*/  RET.REL.NODEC R8 `(_ZN36_GLOBAL__N__5b83fff9_4_k_cu_f16c72dc20layernorm_fwd_kernelILi256EEEvPKfS2_S2_Pfiif) ;  /* 0xffffff9c08d87950 */ /* 0x001fea0003c3ffff */
.L_x_159:
        /* <DEDUP_REMOVED lines=14> */
.L_x_162:


//--------------------- .nv.shared._ZN36_GLOBAL__N__5b83fff9_4_k_cu_f16c72dc20layernorm_bwd_kernelILi256EEEvPKfS2_S2_PfS3_S3_iif --------------------------
	.section	.nv.shared._ZN36_GLOBAL__N__5b83fff9_4_k_cu_f16c72dc20layernorm_bwd_kernelILi256EEEvPKfS2_S2_PfS3_S3_iif,"aw",@nobits
	.sectionflags	@""
	.align	4
.nv.shared._ZN36_GLOBAL__N__5b83fff9_4_k_cu_f16c72dc20layernorm_bwd_kernelILi256EEEvPKfS2_S2_PfS3_S3_iif:
	.zero		1040


//--------------------- .nv.shared.reserved.0     --------------------------
	.section	.nv.shared.reserved.0,"aw",@nobits
	.weak		__nv_reservedSMEM_offset_0_alias
	.size		__nv_reservedSMEM_offset_0_alias, 0, 64
	.other		__nv_reservedSMEM_offset_0_alias,@"STO_CUDA_RESERVED_SHARED STV_DEFAULT"
__nv_reservedSMEM_offset_0_alias:
	.zero		0
	.zero		64


//--------------------- .nv.shared._ZN36_GLOBAL__N__5b83fff9_4_k_cu_f16c72dc20layernorm_fwd_kernelILi256EEEvPKfS2_S2_Pfiif --------------------------
	.section	.nv.shared._ZN36_GLOBAL__N__5b83fff9_4_k_cu_f16c72dc20layernorm_fwd_kernelILi256EEEvPKfS2_S2_Pfiif,"aw",@nobits
	.sectionflags	@""
	.align	4
.nv.shared._ZN36_GLOBAL__N__5b83fff9_4_k_cu_f16c72dc20layernorm_fwd_kernelILi256EEEvPKfS2_S2_Pfiif:
	.zero		1028


//--------------------- .nv.constant0._ZN36_GLOBAL__N__5b83fff9_4_k_cu_f16c72dc20layernorm_bwd_kernelILi256EEEvPKfS2_S2_PfS3_S3_iif --------------------------
	.section	.nv.constant0._ZN36_GLOBAL__N__5b83fff9_4_k_cu_f16c72dc20layernorm_bwd_kernelILi256EEEvPKfS2_S2_PfS3_S3_iif,"a",@progbits
	.sectionflags	@""
	.align	4
.nv.constant0._ZN36_GLOBAL__N__5b83fff9_4_k_cu_f16c72dc20layernorm_bwd_kernelILi256EEEvPKfS2_S2_PfS3_S3_iif:
	.zero		956


//--------------------- .nv.constant0._ZN36_GLOBAL__N__5b83fff9_4_k_cu_f16c72dc20layernorm_fwd_kernelILi256EEEvPKfS2_S2_Pfiif --------------------------
	.section	.nv.constant0._ZN36_GLOBAL__N__5b83fff9_4_k_cu_f16c72dc20layernorm_fwd_kernelILi256EEEvPKfS2_S2_Pfiif,"a",@progbits
	.sectionflags	@""
	.align	4
.nv.constant0._ZN36_GLOBAL__N__5b83fff9_4_k_cu_f16c72dc20layernorm_fwd_kernelILi256EEEvPKfS2_S2_Pfiif:
	.zero		940


//--------------------- SYMBOLS --------------------------

	.type		.nv.reservedSmem.offset0,@object
	.size		.nv.reservedSmem.offset0,0x4
	.type		.nv.reservedSmem.cap,@object
	.size		.nv.reservedSmem.cap,0x4
